def matmul_kernel(
    a_ptr,
    b_ptr,
    c_ptr,
    M,
    N,
    K,
    stride_am,
    stride_ak,
    stride_bk,
    stride_bn,
    stride_cm,
    stride_cn,
    BLOCK_M: tl.constexpr,
    BLOCK_N: tl.constexpr,
    BLOCK_K: tl.constexpr,
    GROUP_M: tl.constexpr,
):
    pid = tl.program_id(axis=0)
    num_pid_m = tl.cdiv(M, BLOCK_M)
    num_pid_n = tl.cdiv(N, BLOCK_N)
    num_pid_in_group = GROUP_M * num_pid_n
    group_id = pid // num_pid_in_group
    first_pid_m = group_id * GROUP_M
    group_size_m = min(num_pid_m - first_pid_m, GROUP_M)
    pid_m = first_pid_m + ((pid % num_pid_in_group) % group_size_m)
    pid_n = (pid % num_pid_in_group) // group_size_m

    offs_am = (pid_m * BLOCK_M + tl.arange(0, BLOCK_M)) % M
    offs_bn = (pid_n * BLOCK_N + tl.arange(0, BLOCK_N)) % N
    offs_k = tl.arange(0, BLOCK_K)
    a_ptrs = a_ptr + offs_am[:, None] * stride_am + offs_k[None, :] * stride_ak
    b_ptrs = b_ptr + offs_k[:, None] * stride_bk + offs_bn[None, :] * stride_bn

    acc = tl.zeros((BLOCK_M, BLOCK_N), dtype=tl.float32)
    for kk in range(0, tl.cdiv(K, BLOCK_K)):
        a = tl.load(a_ptrs, mask=offs_k[None, :] < K - kk * BLOCK_K, other=0.0)
        b = tl.load(b_ptrs, mask=offs_k[:, None] < K - kk * BLOCK_K, other=0.0)
        acc = tl.dot(a, b, acc)
        a_ptrs += BLOCK_K * stride_ak
        b_ptrs += BLOCK_K * stride_bk

    c = acc.to(c_ptr.dtype.element_ty)
    offs_cm = pid_m * BLOCK_M + tl.arange(0, BLOCK_M)
    offs_cn = pid_n * BLOCK_N + tl.arange(0, BLOCK_N)
    c_ptrs = c_ptr + offs_cm[:, None] * stride_cm + offs_cn[None, :] * stride_cn
    mask = (offs_cm[:, None] < M) & (offs_cn[None, :] < N)
    tl.store(c_ptrs, c, mask=mask)

# config = {"BLOCK_K": 256, "BLOCK_M": 64, "BLOCK_N": 16, "GROUP_M": 8, "arch": "sm_100", "dtype": "bf16", "num_ctas": 1, "num_stages": 3, "num_warps": 4}
# arch = sm_100


// ===== COMPILED SASS (sm_100a) =====

	.target	sm_100a

	.elftype	@"ET_EXEC"


//--------------------- .note.nv.tkinfo           --------------------------
	.section	.note.nv.tkinfo,"",@"SHT_NOTE"
	.sectionflags	@"SHF_NOTE_NV_TKINFO"
	.tkinfo
        /*0018*/ 	.word	0x00000081
        /*0030*/ 	.string	""
        /*0030*/ 	.string	"ptxas-blackwell"
        /*0030*/ 	.string	"Cuda compilation tools, release 12.9, V12.9.86"
        /*0030*/ 	.string	"Build cuda_12.9.r12.9/compiler.36037853_0"
        /*0030*/ 	.string	"-v  -suppress-debug-info  -lineinfo  -arch sm_100a "



//--------------------- .note.nv.cuver            --------------------------
	.section	.note.nv.cuver,"",@"SHT_NOTE"
	.sectionflags	@"SHF_NOTE_NV_CUVER"
        /*0018*/ 	.short	0x0001
        /*001a*/ 	.short	0x0064
        /*001c*/ 	.short	0x0001
        /*001e*/ 	.short	0x0000
        /*0020*/ 	.short	0x0001
        /*0022*/ 	.short	0x0000


//--------------------- .nv.info                  --------------------------
	.section	.nv.info,"",@"SHT_CUDA_INFO"
	.align	4


	//----- nvinfo : EIATTR_REGCOUNT
	.align		4
        /*0000*/ 	.byte	0x04, 0x2f
        /*0002*/ 	.short	(.L_4 - .L_3)
	.align		4
.L_3:
        /*0004*/ 	.word	index@(matmul_kernel)
        /*0008*/ 	.word	0x00000020


	//----- nvinfo : EIATTR_FRAME_SIZE
	.align		4
.L_4:
        /*000c*/ 	.byte	0x04, 0x11
        /*000e*/ 	.short	(.L_6 - .L_5)
	.align		4
.L_5:
        /*0010*/ 	.word	index@($__internal_2_$__cuda_sm10x_tcgen05_guardrail_trap_unallocated_columns_being_dealloced)
        /*0014*/ 	.word	0x00000d10


	//----- nvinfo : EIATTR_FRAME_SIZE
	.align		4
.L_6:
        /*0018*/ 	.byte	0x04, 0x11
        /*001a*/ 	.short	(.L_8 - .L_7)
	.align		4
.L_7:
        /*001c*/ 	.word	index@($__internal_1_$__cuda_sm10x_tcgen05_guardrail_trap_phase_invalid_during_alloc)
        /*0020*/ 	.word	0x00000d10


	//----- nvinfo : EIATTR_FRAME_SIZE
	.align		4
.L_8:
        /*0024*/ 	.byte	0x04, 0x11
        /*0026*/ 	.short	(.L_10 - .L_9)
	.align		4
.L_9:
        /*0028*/ 	.word	index@($__internal_0_$__cuda_sm10x_tcgen05_guardrail_trap_col_being_dealloced_not_returned_by_alloc)
        /*002c*/ 	.word	0x00000d10


	//----- nvinfo : EIATTR_FRAME_SIZE
	.align		4
.L_10:
        /*0030*/ 	.byte	0x04, 0x11
        /*0032*/ 	.short	(.L_12 - .L_11)
	.align		4
.L_11:
        /*0034*/ 	.word	index@(matmul_kernel)
        /*0038*/ 	.word	0x00000d10


	//----- nvinfo : EIATTR_MIN_STACK_SIZE
	.align		4
.L_12:
        /*003c*/ 	.byte	0x04, 0x12
        /*003e*/ 	.short	(.L_14 - .L_13)
	.align		4
.L_13:
        /*0040*/ 	.word	index@(matmul_kernel)
        /*0044*/ 	.word	0x00000d10
.L_14:


//--------------------- .nv.info.matmul_kernel    --------------------------
	.section	.nv.info.matmul_kernel,"",@"SHT_CUDA_INFO"
	.sectionflags	@""
	.align	4


	//----- nvinfo : EIATTR_CUDA_API_VERSION
	.align		4
        /*0000*/ 	.byte	0x04, 0x37
        /*0002*/ 	.short	(.L_16 - .L_15)
.L_15:
        /*0004*/ 	.word	0x00000081


	//----- nvinfo : EIATTR_KPARAM_INFO
	.align		4
.L_16:
        /*0008*/ 	.byte	0x04, 0x17
        /*000a*/ 	.short	(.L_18 - .L_17)
.L_17:
        /*000c*/ 	.word	0x00000000
        /*0010*/ 	.short	0x000d
        /*0012*/ 	.short	0x0048
        /*0014*/ 	.byte	0x00, 0xf4, 0x21, 0x00


	//----- nvinfo : EIATTR_KPARAM_INFO
	.align		4
.L_18:
        /*0018*/ 	.byte	0x04, 0x17
        /*001a*/ 	.short	(.L_20 - .L_19)
.L_19:
        /*001c*/ 	.word	0x00000000
        /*0020*/ 	.short	0x000c
        /*0022*/ 	.short	0x0040
        /*0024*/ 	.byte	0x00, 0xf4, 0x21, 0x00


	//----- nvinfo : EIATTR_KPARAM_INFO
	.align		4
.L_20:
        /*0028*/ 	.byte	0x04, 0x17
        /*002a*/ 	.short	(.L_22 - .L_21)
.L_21:
        /*002c*/ 	.word	0x00000000
        /*0030*/ 	.short	0x000b
        /*0032*/ 	.short	0x0038
        /*0034*/ 	.byte	0x00, 0xf0, 0x11, 0x00


	//----- nvinfo : EIATTR_KPARAM_INFO
	.align		4
.L_22:
        /*0038*/ 	.byte	0x04, 0x17
        /*003a*/ 	.short	(.L_24 - .L_23)
.L_23:
        /*003c*/ 	.word	0x00000000
        /*0040*/ 	.short	0x000a
        /*0042*/ 	.short	0x0034
        /*0044*/ 	.byte	0x00, 0xf0, 0x11, 0x00


	//----- nvinfo : EIATTR_KPARAM_INFO
	.align		4
.L_24:
        /*0048*/ 	.byte	0x04, 0x17
        /*004a*/ 	.short	(.L_26 - .L_25)
.L_25:
        /*004c*/ 	.word	0x00000000
        /*0050*/ 	.short	0x0009
        /*0052*/ 	.short	0x0030
        /*0054*/ 	.byte	0x00, 0xf0, 0x11, 0x00


	//----- nvinfo : EIATTR_KPARAM_INFO
	.align		4
.L_26:
        /*0058*/ 	.byte	0x04, 0x17
        /*005a*/ 	.short	(.L_28 - .L_27)
.L_27:
        /*005c*/ 	.word	0x00000000
        /*0060*/ 	.short	0x0008
        /*0062*/ 	.short	0x002c
        /*0064*/ 	.byte	0x00, 0xf0, 0x11, 0x00


	//----- nvinfo : EIATTR_KPARAM_INFO
	.align		4
.L_28:
        /*0068*/ 	.byte	0x04, 0x17
        /*006a*/ 	.short	(.L_30 - .L_29)
.L_29:
        /*006c*/ 	.word	0x00000000
        /*0070*/ 	.short	0x0007
        /*0072*/ 	.short	0x0028
        /*0074*/ 	.byte	0x00, 0xf0, 0x11, 0x00


	//----- nvinfo : EIATTR_KPARAM_INFO
	.align		4
.L_30:
        /*0078*/ 	.byte	0x04, 0x17
        /*007a*/ 	.short	(.L_32 - .L_31)
.L_31:
        /*007c*/ 	.word	0x00000000
        /*0080*/ 	.short	0x0006
        /*0082*/ 	.short	0x0024
        /*0084*/ 	.byte	0x00, 0xf0, 0x11, 0x00


	//----- nvinfo : EIATTR_KPARAM_INFO
	.align		4
.L_32:
        /*0088*/ 	.byte	0x04, 0x17
        /*008a*/ 	.short	(.L_34 - .L_33)
.L_33:
        /*008c*/ 	.word	0x00000000
        /*0090*/ 	.short	0x0005
        /*0092*/ 	.short	0x0020
        /*0094*/ 	.byte	0x00, 0xf0, 0x11, 0x00


	//----- nvinfo : EIATTR_KPARAM_INFO
	.align		4
.L_34:
        /*0098*/ 	.byte	0x04, 0x17
        /*009a*/ 	.short	(.L_36 - .L_35)
.L_35:
        /*009c*/ 	.word	0x00000000
        /*00a0*/ 	.short	0x0004
        /*00a2*/ 	.short	0x001c
        /*00a4*/ 	.byte	0x00, 0xf0, 0x11, 0x00


	//----- nvinfo : EIATTR_KPARAM_INFO
	.align		4
.L_36:
        /*00a8*/ 	.byte	0x04, 0x17
        /*00aa*/ 	.short	(.L_38 - .L_37)
.L_37:
        /*00ac*/ 	.word	0x00000000
        /*00b0*/ 	.short	0x0003
        /*00b2*/ 	.short	0x0018
        /*00b4*/ 	.byte	0x00, 0xf0, 0x11, 0x00


	//----- nvinfo : EIATTR_KPARAM_INFO
	.align		4
.L_38:
        /*00b8*/ 	.byte	0x04, 0x17
        /*00ba*/ 	.short	(.L_40 - .L_39)
.L_39:
        /*00bc*/ 	.word	0x00000000
        /*00c0*/ 	.short	0x0002
        /*00c2*/ 	.short	0x0010
        /*00c4*/ 	.byte	0x00, 0xf4, 0x21, 0x00


	//----- nvinfo : EIATTR_KPARAM_INFO
	.align		4
.L_40:
        /*00c8*/ 	.byte	0x04, 0x17
        /*00ca*/ 	.short	(.L_42 - .L_41)
.L_41:
        /*00cc*/ 	.word	0x00000000
        /*00d0*/ 	.short	0x0001
        /*00d2*/ 	.short	0x0008
        /*00d4*/ 	.byte	0x00, 0xf4, 0x21, 0x00


	//----- nvinfo : EIATTR_KPARAM_INFO
	.align		4
.L_42:
        /*00d8*/ 	.byte	0x04, 0x17
        /*00da*/ 	.short	(.L_44 - .L_43)
.L_43:
        /*00dc*/ 	.word	0x00000000
        /*00e0*/ 	.short	0x0000
        /*00e2*/ 	.short	0x0000
        /*00e4*/ 	.byte	0x00, 0xf4, 0x21, 0x00


	//----- nvinfo : EIATTR_AT_ENTRY_FRAGMENTS
	.align		4
.L_44:
        /*00e8*/ 	.byte	0x04, 0x4f
        /*00ea*/ 	.short	(.L_46 - .L_45)


	//   ....[0]....
.L_45:
        /*00ec*/ 	.word	0x00000004


	//----- nvinfo : EIATTR_RESERVED_SMEM_USED
	.align		4
.L_46:
        /*00f0*/ 	.byte	0x01, 0x41
	.zero		2


	//----- nvinfo : EIATTR_SPARSE_MMA_MASK
	.align		4
        /*00f4*/ 	.byte	0x03, 0x50
        /*00f6*/ 	.short	0x0000


	//----- nvinfo : EIATTR_TCGEN05_1CTA_USED
	.align		4
        /*00f8*/ 	.byte	0x01, 0x51
	.zero		2


	//----- nvinfo : EIATTR_MAXREG_COUNT
	.align		4
        /*00fc*/ 	.byte	0x03, 0x1b
        /*00fe*/ 	.short	0x00ff


	//----- nvinfo : EIATTR_NUM_BARRIERS
	.align		4
        /*0100*/ 	.byte	0x02, 0x4c
        /*0102*/ 	.byte	0x01
	.zero		1


	//----- nvinfo : EIATTR_ANNOTATIONS
	.align		4
        /*0104*/ 	.byte	0x04, 0x55
        /*0106*/ 	.short	(.L_48 - .L_47)


	//   ....[0]....
.L_47:
        /*0108*/ 	.word	0x00000001
        /*010c*/ 	.byte	0x80, 0x09, 0x00, 0x00, 0x01, 0x00, 0x00, 0x00, 0x20, 0x0a, 0x00, 0x00, 0x01, 0x00, 0x00, 0x00
        /* <DEDUP_REMOVED lines=1220> */
        /*4d5c*/ 	.byte	0x30, 0x98, 0x01, 0x00, 0x01, 0x00, 0x00, 0x00, 0x50, 0x98, 0x01, 0x00


	//----- nvinfo : EIATTR_INT_WARP_WIDE_INSTR_OFFSETS
	.align		4
.L_48:
        /*4d68*/ 	.byte	0x04, 0x31
        /*4d6a*/ 	.short	(.L_50 - .L_49)


	//   ....[0]....
.L_49:
        /*4d6c*/ 	.word	0x00000ec0


	//   ....[1]....
        /*4d70*/ 	.word	0x00000ed0


	//   ....[2]....
        /*4d74*/ 	.word	0x00008410


	//   ....[3]....
        /*4d78*/ 	.word	0x00019fa0


	//   ....[4]....
        /*4d7c*/ 	.word	0x00019ff0


	//----- nvinfo : EIATTR_COOP_GROUP_MASK_REGIDS
	.align		4
.L_50:
        /*4d80*/ 	.byte	0x04, 0x29
        /*4d82*/ 	.short	(.L_52 - .L_51)


	//   ....[0]....
.L_51:
        /*4d84*/ 	.word	0xffffffff


	//   ....[1]....
        /*4d88*/ 	.word	0xffffffff


	//   ....[2]....
        /*4d8c*/ 	.word	0xffffffff


	//   ....[3]....
        /*4d90*/ 	.word	0xffffffff


	//----- nvinfo : EIATTR_COOP_GROUP_INSTR_OFFSETS
	.align		4
.L_52:
        /*4d94*/ 	.byte	0x04, 0x28
        /*4d96*/ 	.short	(.L_54 - .L_53)


	//   ....[0]....
.L_53:
        /*4d98*/ 	.word	0x00000070


	//   ....[1]....
        /*4d9c*/ 	.word	0x00000320


	//   ....[2]....
        /*4da0*/ 	.word	0x00019e40


	//   ....[3]....
        /*4da4*/ 	.word	0x0001a0a0


	//----- nvinfo : EIATTR_VRC_CTA_INIT_COUNT
	.align		4
.L_54:
        /*4da8*/ 	.byte	0x02, 0x4a
        /*4daa*/ 	.byte	0x80
	.zero		1


	//----- nvinfo : EIATTR_MBARRIER_INSTR_OFFSETS
	.align		4
        /*4dac*/ 	.byte	0x04, 0x39
        /*4dae*/ 	.short	(.L_56 - .L_55)


	//   ....[0]....
.L_55:
        /*4db0*/ 	.word	0x00001160
        /*4db4*/ 	.word	0x000000ff
        /*4db8*/ 	.word	0x00000000
        /*4dbc*/ 	.short	0x0100
        /*4dbe*/ 	.byte	0x04
	.zero		1


	//   ....[1]....
        /*4dc0*/ 	.word	0x00008440
        /*4dc4*/ 	.word	0x000000ff
        /*4dc8*/ 	.word	0x00014008
        /*4dcc*/ 	.short	0x0100
        /*4dce*/ 	.byte	0x09
	.zero		1


	//   ....[2]....
        /*4dd0*/ 	.word	0x0000ed40
        /*4dd4*/ 	.word	0x000000ff
        /*4dd8*/ 	.word	0x00000000
        /*4ddc*/ 	.short	0x010a
        /*4dde*/ 	.byte	0x04
	.zero		1


	//   ....[3]....
        /*4de0*/ 	.word	0x000197f0
        /*4de4*/ 	.word	0x000000ff
        /*4de8*/ 	.word	0x00000000
        /*4dec*/ 	.short	0x010a
        /*4dee*/ 	.byte	0x04
	.zero		1


	//   ....[4]....
        /*4df0*/ 	.word	0x00019880
        /*4df4*/ 	.word	0x000000ff
        /*4df8*/ 	.word	0x00014000
        /*4dfc*/ 	.short	0x0108
        /*4dfe*/ 	.byte	0x09
	.zero		1


	//   ....[5]....
        /*4e00*/ 	.word	0x000198f0
        /*4e04*/ 	.word	0x000000ff
        /*4e08*/ 	.word	0x00014008
        /*4e0c*/ 	.short	0x0108
        /*4e0e*/ 	.byte	0x09
	.zero		1


	//   ....[6]....
        /*4e10*/ 	.word	0x0001a0c0
        /*4e14*/ 	.word	0x000000ff
        /*4e18*/ 	.word	0x00000000
        /*4e1c*/ 	.short	0x010a
        /*4e1e*/ 	.byte	0x04
	.zero		1


	//   ....[7]....
        /*4e20*/ 	.word	0x0001a0f0
        /*4e24*/ 	.word	0x000000ff
        /*4e28*/ 	.word	0x00000000
        /*4e2c*/ 	.short	0x010a
        /*4e2e*/ 	.byte	0x04
	.zero		1


	//----- nvinfo : EIATTR_NUM_MBARRIERS
	.align		4
.L_56:
        /*4e30*/ 	.byte	0x03, 0x38
        /*4e32*/ 	.short	0x0002


	//----- nvinfo : EIATTR_EXIT_INSTR_OFFSETS
	.align		4
        /*4e34*/ 	.byte	0x04, 0x1c
        /*4e36*/ 	.short	(.L_58 - .L_57)


	//   ....[0]....
.L_57:
        /*4e38*/ 	.word	0x0001a0b0


	//----- nvinfo : EIATTR_REQNTID
	.align		4
.L_58:
        /*4e3c*/ 	.byte	0x04, 0x10
        /*4e3e*/ 	.short	(.L_60 - .L_59)
.L_59:
        /*4e40*/ 	.word	0x00000080
        /*4e44*/ 	.word	0x00000001
        /*4e48*/ 	.word	0x00000001


	//----- nvinfo : EIATTR_CRS_STACK_SIZE
	.align		4
.L_60:
        /*4e4c*/ 	.byte	0x04, 0x1e
        /*4e4e*/ 	.short	(.L_62 - .L_61)
.L_61:
        /*4e50*/ 	.word	0x00000000


	//----- nvinfo : EIATTR_CBANK_PARAM_SIZE
	.align		4
.L_62:
        /*4e54*/ 	.byte	0x03, 0x19
        /*4e56*/ 	.short	0x0050


	//----- nvinfo : EIATTR_PARAM_CBANK
	.align		4
        /*4e58*/ 	.byte	0x04, 0x0a
        /*4e5a*/ 	.short	(.L_64 - .L_63)
	.align		4
.L_63:
        /*4e5c*/ 	.word	index@(.nv.constant0.matmul_kernel)
        /*4e60*/ 	.short	0x0380
        /*4e62*/ 	.short	0x0050


	//----- nvinfo : EIATTR_SW_WAR
	.align		4
.L_64:
        /*4e64*/ 	.byte	0x04, 0x36
        /*4e66*/ 	.short	(.L_66 - .L_65)
.L_65:
        /*4e68*/ 	.word	0x00000008
.L_66:


//--------------------- .nv.compat                --------------------------
	.section	.nv.compat,"",@"SHT_CUDA_COMPAT_INFO"
	.align	4
        /*0000*/ 	.byte	0x02, 0x02, 0x02, 0x00, 0x02, 0x05, 0x05, 0x00, 0x02, 0x03, 0x00, 0x00, 0x02, 0x06, 0x01, 0x00


//--------------------- .nv.callgraph             --------------------------
	.section	.nv.callgraph,"",@"SHT_CUDA_CALLGRAPH"
	.align	4
	.sectionentsize	8
	.align		4
        /*0000*/ 	.word	0x00000000
	.align		4
        /*0004*/ 	.word	0xffffffff
	.align		4
        /*0008*/ 	.word	0x00000000
	.align		4
        /*000c*/ 	.word	0xfffffffe
	.align		4
        /*0010*/ 	.word	0x00000000
	.align		4
        /*0014*/ 	.word	0xfffffffd
	.align		4
        /*0018*/ 	.word	0x00000000
	.align		4
        /*001c*/ 	.word	0xfffffffc


//--------------------- .text.matmul_kernel       --------------------------
	.section	.text.matmul_kernel,"ax",@progbits
	.align	128
        .global         matmul_kernel
        .type           matmul_kernel,@function
        .size           matmul_kernel,(.L_x_20 - matmul_kernel)
        .other          matmul_kernel,@"STO_CUDA_ENTRY STV_DEFAULT"
matmul_kernel:
.text.matmul_kernel:
[----:B------:R-:W0:Y:S01]  /*0000*/  LDC R1, c[0x0][0x37c] ;  /* 0x0000df00ff017b82 */ /* 0x000e220000000800 */
[----:B------:R-:W1:Y:S01]  /*0010*/  S2R R0, SR_TID.X ;  /* 0x0000000000007919 */ /* 0x000e620000002100 */
[----:B0-----:R-:W-:Y:S01]  /*0020*/  VIADD R1, R1, 0xfffff2f0 ;  /* 0xfffff2f001017836 */ /* 0x001fe20000000000 */
[----:B-1----:R-:W-:-:S13]  /*0030*/  ISETP.GE.U32.AND P0, PT, R0, 0x20, PT ;  /* 0x000000200000780c */ /* 0x002fda0003f06070 */
[----:B------:R-:W-:Y:S02]  /*0040*/  VOTEU.ANY UP0, P0 ;  /* 0x0000000000ff7886 */ /* 0x000fe40000000100 */
[----:B------:R-:W-:Y:S05]  /*0050*/  BRA.U UP0, `(.L_x_0) ;  /* 0x0000000100b47547 */ /* 0x000fea000b800000 */
[----:B------:R-:W0:Y:S01]  /*0060*/  S2UR UR6, SR_CgaCtaId ;  /* 0x00000000000679c3 */ /* 0x000e220000008800 */
[----:B------:R-:W-:Y:S01]  /*0070*/  NOP ;  /* 0x0000000000007918 */ /* 0x000fe20000000000 */
[----:B------:R-:W-:Y:S02]  /*0080*/  UMOV UR4, 0x40 ;  /* 0x0000004000047882 */ /* 0x000fe40000000000 */
[----:B0-----:R-:W-:-:S09]  /*0090*/  ULEA UR4, UR6, UR4, 0x18 ;  /* 0x0000000406047291 */ /* 0x001fd2000f8ec0ff */
[----:B------:R-:W0:Y:S01]  /*00a0*/  LDS.U8 R0, [UR4] ;  /* 0x00000004ff007984 */ /* 0x000e220008000000 */
[----:B------:R-:W-:Y:S02]  /*00b0*/  UMOV UR4, 0x400 ;  /* 0x0000040000047882 */ /* 0x000fe40000000000 */
[----:B------:R-:W-:Y:S01]  /*00c0*/  ULEA UR4, UR6, UR4, 0x18 ;  /* 0x0000000406047291 */ /* 0x000fe2000f8ec0ff */
[----:B0-----:R-:W-:-:S13]  /*00d0*/  ISETP.NE.AND P0, PT, R0, RZ, PT ;  /* 0x000000ff0000720c */ /* 0x001fda0003f05270 */
[----:B------:R-:W-:Y:S05]  /*00e0*/  @P0 BRA `(.L_x_1) ;  /* 0x0000000000780947 */ /* 0x000fea0003800000 */
[----:B------:R-:W-:-:S13]  /*00f0*/  ELECT P0, URZ, PT ;  /* 0x0000000000ff782f */ /* 0x000fda0003800000 */
[----:B------:R-:W-:Y:S05]  /*0100*/  @!P0 BRA `(.L_x_2) ;  /* 0x0000000000808947 */ /* 0x000fea0003800000 */
[----:B------:R-:W-:Y:S01]  /*0110*/  UMOV UR5, 0x1 ;  /* 0x0000000100057882 */ /* 0x000fe20000000000 */
[----:B------:R-:W-:-:S04]  /*0120*/  IMAD.MOV.U32 R4, RZ, RZ, 0x1 ;  /* 0x00000001ff047424 */ /* 0x000fc800078e00ff */
[----:B------:R-:W-:Y:S04]  /*0130*/  DEPBAR.LE SB0, 0x36 ;  /* 0x00008d800000791a */ /* 0x000fe80000000000 */
[----:B------:R-:W0:Y:S02]  /*0140*/  UTCATOMSWS.FIND_AND_SET.ALIGN UP1, UR5, UR5 ;  /* 0x00000005000575e3 */ /* 0x000e240008020800 */
[----:B0-----:R-:W-:-:S04]  /*0150*/  PLOP3.LUT P0, PT, PT, PT, UP1, 0x80, 0x8 ;  /* 0x000000000008781c */ /* 0x001fc80003f0f018 */
[----:B------:R-:W-:-:S04]  /*0160*/  SEL R0, RZ, 0xffffffff, !P0 ;  /* 0xffffffffff007807 */ /* 0x000fc80004000000 */
[----:B------:R-:W-:Y:S01]  /*0170*/  ISETP.NE.AND P0, PT, R0, RZ, PT ;  /* 0x000000ff0000720c */ /* 0x000fe20003f05270 */
[----:B------:R-:W-:-:S12]  /*0180*/  IMAD.U32 R0, RZ, RZ, UR5 ;  /* 0x00000005ff007e24 */ /* 0x000fd8000f8e00ff */
[----:B------:R-:W-:Y:S05]  /*0190*/  @P0 BRA `(.L_x_3) ;  /* 0x0000000000240947 */ /* 0x000fea0003800000 */
.L_x_4:
[----:B------:R-:W-:Y:S05]  /*01a0*/  NANOSLEEP 0x64 ;  /* 0x000000640000795d */ /* 0x000fea0003800000 */
[----:B------:R-:W-:-:S05]  /*01b0*/  UMOV UR5, 0x1 ;  /* 0x0000000100057882 */ /* 0x000fca0000000000 */
[----:B------:R-:W-:Y:S04]  /*01c0*/  DEPBAR.LE SB0, 0x36 ;  /* 0x00008d800000791a */ /* 0x000fe80000000000 */
[----:B------:R-:W0:Y:S02]  /*01d0*/  UTCATOMSWS.FIND_AND_SET.ALIGN UP1, UR5, UR5 ;  /* 0x00000005000575e3 */ /* 0x000e240008020800 */
[----:B0-----:R-:W-:-:S04]  /*01e0*/  PLOP3.LUT P0, PT, PT, PT, UP1, 0x80, 0x8 ;  /* 0x000000000008781c */ /* 0x001fc80003f0f018 */
[----:B------:R-:W-:-:S04]  /*01f0*/  SEL R0, RZ, 0xffffffff, !P0 ;  /* 0xffffffffff007807 */ /* 0x000fc80004000000 */
[----:B------:R-:W-:Y:S01]  /*0200*/  ISETP.NE.AND P0, PT, R0, RZ, PT ;  /* 0x000000ff0000720c */ /* 0x000fe20003f05270 */
[----:B------:R-:W-:-:S12]  /*0210*/  IMAD.U32 R0, RZ, RZ, UR5 ;  /* 0x00000005ff007e24 */ /* 0x000fd8000f8e00ff */
[----:B------:R-:W-:Y:S05]  /*0220*/  @!P0 BRA `(.L_x_4) ;  /* 0xfffffffc00dc8947 */ /* 0x000fea000383ffff */
.L_x_3:
[----:B------:R-:W-:Y:S01]  /*0230*/  VIADD R3, R0, 0x10 ;  /* 0x0000001000037836 */ /* 0x000fe20000000000 */
[----:B------:R-:W-:Y:S01]  /*0240*/  UMOV UR5, 0x50 ;  /* 0x0000005000057882 */ /* 0x000fe20000000000 */
[----:B------:R-:W-:Y:S01]  /*0250*/  SHF.L.U32 R2, R4, R0, RZ ;  /* 0x0000000004027219 */ /* 0x000fe200000006ff */
[----:B------:R-:W-:Y:S01]  /*0260*/  ULEA UR5, UR6, UR5, 0x18 ;  /* 0x0000000506057291 */ /* 0x000fe2000f8ec0ff */
[----:B------:R-:W-:Y:S01]  /*0270*/  IMAD.SHL.U32 R0, R0, 0x20, RZ ;  /* 0x0000002000007824 */ /* 0x000fe200078e00ff */
[----:B------:R-:W-:-:S04]  /*0280*/  SHF.L.U32 R3, R4, R3, RZ ;  /* 0x0000000304037219 */ /* 0x000fc800000006ff */
[----:B------:R-:W-:-:S05]  /*0290*/  LOP3.LUT R2, R3, R2, RZ, 0xfc, !PT ;  /* 0x0000000203027212 */ /* 0x000fca00078efcff */
[----:B------:R0:W-:Y:S04]  /*02a0*/  ATOMS.OR RZ, [UR5], R2 ;  /* 0x00000002ffff798c */ /* 0x0001e8000b000005 */
[----:B------:R0:W-:Y:S01]  /*02b0*/  STS [UR4], R0 ;  /* 0x00000000ff007988 */ /* 0x0001e20008000804 */
[----:B------:R-:W-:Y:S05]  /*02c0*/  BRA `(.L_x_2) ;  /* 0x0000000000107947 */ /* 0x000fea0003800000 */
.L_x_1:
[----:B------:R-:W-:Y:S01]  /*02d0*/  IMAD.MOV.U32 R0, RZ, RZ, -0x1 ;  /* 0xffffffffff007424 */ /* 0x000fe200078e00ff */
[----:B------:R-:W-:-:S04]  /*02e0*/  MOV R2, 0x310 ;  /* 0x0000031000027802 */ /* 0x000fc80000000f00 */
[----:B------:R0:W-:Y:S03]  /*02f0*/  STS [UR4], R0 ;  /* 0x00000000ff007988 */ /* 0x0001e60008000804 */
[----:B0-----:R-:W-:Y:S05]  /*0300*/  CALL.REL.NOINC `($__internal_1_$__cuda_sm10x_tcgen05_guardrail_trap_phase_invalid_during_alloc) ;  /* 0x0000019c00907944 */ /* 0x001fea0003c00000 */
.L_x_2:
[----:B------:R-:W-:Y:S05]  /*0310*/  WARPSYNC.ALL ;  /* 0x0000000000007948 */ /* 0x000fea0003800000 */
[----:B------:R-:W-:Y:S01]  /*0320*/  NOP ;  /* 0x0000000000007918 */ /* 0x000fe20000000000 */
.L_x_0:
[----:B------:R-:W1:Y:S01]  /*0330*/  LDC.64 R24, c[0x0][0x398] ;  /* 0x0000e600ff187b82 */ /* 0x000e620000000a00 */
[----:B------:R-:W2:Y:S01]  /*0340*/  S2R R15, SR_TID.X ;  /* 0x00000000000f7919 */ /* 0x000ea20000002100 */
[----:B------:R-:W-:Y:S01]  /*0350*/  UMOV UR9, 0x400 ;  /* 0x0000040000097882 */ /* 0x000fe20000000000 */
[----:B------:R-:W3:Y:S01]  /*0360*/  LDCU UR20, c[0x0][0x3a0] ;  /* 0x00007400ff1477ac */ /* 0x000ee20008000800 */
[----:B------:R-:W4:Y:S04]  /*0370*/  LDCU UR17, c[0x0][0x3a4] ;  /* 0x00007480ff1177ac */ /* 0x000f280008000800 */
[----:B------:R-:W5:Y:S01]  /*0380*/  S2UR UR6, SR_CgaCtaId ;  /* 0x00000000000679c3 */ /* 0x000f620000008800 */
[----:B------:R-:W0:Y:S01]  /*0390*/  LDCU.64 UR10, c[0x0][0x358] ;  /* 0x00006b00ff0a77ac */ /* 0x000e220008000a00 */
[----:B------:R-:W0:Y:S01]  /*03a0*/  LDCU.128 UR12, c[0x0][0x380] ;  /* 0x00007000ff0c77ac */ /* 0x000e220008000c00 */
[----:B------:R-:W-:Y:S01]  /*03b0*/  UMOV UR7, 0x1 ;  /* 0x0000000100077882 */ /* 0x000fe20000000000 */
[----:B---3--:R-:W-:Y:S01]  /*03c0*/  UIADD3 UR4, UPT, UPT, UR20, 0xff, URZ ;  /* 0x000000ff14047890 */ /* 0x008fe2000fffe0ff */
[----:B01----:R-:W-:-:S03]  /*03d0*/  VIADD R0, R25, 0xf ;  /* 0x0000000f19007836 */ /* 0x003fc60000000000 */
[----:B------:R-:W-:Y:S02]  /*03e0*/  UISETP.GT.AND UP1, UPT, UR4, 0xff, UPT ;  /* 0x000000ff0400788c */ /* 0x000fe4000bf24270 */
[----:B------:R-:W-:Y:S01]  /*03f0*/  IMAD.U32 R23, RZ, RZ, UR4 ;  /* 0x00000004ff177e24 */ /* 0x000fe2000f8e00ff */
[----:B------:R-:W-:Y:S01]  /*0400*/  SHF.R.S32.HI R3, RZ, 0x1f, R0 ;  /* 0x0000001fff037819 */ /* 0x000fe20000011400 */
[----:B-----5:R-:W-:-:S03]  /*0410*/  ULEA UR9, UR6, UR9, 0x18 ;  /* 0x0000000906097291 */ /* 0x020fc6000f8ec0ff */
[----:B------:R-:W-:Y:S02]  /*0420*/  LEA.HI R3, R3, R0, RZ, 0x4 ;  /* 0x0000000003037211 */ /* 0x000fe400078f20ff */
[----:B--2---:R-:W-:Y:S02]  /*0430*/  LOP3.LUT R13, R15, 0x3f, RZ, 0xc0, !PT ;  /* 0x0000003f0f0d7812 */ /* 0x004fe400078ec0ff */
[----:B------:R-:W-:Y:S02]  /*0440*/  SHF.R.S32.HI R2, RZ, 0x4, R3 ;  /* 0x00000004ff027819 */ /* 0x000fe40000011403 */
[----:B------:R-:W0:Y:S03]  /*0450*/  S2R R3, SR_CTAID.X ;  /* 0x0000000000037919 */ /* 0x000e260000002500 */
[----:B------:R-:W-:-:S05]  /*0460*/  IMAD.SHL.U32 R2, R2, 0x8, RZ ;  /* 0x0000000802027824 */ /* 0x000fca00078e00ff */
[-C--:B------:R-:W-:Y:S02]  /*0470*/  IABS R7, R2.reuse ;  /* 0x0000000200077213 */ /* 0x080fe40000000000 */
[----:B------:R-:W-:Y:S02]  /*0480*/  IABS R10, R2 ;  /* 0x00000002000a7213 */ /* 0x000fe40000000000 */
[----:B------:R-:W1:Y:S08]  /*0490*/  I2F.RP R0, R7 ;  /* 0x0000000700007306 */ /* 0x000e700000209400 */
[----:B-1----:R-:W1:Y:S01]  /*04a0*/  MUFU.RCP R0, R0 ;  /* 0x0000000000007308 */ /* 0x002e620000001000 */
[----:B0-----:R-:W-:Y:S01]  /*04b0*/  IABS R8, R3 ;  /* 0x0000000300087213 */ /* 0x001fe20000000000 */
[----:B-1----:R-:W-:-:S02]  /*04c0*/  VIADD R4, R0, 0xffffffe ;  /* 0x0ffffffe00047836 */ /* 0x002fc40000000000 */
[----:B------:R-:W-:-:S04]  /*04d0*/  IMAD.MOV R0, RZ, RZ, -R10 ;  /* 0x000000ffff007224 */ /* 0x000fc800078e0a0a */
[----:B------:R0:W1:Y:S02]  /*04e0*/  F2I.FTZ.U32.TRUNC.NTZ R5, R4 ;  /* 0x0000000400057305 */ /* 0x000064000021f000 */
[----:B0-----:R-:W-:Y:S02]  /*04f0*/  IMAD.MOV.U32 R4, RZ, RZ, RZ ;  /* 0x000000ffff047224 */ /* 0x001fe400078e00ff */
[----:B-1----:R-:W-:-:S04]  /*0500*/  IMAD.MOV R6, RZ, RZ, -R5 ;  /* 0x000000ffff067224 */ /* 0x002fc800078e0a05 */
[----:B------:R-:W-:Y:S02]  /*0510*/  IMAD R9, R6, R7, RZ ;  /* 0x0000000706097224 */ /* 0x000fe400078e02ff */
[----:B------:R-:W-:Y:S02]  /*0520*/  IMAD.MOV.U32 R6, RZ, RZ, R8 ;  /* 0x000000ffff067224 */ /* 0x000fe400078e0008 */
[----:B------:R-:W-:-:S06]  /*0530*/  IMAD.HI.U32 R5, R5, R9, R4 ;  /* 0x0000000905057227 */ /* 0x000fcc00078e0004 */
[----:B------:R-:W-:-:S04]  /*0540*/  IMAD.HI.U32 R5, R5, R6, RZ ;  /* 0x0000000605057227 */ /* 0x000fc800078e00ff */
[----:B------:R-:W-:Y:S01]  /*0550*/  IMAD R0, R5, R0, R6 ;  /* 0x0000000005007224 */ /* 0x000fe200078e0206 */
[----:B------:R-:W-:Y:S04]  /*0560*/  BAR.SYNC.DEFER_BLOCKING 0x0 ;  /* 0x0000000000007b1d */ /* 0x000fe80000010000 */
[----:B------:R-:W-:-:S13]  /*0570*/  ISETP.GT.U32.AND P1, PT, R7, R0, PT ;  /* 0x000000000700720c */ /* 0x000fda0003f24070 */
[----:B------:R-:W-:Y:S02]  /*0580*/  @!P1 IMAD.IADD R0, R0, 0x1, -R7 ;  /* 0x0000000100009824 */ /* 0x000fe400078e0a07 */
[----:B------:R-:W-:Y:S01]  /*0590*/  @!P1 VIADD R5, R5, 0x1 ;  /* 0x0000000105059836 */ /* 0x000fe20000000000 */
[----:B------:R-:W-:Y:S02]  /*05a0*/  ISETP.NE.AND P1, PT, R2, RZ, PT ;  /* 0x000000ff0200720c */ /* 0x000fe40003f25270 */
[----:B------:R-:W-:Y:S02]  /*05b0*/  ISETP.GE.U32.AND P0, PT, R0, R7, PT ;  /* 0x000000070000720c */ /* 0x000fe40003f06070 */
[----:B------:R-:W-:-:S04]  /*05c0*/  LOP3.LUT R0, R3, R2, RZ, 0x3c, !PT ;  /* 0x0000000203007212 */ /* 0x000fc800078e3cff */
[----:B------:R-:W-:Y:S01]  /*05d0*/  ISETP.GE.AND P2, PT, R0, RZ, PT ;  /* 0x000000ff0000720c */ /* 0x000fe20003f46270 */
[----:B------:R-:W-:-:S06]  /*05e0*/  VIADD R0, R24, 0x3f ;  /* 0x0000003f18007836 */ /* 0x000fcc0000000000 */
[----:B------:R-:W-:-:S04]  /*05f0*/  @P0 VIADD R5, R5, 0x1 ;  /* 0x0000000105050836 */ /* 0x000fc80000000000 */
[----:B------:R-:W-:Y:S01]  /*0600*/  IMAD.MOV.U32 R4, RZ, RZ, R5 ;  /* 0x000000ffff047224 */ /* 0x000fe200078e0005 */
[----:B------:R-:W-:-:S03]  /*0610*/  SHF.R.S32.HI R5, RZ, 0x1f, R0 ;  /* 0x0000001fff057819 */ /* 0x000fc60000011400 */
[----:B------:R-:W-:Y:S01]  /*0620*/  @!P2 IMAD.MOV R4, RZ, RZ, -R4 ;  /* 0x000000ffff04a224 */ /* 0x000fe200078e0a04 */
[----:B------:R-:W-:Y:S02]  /*0630*/  @!P1 LOP3.LUT R4, RZ, R2, RZ, 0x33, !PT ;  /* 0x00000002ff049212 */ /* 0x000fe400078e33ff */
[----:B------:R-:W-:-:S03]  /*0640*/  LEA.HI R5, R5, R0, RZ, 0x6 ;  /* 0x0000000005057211 */ /* 0x000fc600078f30ff */
[----:B------:R-:W-:Y:S02]  /*0650*/  IMAD.SHL.U32 R0, R4, 0x8, RZ ;  /* 0x0000000804007824 */ /* 0x000fe400078e00ff */
[----:B------:R-:W-:-:S03]  /*0660*/  IMAD.MOV R4, RZ, RZ, -R4 ;  /* 0x000000ffff047224 */ /* 0x000fc600078e0a04 */
[----:B------:R-:W-:Y:S01]  /*0670*/  LEA.HI.SX32 R5, R5, -R0, 0x1a ;  /* 0x8000000005057211 */ /* 0x000fe200078fd2ff */
[----:B------:R-:W-:Y:S02]  /*0680*/  IMAD R2, R2, R4, R3 ;  /* 0x0000000402027224 */ /* 0x000fe400078e0203 */
[----:B------:R-:W-:Y:S01]  /*0690*/  IMAD.MOV.U32 R4, RZ, RZ, RZ ;  /* 0x000000ffff047224 */ /* 0x000fe200078e00ff */
[----:B------:R-:W-:-:S04]  /*06a0*/  VIMNMX R7, PT, PT, R5, 0x8, PT ;  /* 0x0000000805077848 */ /* 0x000fc80003fe0100 */
[-C--:B------:R-:W-:Y:S02]  /*06b0*/  IABS R8, R7.reuse ;  /* 0x0000000700087213 */ /* 0x080fe40000000000 */
[----:B------:R-:W-:Y:S02]  /*06c0*/  IABS R10, R7 ;  /* 0x00000007000a7213 */ /* 0x000fe40000000000 */
[----:B------:R-:W0:Y:S08]  /*06d0*/  I2F.RP R6, R8 ;  /* 0x0000000800067306 */ /* 0x000e300000209400 */
[----:B0-----:R-:W0:Y:S02]  /*06e0*/  MUFU.RCP R6, R6 ;  /* 0x0000000600067308 */ /* 0x001e240000001000 */
[----:B0-----:R-:W-:Y:S01]  /*06f0*/  VIADD R5, R6, 0xffffffe ;  /* 0x0ffffffe06057836 */ /* 0x001fe20000000000 */
[----:B------:R-:W-:-:S05]  /*0700*/  IABS R6, R24 ;  /* 0x0000001800067213 */ /* 0x000fca0000000000 */
[----:B------:R-:W0:Y:S02]  /*0710*/  F2I.FTZ.U32.TRUNC.NTZ R5, R5 ;  /* 0x0000000500057305 */ /* 0x000e24000021f000 */
[----:B0-----:R-:W-:-:S04]  /*0720*/  IMAD.MOV R9, RZ, RZ, -R5 ;  /* 0x000000ffff097224 */ /* 0x001fc800078e0a05 */
[----:B------:R-:W-:Y:S01]  /*0730*/  IMAD.MOV.U32 R3, RZ, RZ, R9 ;  /* 0x000000ffff037224 */ /* 0x000fe200078e0009 */
[----:B------:R-:W-:-:S03]  /*0740*/  IABS R9, R2 ;  /* 0x0000000200097213 */ /* 0x000fc60000000000 */
[----:B------:R-:W-:-:S04]  /*0750*/  IMAD R3, R3, R8, RZ ;  /* 0x0000000803037224 */ /* 0x000fc800078e02ff */
[----:B------:R-:W-:-:S04]  /*0760*/  IMAD.HI.U32 R4, R5, R3, R4 ;  /* 0x0000000305047227 */ /* 0x000fc800078e0004 */
[----:B------:R-:W-:Y:S02]  /*0770*/  IMAD.MOV R3, RZ, RZ, -R10 ;  /* 0x000000ffff037224 */ /* 0x000fe400078e0a0a */
[----:B------:R-:W-:-:S04]  /*0780*/  IMAD.HI.U32 R4, R4, R9, RZ ;  /* 0x0000000904047227 */ /* 0x000fc800078e00ff */
[----:B------:R-:W-:Y:S02]  /*0790*/  IMAD R3, R4, R3, R9 ;  /* 0x0000000304037224 */ /* 0x000fe400078e0209 */
[----:B------:R-:W0:Y:S03]  /*07a0*/  I2F.RP R9, R6 ;  /* 0x0000000600097306 */ /* 0x000e260000209400 */
[----:B------:R-:W-:-:S05]  /*07b0*/  ISETP.GT.U32.AND P1, PT, R8, R3, PT ;  /* 0x000000030800720c */ /* 0x000fca0003f24070 */
[----:B0-----:R-:W0:Y:S08]  /*07c0*/  MUFU.RCP R9, R9 ;  /* 0x0000000900097308 */ /* 0x001e300000001000 */
[----:B------:R-:W-:Y:S02]  /*07d0*/  @!P1 IMAD.IADD R3, R3, 0x1, -R8 ;  /* 0x0000000103039824 */ /* 0x000fe400078e0a08 */
[----:B------:R-:W-:Y:S01]  /*07e0*/  @!P1 VIADD R4, R4, 0x1 ;  /* 0x0000000104049836 */ /* 0x000fe20000000000 */
[----:B------:R-:W-:-:S02]  /*07f0*/  ISETP.NE.AND P1, PT, R7, RZ, PT ;  /* 0x000000ff0700720c */ /* 0x000fc40003f25270 */
[----:B------:R-:W-:Y:S02]  /*0800*/  ISETP.GE.U32.AND P0, PT, R3, R8, PT ;  /* 0x000000080300720c */ /* 0x000fe40003f06070 */
[----:B------:R-:W-:Y:S02]  /*0810*/  LOP3.LUT R3, R2, R7, RZ, 0x3c, !PT ;  /* 0x0000000702037212 */ /* 0x000fe400078e3cff */
[----:B------:R-:W-:Y:S02]  /*0820*/  SHF.R.U32.HI R8, RZ, 0x6, R15 ;  /* 0x00000006ff087819 */ /* 0x000fe4000001160f */
[----:B------:R-:W-:Y:S01]  /*0830*/  ISETP.GE.AND P2, PT, R3, RZ, PT ;  /* 0x000000ff0300720c */ /* 0x000fe20003f46270 */
[----:B0-----:R-:W-:-:S06]  /*0840*/  VIADD R10, R9, 0xffffffe ;  /* 0x0ffffffe090a7836 */ /* 0x001fcc0000000000 */
[----:B------:R-:W-:Y:S01]  /*0850*/  @P0 VIADD R4, R4, 0x1 ;  /* 0x0000000104040836 */ /* 0x000fe20000000000 */
[----:B------:R0:W1:Y:S03]  /*0860*/  F2I.FTZ.U32.TRUNC.NTZ R11, R10 ;  /* 0x0000000a000b7305 */ /* 0x000066000021f000 */
[----:B------:R-:W-:Y:S02]  /*0870*/  IMAD.MOV.U32 R28, RZ, RZ, R4 ;  /* 0x000000ffff1c7224 */ /* 0x000fe400078e0004 */
[----:B------:R-:W2:Y:S02]  /*0880*/  LDC.64 R4, c[0x0][0x3a8] ;  /* 0x0000ea00ff047b82 */ /* 0x000ea40000000a00 */
[----:B------:R-:W-:Y:S01]  /*0890*/  @!P2 IMAD.MOV R28, RZ, RZ, -R28 ;  /* 0x000000ffff1ca224 */ /* 0x000fe200078e0a1c */
[----:B------:R-:W-:Y:S01]  /*08a0*/  @!P1 LOP3.LUT R28, RZ, R7, RZ, 0x33, !PT ;  /* 0x00000007ff1c9212 */ /* 0x000fe200078e33ff */
[----:B0-----:R-:W-:-:S04]  /*08b0*/  IMAD.MOV.U32 R10, RZ, RZ, RZ ;  /* 0x000000ffff0a7224 */ /* 0x001fc800078e00ff */
[----:B------:R-:W-:-:S04]  /*08c0*/  IMAD.MOV R3, RZ, RZ, -R28 ;  /* 0x000000ffff037224 */ /* 0x000fc800078e0a1c */
[----:B------:R-:W-:Y:S01]  /*08d0*/  IMAD R7, R7, R3, R2 ;  /* 0x0000000307077224 */ /* 0x000fe200078e0202 */
[----:B------:R-:W-:Y:S01]  /*08e0*/  SGXT.U32 R2, R8, 0x1 ;  /* 0x000000010802781a */ /* 0x000fe20000000000 */
[----:B-1----:R-:W-:Y:S02]  /*08f0*/  IMAD.MOV R3, RZ, RZ, -R11 ;  /* 0x000000ffff037224 */ /* 0x002fe400078e0a0b */
[----:B------:R-:W-:Y:S01]  /*0900*/  IMAD.IADD R7, R0, 0x1, R7 ;  /* 0x0000000100077824 */ /* 0x000fe200078e0207 */
[----:B------:R-:W-:Y:S01]  /*0910*/  IABS R0, R25 ;  /* 0x0000001900007213 */ /* 0x000fe20000000000 */
[----:B------:R-:W-:Y:S02]  /*0920*/  IMAD R3, R3, R6, RZ ;  /* 0x0000000603037224 */ /* 0x000fe400078e02ff */
[----:B------:R-:W-:Y:S01]  /*0930*/  IMAD R20, R7, 0x40, R13 ;  /* 0x0000004007147824 */ /* 0x000fe200078e020d */
[----:B------:R-:W0:Y:S01]  /*0940*/  I2F.RP R12, R0 ;  /* 0x00000000000c7306 */ /* 0x000e220000209400 */
[----:B------:R-:W-:-:S03]  /*0950*/  IMAD.HI.U32 R11, R11, R3, R10 ;  /* 0x000000030b0b7227 */ /* 0x000fc600078e000a */
[----:B------:R-:W-:Y:S01]  /*0960*/  IABS R7, R20 ;  /* 0x0000001400077213 */ /* 0x000fe20000000000 */
[----:B--2---:R-:W-:Y:S01]  /*0970*/  IMAD R8, R2, R4, RZ ;  /* 0x0000000402087224 */ /* 0x004fe200078e02ff */
[----:B------:R-:W-:Y:S01]  /*0980*/  STL [R1+0x900], R20 ;  /* 0x0009001401007387 */ /* 0x000fe20000100800 */
[----:B------:R-:W-:Y:S02]  /*0990*/  ISETP.GE.AND P2, PT, R20, RZ, PT ;  /* 0x000000ff1400720c */ /* 0x000fe40003f46270 */
[C---:B------:R-:W-:Y:S02]  /*09a0*/  IMAD R27, R4.reuse, 0x2, R8 ;  /* 0x00000002041b7824 */ /* 0x040fe400078e0208 */
[----:B------:R-:W-:Y:S02]  /*09b0*/  IMAD.MOV.U32 R3, RZ, RZ, R7 ;  /* 0x000000ffff037224 */ /* 0x000fe400078e0007 */
[----:B------:R-:W-:Y:S01]  /*09c0*/  IMAD R9, R4, 0x2, R27 ;  /* 0x0000000204097824 */ /* 0x000fe200078e021b */
[----:B0-----:R-:W0:Y:S01]  /*09d0*/  MUFU.RCP R12, R12 ;  /* 0x0000000c000c7308 */ /* 0x001e220000001000 */
[----:B------:R-:W-:-:S04]  /*09e0*/  IMAD.HI.U32 R11, R11, R3, RZ ;  /* 0x000000030b0b7227 */ /* 0x000fc800078e00ff */
[C---:B------:R-:W-:Y:S02]  /*09f0*/  IMAD R9, R4.reuse, 0x2, R9 ;  /* 0x0000000204097824 */ /* 0x040fe400078e0209 */
[----:B------:R-:W-:Y:S02]  /*0a00*/  IMAD.MOV R11, RZ, RZ, -R11 ;  /* 0x000000ffff0b7224 */ /* 0x000fe400078e0a0b */
[----:B------:R-:W-:Y:S01]  /*0a10*/  IMAD R10, R4, 0x2, R9 ;  /* 0x00000002040a7824 */ /* 0x000fe200078e0209 */
[----:B------:R-:W-:Y:S01]  /*0a20*/  STL [R1+0x3c], R9 ;  /* 0x00003c0901007387 */ /* 0x000fe20000100800 */
[----:B------:R-:W-:Y:S02]  /*0a30*/  IMAD R3, R6, R11, R3 ;  /* 0x0000000b06037224 */ /* 0x000fe400078e0203 */
[C---:B------:R-:W-:Y:S01]  /*0a40*/  IMAD R16, R4.reuse, 0x2, R10 ;  /* 0x0000000204107824 */ /* 0x040fe200078e020a */
[----:B------:R-:W1:Y:S01]  /*0a50*/  LDS R9, [UR9] ;  /* 0x00000009ff097984 */ /* 0x000e620008000800 */
[----:B------:R-:W-:Y:S02]  /*0a60*/  BAR.SYNC.DEFER_BLOCKING 0x0 ;  /* 0x0000000000007b1d */ /* 0x000fe40000010000 */
[----:B------:R-:W-:Y:S01]  /*0a70*/  IMAD R7, R4, 0x2, R16 ;  /* 0x0000000204077824 */ /* 0x000fe200078e0210 */
[----:B------:R-:W-:-:S04]  /*0a80*/  ISETP.GT.U32.AND P0, PT, R6, R3, PT ;  /* 0x000000030600720c */ /* 0x000fc80003f04070 */
[----:B------:R2:W-:Y:S09]  /*0a90*/  STL [R1+0x4], R7 ;  /* 0x0000040701007387 */ /* 0x0005f20000100800 */
[----:B------:R-:W-:Y:S01]  /*0aa0*/  @!P0 IMAD.IADD R3, R3, 0x1, -R6 ;  /* 0x0000000103038824 */ /* 0x000fe200078e0a06 */
[----:B------:R-:W-:Y:S01]  /*0ab0*/  PLOP3.LUT P0, PT, PT, PT, UP1, 0x80, 0x8 ;  /* 0x000000000008781c */ /* 0x000fe20003f0f018 */
[----:B--2---:R-:W-:-:S03]  /*0ac0*/  IMAD R7, R4, 0x2, R7 ;  /* 0x0000000204077824 */ /* 0x004fc600078e0207 */
[----:B------:R-:W-:Y:S01]  /*0ad0*/  ISETP.GT.U32.AND P1, PT, R6, R3, PT ;  /* 0x000000030600720c */ /* 0x000fe20003f24070 */
[C---:B------:R-:W-:Y:S01]  /*0ae0*/  IMAD R19, R4.reuse, 0x2, R7 ;  /* 0x0000000204137824 */ /* 0x040fe200078e0207 */
[----:B------:R0:W-:Y:S03]  /*0af0*/  STL [R1+0x30], R7 ;  /* 0x0000300701007387 */ /* 0x0001e60000100800 */
[----:B------:R-:W-:-:S04]  /*0b00*/  IMAD R17, R4, 0x2, R19 ;  /* 0x0000000204117824 */ /* 0x000fc800078e0213 */
[----:B------:R-:W-:Y:S02]  /*0b10*/  IMAD R11, R4, 0x2, R17 ;  /* 0x00000002040b7824 */ /* 0x000fe400078e0211 */
[----:B0-----:R-:W-:Y:S01]  /*0b20*/  VIADD R7, R12, 0xffffffe ;  /* 0x0ffffffe0c077836 */ /* 0x001fe20000000000 */
[----:B------:R-:W-:Y:S01]  /*0b30*/  SHF.R.U32.HI R12, RZ, 0x6, R15 ;  /* 0x00000006ff0c7819 */ /* 0x000fe2000001160f */
[----:B------:R-:W-:Y:S01]  /*0b40*/  IMAD R13, R4, 0x2, R11 ;  /* 0x00000002040d7824 */ /* 0x000fe200078e020b */
[----:B------:R0:W-:Y:S01]  /*0b50*/  STL [R1+0xc], R11 ;  /* 0x00000c0b01007387 */ /* 0x0001e20000100800 */
[----:B-1----:R-:W-:Y:S01]  /*0b60*/  R2UR UR8, R9 ;  /* 0x00000000090872ca */ /* 0x002fe200000e0000 */
[----:B------:R-:W-:Y:S01]  /*0b70*/  @!P1 IMAD.IADD R3, R3, 0x1, -R6 ;  /* 0x0000000103039824 */ /* 0x000fe200078e0a06 */
[----:B------:R-:W1:Y:S01]  /*0b80*/  F2I.FTZ.U32.TRUNC.NTZ R7, R7 ;  /* 0x0000000700077305 */ /* 0x000e62000021f000 */
[----:B------:R-:W-:Y:S01]  /*0b90*/  STL [R1+0x904], R23 ;  /* 0x0009041701007387 */ /* 0x000fe20000100800 */
[----:B------:R-:W-:Y:S01]  /*0ba0*/  SGXT.U32 R12, R12, 0x1 ;  /* 0x000000010c0c781a */ /* 0x000fe20000000000 */
[----:B------:R-:W-:Y:S01]  /*0bb0*/  IMAD.MOV.U32 R6, RZ, RZ, RZ ;  /* 0x000000ffff067224 */ /* 0x000fe200078e00ff */
[----:B------:R-:W-:Y:S01]  /*0bc0*/  ISETP.NE.AND P1, PT, R24, RZ, PT ;  /* 0x000000ff1800720c */ /* 0x000fe20003f25270 */
[----:B------:R2:W-:Y:S01]  /*0bd0*/  STL [R1+0x74], R13 ;  /* 0x0000740d01007387 */ /* 0x0005e20000100800 */
[----:B------:R-:W-:Y:S01]  /*0be0*/  ISETP.LT.AND P0, PT, R12, UR20, P0 ;  /* 0x000000140c007c0c */ /* 0x000fe20008701270 */
[----:B------:R-:W-:Y:S01]  /*0bf0*/  @!P2 IMAD.MOV R3, RZ, RZ, -R3 ;  /* 0x000000ffff03a224 */ /* 0x000fe200078e0a03 */
[----:B0-----:R-:W-:-:S04]  /*0c00*/  SHF.R.U32.HI R11, RZ, 0x5, R15 ;  /* 0x00000005ff0b7819 */ /* 0x001fc8000001160f */
[----:B------:R-:W-:Y:S01]  /*0c10*/  R2UR UR16, R11 ;  /* 0x000000000b1072ca */ /* 0x000fe200000e0000 */
[C---:B--2---:R-:W-:Y:S02]  /*0c20*/  IMAD R13, R4.reuse, 0x2, R13 ;  /* 0x00000002040d7824 */ /* 0x044fe400078e020d */
[----:B-1----:R-:W-:Y:S02]  /*0c30*/  IMAD.MOV R11, RZ, RZ, -R7 ;  /* 0x000000ffff0b7224 */ /* 0x002fe400078e0a07 */
[----:B------:R-:W-:Y:S01]  /*0c40*/  @!P1 LOP3.LUT R3, RZ, R24, RZ, 0x33, !PT ;  /* 0x00000018ff039212 */ /* 0x000fe200078e33ff */
[C---:B------:R-:W-:Y:S01]  /*0c50*/  IMAD R18, R4.reuse, 0x2, R13 ;  /* 0x0000000204127824 */ /* 0x040fe200078e020d */
[----:B------:R-:W-:Y:S01]  /*0c60*/  PLOP3.LUT P1, PT, PT, PT, UP1, 0x80, 0x8 ;  /* 0x000000000008781c */ /* 0x000fe20003f2f018 */
[----:B------:R-:W-:Y:S01]  /*0c70*/  IMAD.MOV.U32 R9, RZ, RZ, R11 ;  /* 0x000000ffff097224 */ /* 0x000fe200078e000b */
[----:B------:R-:W-:Y:S01]  /*0c80*/  LOP3.LUT R11, R15, 0x7f, RZ, 0xc0, !PT ;  /* 0x0000007f0f0b7812 */ /* 0x000fe200078ec0ff */
[----:B------:R-:W-:-:S02]  /*0c90*/  IMAD R14, R4, 0x2, R18 ;  /* 0x00000002040e7824 */ /* 0x000fc400078e0212 */
[----:B------:R-:W-:Y:S01]  /*0ca0*/  IMAD R9, R9, R0, RZ ;  /* 0x0000000009097224 */ /* 0x000fe200078e02ff */
[----:B------:R-:W-:Y:S01]  /*0cb0*/  USHF.L.U32 UR4, UR16, 0x15, URZ ;  /* 0x0000001510047899 */ /* 0x000fe200080006ff */
[C---:B------:R-:W-:Y:S01]  /*0cc0*/  IMAD R12, R4.reuse, 0x2, R14 ;  /* 0x00000002040c7824 */ /* 0x040fe200078e020e */
[----:B------:R-:W-:Y:S01]  /*0cd0*/  STL [R1+0x14], R14 ;  /* 0x0000140e01007387 */ /* 0x000fe20000100800 */
[----:B------:R-:W-:Y:S01]  /*0ce0*/  IMAD.HI.U32 R7, R7, R9, R6 ;  /* 0x0000000907077227 */ /* 0x000fe200078e0006 */
[----:B------:R-:W-:Y:S01]  /*0cf0*/  ULOP3.LUT UR5, UR4, 0x600000, URZ, 0xc0, !UPT ;  /* 0x0060000004057892 */ /* 0x000fe2000f8ec0ff */
[----:B------:R-:W-:Y:S01]  /*0d00*/  PRMT R6, RZ, 0x7610, R6 ;  /* 0x00007610ff067816 */ /* 0x000fe20000000006 */
[----:B------:R0:W-:Y:S01]  /*0d10*/  STL [R1+0x7c], R12 ;  /* 0x00007c0c01007387 */ /* 0x0001e20000100800 */
[----:B------:R-:W-:Y:S01]  /*0d20*/  ISETP.NE.U32.AND P2, PT, R11, RZ, PT ;  /* 0x000000ff0b00720c */ /* 0x000fe20003f45070 */
[----:B------:R-:W-:Y:S02]  /*0d30*/  UIADD3 UR5, UPT, UPT, UR8, UR5, URZ ;  /* 0x0000000508057290 */ /* 0x000fe4000fffe0ff */
[----:B------:R-:W-:Y:S01]  /*0d40*/  UIADD3 UR4, UPT, UPT, UR9, 0x14000, URZ ;  /* 0x0001400009047890 */ /* 0x000fe2000fffe0ff */
[----:B0-----:R-:W-:-:S04]  /*0d50*/  IMAD R12, R4, 0x2, R12 ;  /* 0x00000002040c7824 */ /* 0x001fc800078e020c */
[----:B------:R-:W-:-:S04]  /*0d60*/  IMAD R21, R4, 0x2, R12 ;  /* 0x0000000204157824 */ /* 0x000fc800078e020c */
[----:B------:R-:W-:-:S04]  /*0d70*/  IMAD R14, R4, 0x2, R21 ;  /* 0x00000002040e7824 */ /* 0x000fc800078e0215 */
[C---:B------:R-:W-:Y:S01]  /*0d80*/  IMAD R9, R4.reuse, 0x2, R14 ;  /* 0x0000000204097824 */ /* 0x040fe200078e020e */
[----:B------:R0:W-:Y:S03]  /*0d90*/  STL [R1+0x1c], R14 ;  /* 0x00001c0e01007387 */ /* 0x0001e60000100800 */
[C---:B------:R-:W-:Y:S01]  /*0da0*/  IMAD R15, R4.reuse, 0x2, R9 ;  /* 0x00000002040f7824 */ /* 0x040fe200078e0209 */
[----:B------:R1:W-:Y:S03]  /*0db0*/  STL [R1+0x84], R9 ;  /* 0x0000840901007387 */ /* 0x0003e60000100800 */
[----:B------:R-:W-:Y:S01]  /*0dc0*/  IMAD R22, R4, 0x2, R15 ;  /* 0x0000000204167824 */ /* 0x000fe200078e020f */
[----:B------:R2:W-:Y:S01]  /*0dd0*/  STL.S16 [R1+0x1c0], R6 ;  /* 0x0001c00601007387 */ /* 0x0005e20000100600 */
[----:B0-----:R-:W-:-:S02]  /*0de0*/  IMAD.U32 R14, RZ, RZ, UR5 ;  /* 0x00000005ff0e7e24 */ /* 0x001fc4000f8e00ff */
[----:B------:R-:W-:Y:S01]  /*0df0*/  IMAD R11, R4, 0x2, R22 ;  /* 0x00000002040b7824 */ /* 0x000fe200078e0216 */
[----:B-1----:R-:W-:Y:S02]  /*0e00*/  LOP3.LUT R9, R2, 0x8, RZ, 0xfc, !PT ;  /* 0x0000000802097812 */ /* 0x002fe400078efcff */
[----:B------:R2:W-:Y:S04]  /*0e10*/  STL [R1+0x908], R14 ;  /* 0x0009080e01007387 */ /* 0x0005e80000100800 */
[----:B------:R2:W-:Y:S01]  /*0e20*/  STL [R1+0x28], R11 ;  /* 0x0000280b01007387 */ /* 0x0005e20000100800 */
[----:B----4-:R-:W-:Y:S05]  /*0e30*/  BRA.U UP0, `(.L_x_5) ;  /* 0x0000000100187547 */ /* 0x010fea000b800000 */
[----:B------:R-:W-:Y:S01]  /*0e40*/  ELECT P3, URZ, PT ;  /* 0x0000000000ff782f */ /* 0x000fe20003860000 */
[----:B--2---:R-:W-:Y:S01]  /*0e50*/  IMAD.MOV.U32 R6, RZ, RZ, 0x1 ;  /* 0x00000001ff067424 */ /* 0x004fe200078e00ff */
[----:B------:R-:W-:Y:S01]  /*0e60*/  UMOV UR5, 0x40 ;  /* 0x0000004000057882 */ /* 0x000fe20000000000 */
[----:B------:R-:W-:Y:S01]  /*0e70*/  UVIRTCOUNT.DEALLOC.SMPOOL 0x80 ;  /* 0x000000800000784c */ /* 0x000fe20000000000 */
[----:B------:R-:W-:-:S09]  /*0e80*/  ULEA UR5, UR6, UR5, 0x18 ;  /* 0x0000000506057291 */ /* 0x000fd2000f8ec0ff */
[----:B------:R0:W-:Y:S03]  /*0e90*/  @P3 STS.U8 [UR5], R6 ;  /* 0x00000006ff003988 */ /* 0x0001e60008000005 */
.L_x_5:
[----:B------:R-:W3:Y:S01]  /*0ea0*/  LDL R24, [R1+0x1c0] ;  /* 0x0001c00001187983 */ /* 0x000ee20000100800 */
[----:B------:R-:W-:Y:S01]  /*0eb0*/  R2UR UR5, R14 ;  /* 0x000000000e0572ca */ /* 0x000fe200000e0000 */
[----:B------:R-:W-:Y:S01]  /*0ec0*/  VOTEU.ALL UP2, P2 ;  /* 0x0000000000ff7886 */ /* 0x000fe20001040000 */
[----:B------:R-:W-:Y:S01]  /*0ed0*/  VOTEU.ALL UP3, P2 ;  /* 0x0000000000ff7886 */ /* 0x000fe20001060000 */
[----:B------:R-:W-:Y:S01]  /*0ee0*/  STL [R1+0xb00], R28 ;  /* 0x000b001c01007387 */ /* 0x000fe20000100800 */
[----:B0-2---:R-:W-:Y:S01]  /*0ef0*/  IMAD R6, R4, 0x2, R11 ;  /* 0x0000000204067824 */ /* 0x005fe200078e020b */
[----:B------:R-:W-:Y:S01]  /*0f00*/  ISETP.LT.AND P1, PT, R9, UR20, P1 ;  /* 0x0000001409007c0c */ /* 0x000fe20008f21270 */
[----:B------:R-:W-:Y:S01]  /*0f10*/  IMAD R3, R3, UR17, RZ ;  /* 0x0000001103037c24 */ /* 0x000fe2000f8e02ff */
[----:B------:R-:W-:Y:S01]  /*0f20*/  STL [R1+0xafc], R27 ;  /* 0x000afc1b01007387 */ /* 0x000fe20000100800 */
[----:B------:R-:W-:-:S04]  /*0f30*/  @!UP2 UIADD3 UR18, UPT, UPT, -UR7, 0x100000, URZ ;  /* 0x001000000712a890 */ /* 0x000fc8000fffe1ff */
[----:B------:R-:W-:Y:S02]  /*0f40*/  @!UP2 USHF.L.U32 UR19, UR18, 0xb, URZ ;  /* 0x0000000b1213a899 */ /* 0x000fe400080006ff */
[----:B------:R-:W-:Y:S01]  /*0f50*/  @!UP2 USHF.L.U32 UR18, UR18, 0x1, URZ ;  /* 0x000000011212a899 */ /* 0x000fe200080006ff */
[C---:B------:R-:W-:Y:S01]  /*0f60*/  IMAD R14, R4.reuse, 0x2, R6 ;  /* 0x00000002040e7824 */ /* 0x040fe200078e0206 */
[----:B------:R-:W-:Y:S01]  /*0f70*/  R2UR UR21, R23 ;  /* 0x00000000171572ca */ /* 0x000fe200000e0000 */
[----:B------:R-:W-:Y:S01]  /*0f80*/  STL [R1+0xaf8], R16 ;  /* 0x000af81001007387 */ /* 0x000fe20000100800 */
[----:B------:R-:W-:Y:S01]  /*0f90*/  PRMT R20, RZ, 0x7610, R20 ;  /* 0x00007610ff147816 */ /* 0x000fe20000000014 */
[C---:B------:R-:W-:Y:S01]  /*0fa0*/  IMAD R23, R4.reuse, 0x2, R14 ;  /* 0x0000000204177824 */ /* 0x040fe200078e020e */
[----:B------:R-:W-:Y:S01]  /*0fb0*/  PRMT R29, RZ, 0x7610, R29 ;  /* 0x00007610ff1d7816 */ /* 0x000fe2000000001d */
[----:B------:R-:W-:Y:S01]  /*0fc0*/  STL [R1+0xaf4], R17 ;  /* 0x000af41101007387 */ /* 0x000fe20000100800 */
[----:B------:R-:W0:Y:S01]  /*0fd0*/  LDCU UR17, c[0x0][0x3b0] ;  /* 0x00007600ff1177ac */ /* 0x000e220008000800 */
[----:B------:R-:W-:-:S02]  /*0fe0*/  IMAD R11, R4, 0x2, R23 ;  /* 0x00000002040b7824 */ /* 0x000fc400078e0217 */
[----:B------:R-:W-:Y:S04]  /*0ff0*/  STL [R1+0xaf0], R18 ;  /* 0x000af01201007387 */ /* 0x000fe80000100800 */
[----:B------:R1:W-:Y:S04]  /*1000*/  STL [R1+0xaec], R21 ;  /* 0x000aec1501007387 */ /* 0x0003e80000100800 */
[----:B------:R-:W-:Y:S04]  /*1010*/  STL [R1+0xae8], R22 ;  /* 0x000ae81601007387 */ /* 0x000fe80000100800 */
[----:B------:R-:W-:Y:S04]  /*1020*/  STL [R1+0xa14], R7 ;  /* 0x000a140701007387 */ /* 0x000fe80000100800 */
[----:B------:R-:W-:Y:S04]  /*1030*/  STL [R1+0xa20], R7 ;  /* 0x000a200701007387 */ /* 0x000fe80000100800 */
[----:B------:R-:W-:Y:S04]  /*1040*/  STL [R1+0xa38], R7 ;  /* 0x000a380701007387 */ /* 0x000fe80000100800 */
[----:B------:R-:W-:Y:S04]  /*1050*/  STL [R1+0xa50], R7 ;  /* 0x000a500701007387 */ /* 0x000fe80000100800 */
[----:B------:R-:W-:Y:S04]  /*1060*/  STL [R1+0xa68], R7 ;  /* 0x000a680701007387 */ /* 0x000fe80000100800 */
[----:B------:R-:W-:Y:S01]  /*1070*/  STL [R1+0xa80], R7 ;  /* 0x000a800701007387 */ /* 0x000fe20000100800 */
[----:B------:R-:W-:Y:S01]  /*1080*/  STTM.16dp32bit_t0_t15.x8 tmem[UR5], RZ ;  /* 0x000000ff000079ed */ /* 0x000fe20008980005 */
[----:B------:R-:W-:Y:S02]  /*1090*/  STTM.16dp32bit_t16_t31.x8 tmem[UR5+0x8], RZ ;  /* 0x000008ff000079ed */ /* 0x000fe400089a0005 */
[----:B------:R-:W-:Y:S01]  /*10a0*/  STL [R1+0xa84], R7 ;  /* 0x000a840701007387 */ /* 0x000fe20000100800 */
[----:B-1----:R-:W-:Y:S01]  /*10b0*/  PRMT R21, RZ, 0x7610, R21 ;  /* 0x00007610ff157816 */ /* 0x002fe20000000015 */
[----:B------:R-:W1:Y:S01]  /*10c0*/  LDCU UR5, c[0x0][0x3b0] ;  /* 0x00007600ff0577ac */ /* 0x000e620008000800 */
[----:B------:R-:W2:Y:S01]  /*10d0*/  FENCE.VIEW.ASYNC.T ;  /* 0x00000000000073c6 */ /* 0x000ea20000000200 */
[----:B------:R-:W-:Y:S01]  /*10e0*/  STL [R1+0xa94], R7 ;  /* 0x000a940701007387 */ /* 0x000fe20000100800 */
[----:B--2---:R-:W-:Y:S06]  /*10f0*/  BAR.SYNC.DEFER_BLOCKING 0x0 ;  /* 0x0000000000007b1d */ /* 0x004fec0000010000 */
[----:B------:R-:W-:Y:S04]  /*1100*/  STL [R1+0xa98], R7 ;  /* 0x000a980701007387 */ /* 0x000fe80000100800 */
[----:B------:R-:W-:Y:S04]  /*1110*/  STL [R1+0xaa4], R7 ;  /* 0x000aa40701007387 */ /* 0x000fe80000100800 */
[----:B------:R-:W-:Y:S04]  /*1120*/  STL [R1+0xab4], R7 ;  /* 0x000ab40701007387 */ /* 0x000fe80000100800 */
[----:B------:R-:W-:Y:S04]  /*1130*/  STL [R1+0xad0], R7 ;  /* 0x000ad00701007387 */ /* 0x000fe80000100800 */
[----:B------:R-:W-:Y:S04]  /*1140*/  STL [R1+0xa10], R0 ;  /* 0x000a100001007387 */ /* 0x000fe80000100800 */
[----:B------:R-:W2:Y:S02]  /*1150*/  FENCE.VIEW.ASYNC.S ;  /* 0x00000000000073c6 */ /* 0x000ea40000000000 */
[----:B--2---:R2:W4:Y:S02]  /*1160*/  @!UP3 SYNCS.EXCH.64 URZ, [UR4], UR18 ;  /* 0x0000001204ffb5b2 */ /* 0x0045240008000100 */
[----:B------:R-:W-:Y:S04]  /*1170*/  STL [R1+0xa18], R0 ;  /* 0x000a180001007387 */ /* 0x000fe80000100800 */
[----:B------:R-:W-:Y:S04]  /*1180*/  STL [R1+0xa24], R0 ;  /* 0x000a240001007387 */ /* 0x000fe80000100800 */
[----:B------:R-:W-:Y:S01]  /*1190*/  STL [R1+0xa2c], R0 ;  /* 0x000a2c0001007387 */ /* 0x000fe20000100800 */
[----:B------:R-:W-:Y:S01]  /*11a0*/  PRMT R16, RZ, 0x7610, R16 ;  /* 0x00007610ff107816 */ /* 0x000fe20000000010 */
[----:B--2---:R-:W2:Y:S02]  /*11b0*/  LDCU UR18, c[0x0][0x3b0] ;  /* 0x00007600ff1277ac */ /* 0x004ea40008000800 */
[----:B------:R-:W-:Y:S01]  /*11c0*/  STL [R1+0xa44], R0 ;  /* 0x000a440001007387 */ /* 0x000fe20000100800 */
[----:B------:R-:W-:Y:S01]  /*11d0*/  PRMT R27, RZ, 0x7610, R27 ;  /* 0x00007610ff1b7816 */ /* 0x000fe2000000001b */
[----:B------:R-:W0:Y:S02]  /*11e0*/  LDCU UR19, c[0x0][0x3b0] ;  /* 0x00007600ff1377ac */ /* 0x000e240008000800 */
[----:B------:R-:W-:Y:S04]  /*11f0*/  STL [R1+0xa5c], R0 ;  /* 0x000a5c0001007387 */ /* 0x000fe80000100800 */
        /* <DEDUP_REMOVED lines=18> */
[----:B------:R0:W-:Y:S02]  /*1320*/  STL [R1+0x8c], R6 ;  /* 0x00008c0601007387 */ /* 0x0001e40000100800 */
[C---:B0-----:R-:W-:Y:S01]  /*1330*/  LEA R6, P3, R3.reuse, UR12, 0x1 ;  /* 0x0000000c03067c11 */ /* 0x041fe2000f8608ff */
[----:B------:R-:W0:Y:S03]  /*1340*/  LDCU UR12, c[0x0][0x3b0] ;  /* 0x00007600ff0c77ac */ /* 0x000e260008000800 */
[----:B------:R-:W-:Y:S01]  /*1350*/  LEA.HI.X.SX32 R3, R3, UR13, 0x1, P3 ;  /* 0x0000000d03037c11 */ /* 0x000fe200098f0eff */
[----:B------:R-:W0:Y:S01]  /*1360*/  LDCU UR13, c[0x0][0x3b0] ;  /* 0x00007600ff0d77ac */ /* 0x000e220008000800 */
[----:B------:R-:W-:-:S04]  /*1370*/  LEA R9, P3, R8, R6, 0x1 ;  /* 0x0000000608097211 */ /* 0x000fc800078608ff */
[----:B------:R-:W-:Y:S01]  /*1380*/  LEA.HI.X.SX32 R26, R8, R3, 0x1, P3 ;  /* 0x00000003081a7211 */ /* 0x000fe200018f0eff */
[----:B------:R1:W-:Y:S01]  /*1390*/  STL [R1+0x2a8], R9 ;  /* 0x0002a80901007387 */ /* 0x0003e20000100800 */
[----:B------:R-:W-:Y:S01]  /*13a0*/  @P0 IMAD.MOV.U32 R8, RZ, RZ, R9 ;  /* 0x000000ffff080224 */ /* 0x000fe200078e0009 */
[----:B------:R-:W-:Y:S02]  /*13b0*/  LEA R28, P3, R10, R6, 0x1 ;  /* 0x000000060a1c7211 */ /* 0x000fe400078608ff */
[----:B------:R-:W-:Y:S04]  /*13c0*/  STL [R1+0xae0], R23 ;  /* 0x000ae01701007387 */ /* 0x000fe80000100800 */
[----:B------:R0:W-:Y:S01]  /*13d0*/  STL [R1+0x2c], R11 ;  /* 0x00002c0b01007387 */ /* 0x0001e20000100800 */
[----:B-1----:R-:W-:Y:S01]  /*13e0*/  @P0 IMAD.MOV.U32 R9, RZ, RZ, R26 ;  /* 0x000000ffff090224 */ /* 0x002fe200078e001a */
[----:B----4-:R-:W-:Y:S01]  /*13f0*/  BAR.SYNC.DEFER_BLOCKING 0x0 ;  /* 0x0000000000007b1d */ /* 0x010fe20000010000 */
[----:B0-----:R-:W-:-:S05]  /*1400*/  IMAD R11, R4, 0x2, R11 ;  /* 0x00000002040b7824 */ /* 0x001fca00078e020b */
[----:B------:R-:W-:Y:S04]  /*1410*/  STL [R1+0x2a4], R26 ;  /* 0x0002a41a01007387 */ /* 0x000fe80000100800 */
[----:B---3--:R0:W3:Y:S01]  /*1420*/  @P0 LDG.E.U16 R24, desc[UR10][R8.64] ;  /* 0x0000000a08180981 */ /* 0x0080e2000c1e1500 */
[----:B------:R-:W-:-:S03]  /*1430*/  PRMT R0, RZ, 0x7610, R0 ;  /* 0x00007610ff007816 */ /* 0x000fc60000000000 */
[----:B------:R1:W-:Y:S04]  /*1440*/  STL [R1+0x90], R11 ;  /* 0x0000900b01007387 */ /* 0x0003e80000100800 */
[----:B------:R-:W-:Y:S01]  /*1450*/  STL [R1+0x2c8], R28 ;  /* 0x0002c81c01007387 */ /* 0x000fe20000100800 */
[----:B0-----:R-:W-:Y:S01]  /*1460*/  LEA.HI.X.SX32 R8, R10, R3, 0x1, P3 ;  /* 0x000000030a087211 */ /* 0x001fe200018f0eff */
[----:B-1----:R-:W-:-:S04]  /*1470*/  IMAD R11, R4, 0x2, R11 ;  /* 0x00000002040b7824 */ /* 0x002fc800078e020b */
[----:B------:R-:W-:Y:S02]  /*1480*/  @P1 IMAD.MOV.U32 R9, RZ, RZ, R8 ;  /* 0x000000ffff091224 */ /* 0x000fe400078e0008 */
[----:B------:R-:W-:Y:S01]  /*1490*/  IMAD R26, R4, 0x2, R11 ;  /* 0x00000002041a7824 */ /* 0x000fe200078e020b */
[----:B---3--:R0:W-:Y:S01]  /*14a0*/  @P0 STL [R1+0x1c0], R24 ;  /* 0x0001c01801000387 */ /* 0x0081e20000100800 */
[----:B------:R-:W-:-:S03]  /*14b0*/  PLOP3.LUT P0, PT, PT, PT, UP1, 0x80, 0x8 ;  /* 0x000000000008781c */ /* 0x000fc60003f0f018 */
[----:B------:R1:W-:Y:S01]  /*14c0*/  STL [R1+0x2c4], R8 ;  /* 0x0002c40801007387 */ /* 0x0003e20000100800 */
[----:B0-----:R-:W-:Y:S01]  /*14d0*/  LOP3.LUT R24, R2, 0x10, RZ, 0xfc, !PT ;  /* 0x0000001002187812 */ /* 0x001fe200078efcff */
[----:B-1----:R-:W-:-:S05]  /*14e0*/  @P1 IMAD.MOV.U32 R8, RZ, RZ, R28 ;  /* 0x000000ffff081224 */ /* 0x002fca00078e001c */
[----:B------:R0:W3:Y:S01]  /*14f0*/  @P1 LDG.E.U16 R0, desc[UR10][R8.64] ;  /* 0x0000000a08001981 */ /* 0x0000e2000c1e1500 */
[----:B------:R-:W-:Y:S02]  /*1500*/  ISETP.LT.AND P0, PT, R24, UR20, P0 ;  /* 0x0000001418007c0c */ /* 0x000fe40008701270 */
[C---:B------:R-:W-:Y:S02]  /*1510*/  LOP3.LUT R28, R2.reuse, 0x18, RZ, 0xfc, !PT ;  /* 0x00000018021c7812 */ /* 0x040fe400078efcff */
[----:B------:R-:W-:Y:S02]  /*1520*/  PLOP3.LUT P1, PT, PT, PT, UP1, 0x80, 0x8 ;  /* 0x000000000008781c */ /* 0x000fe40003f2f018 */
[----:B------:R-:W-:Y:S02]  /*1530*/  LOP3.LUT R24, R2, 0x20, RZ, 0xfc, !PT ;  /* 0x0000002002187812 */ /* 0x000fe400078efcff */
[----:B------:R-:W-:Y:S02]  /*1540*/  ISETP.LT.AND P1, PT, R28, UR20, P1 ;  /* 0x000000141c007c0c */ /* 0x000fe40008f21270 */
[----:B0-----:R-:W-:-:S02]  /*1550*/  LEA R8, P4, R19, R6, 0x1 ;  /* 0x0000000613087211 */ /* 0x001fc400078808ff */
[----:B------:R-:W-:-:S04]  /*1560*/  PLOP3.LUT P3, PT, PT, PT, UP1, 0x80, 0x8 ;  /* 0x000000000008781c */ /* 0x000fc80003f6f018 */
[----:B------:R-:W-:Y:S01]  /*1570*/  ISETP.LT.AND P3, PT, R24, UR20, P3 ;  /* 0x0000001418007c0c */ /* 0x000fe20009f61270 */
[----:B---3--:R0:W-:Y:S04]  /*1580*/  STL [R1+0x1a0], R0 ;  /* 0x0001a00001007387 */ /* 0x0081e80000100800 */
[----:B------:R-:W-:Y:S01]  /*1590*/  STL [R1+0xadc], R26 ;  /* 0x000adc1a01007387 */ /* 0x000fe20000100800 */
[----:B0-----:R-:W-:-:S04]  /*15a0*/  IMAD R0, R4, 0x2, R26 ;  /* 0x0000000204007824 */ /* 0x001fc800078e021a */
[----:B------:R-:W-:-:S04]  /*15b0*/  IMAD R9, R4, 0x2, R0 ;  /* 0x0000000204097824 */ /* 0x000fc800078e0200 */
[C---:B------:R-:W-:Y:S01]  /*15c0*/  IMAD R10, R4.reuse, 0x2, R9 ;  /* 0x00000002040a7824 */ /* 0x040fe200078e0209 */
[----:B------:R0:W-:Y:S03]  /*15d0*/  STL [R1+0x94], R9 ;  /* 0x0000940901007387 */ /* 0x0001e60000100800 */
[----:B------:R-:W-:Y:S01]  /*15e0*/  IMAD R24, R4, 0x2, R10 ;  /* 0x0000000204187824 */ /* 0x000fe200078e020a */
[----:B------:R1:W-:Y:S01]  /*15f0*/  STL [R1+0x6c4], R8 ;  /* 0x0006c40801007387 */ /* 0x0003e20000100800 */
[----:B0-----:R-:W-:Y:S02]  /*1600*/  LEA.HI.X.SX32 R9, R19, R3, 0x1, P4 ;  /* 0x0000000313097211 */ /* 0x001fe400020f0eff */
[----:B------:R-:W-:-:S03]  /*1610*/  LEA R2, P4, R13, R6, 0x1 ;  /* 0x000000060d027211 */ /* 0x000fc600078808ff */
[----:B------:R1:W3:Y:S04]  /*1620*/  @P0 LDG.E.U16 R20, desc[UR10][R8.64] ;  /* 0x0000000a08140981 */ /* 0x0002e8000c1e1500 */
[----:B------:R0:W-:Y:S01]  /*1630*/  STL [R1+0x2e4], R9 ;  /* 0x0002e40901007387 */ /* 0x0001e20000100800 */
[----:B------:R-:W-:-:S03]  /*1640*/  IMAD R28, R4, 0x2, R24 ;  /* 0x00000002041c7824 */ /* 0x000fc600078e0218 */
[----:B------:R-:W-:Y:S01]  /*1650*/  STL [R1+0x6c8], R2 ;  /* 0x0006c80201007387 */ /* 0x000fe20000100800 */
[----:B-1----:R-:W-:Y:S01]  /*1660*/  @P1 IMAD.MOV.U32 R8, RZ, RZ, R2 ;  /* 0x000000ffff081224 */ /* 0x002fe200078e0002 */
[----:B0-----:R-:W-:Y:S02]  /*1670*/  LEA.HI.X.SX32 R9, R13, R3, 0x1, P4 ;  /* 0x000000030d097211 */ /* 0x001fe400020f0eff */
[----:B------:R-:W-:Y:S02]  /*1680*/  PRMT R13, RZ, 0x7610, R13 ;  /* 0x00007610ff0d7816 */ /* 0x000fe4000000000d */
[----:B------:R-:W-:-:S04]  /*1690*/  PRMT R19, RZ, 0x7610, R19 ;  /* 0x00007610ff137816 */ /* 0x000fc80000000013 */
[----:B------:R0:W4:Y:S04]  /*16a0*/  @P1 LDG.E.U16 R13, desc[UR10][R8.64] ;  /* 0x0000000a080d1981 */ /* 0x000128000c1e1500 */
[----:B---3--:R1:W-:Y:S04]  /*16b0*/  STL [R1+0x194], R20 ;  /* 0x0001941401007387 */ /* 0x0083e80000100800 */
[----:B------:R-:W-:Y:S01]  /*16c0*/  STL [R1+0x20], R28 ;  /* 0x0000201c01007387 */ /* 0x000fe20000100800 */
[----:B-1----:R-:W-:-:S04]  /*16d0*/  LEA R20, P0, R12, R6, 0x1 ;  /* 0x000000060c147211 */ /* 0x002fc800078008ff */
[----:B------:R-:W-:Y:S01]  /*16e0*/  LEA.HI.X.SX32 R12, R12, R3, 0x1, P0 ;  /* 0x000000030c0c7211 */ /* 0x000fe200000f0eff */
[----:B------:R-:W-:Y:S01]  /*16f0*/  STL [R1+0x6b8], R20 ;  /* 0x0006b81401007387 */ /* 0x000fe20000100800 */
[----:B0-----:R-:W-:-:S03]  /*1700*/  @P3 IMAD.MOV.U32 R8, RZ, RZ, R20 ;  /* 0x000000ffff083224 */ /* 0x001fc600078e0014 */
[----:B------:R0:W-:Y:S02]  /*1710*/  STL [R1+0x6b0], R9 ;  /* 0x0006b00901007387 */ /* 0x0001e40000100800 */
[----:B0-----:R-:W-:-:S05]  /*1720*/  @P3 IMAD.MOV.U32 R9, RZ, RZ, R12 ;  /* 0x000000ffff093224 */ /* 0x001fca00078e000c */
[----:B------:R0:W3:Y:S01]  /*1730*/  @P3 LDG.E.U16 R19, desc[UR10][R8.64] ;  /* 0x0000000a08133981 */ /* 0x0000e2000c1e1500 */
[----:B------:R-:W1:Y:S01]  /*1740*/  S2R R2, SR_TID.X ;  /* 0x0000000000027919 */ /* 0x000e620000002100 */
[----:B------:R-:W-:-:S05]  /*1750*/  IMAD R28, R4, 0x2, R28 ;  /* 0x00000002041c7824 */ /* 0x000fca00078e021c */
[----:B------:R-:W-:Y:S04]  /*1760*/  STL [R1+0x98], R28 ;  /* 0x0000981c01007387 */ /* 0x000fe80000100800 */
[----:B------:R-:W-:Y:S04]  /*1770*/  STL [R1+0x6b4], R12 ;  /* 0x0006b40c01007387 */ /* 0x000fe80000100800 */
[----:B----4-:R4:W-:Y:S04]  /*1780*/  STL [R1+0x19c], R13 ;  /* 0x00019c0d01007387 */ /* 0x0109e80000100800 */
[----:B------:R-:W-:Y:S04]  /*1790*/  STL [R1+0xab0], R0 ;  /* 0x000ab00001007387 */ /* 0x000fe80000100800 */
[----:B------:R-:W-:Y:S01]  /*17a0*/  STL [R1+0xacc], R0 ;  /* 0x000acc0001007387 */ /* 0x000fe20000100800 */
[----:B----4-:R-:W-:-:S03]  /*17b0*/  IMAD R13, R4, 0x2, R28 ;  /* 0x00000002040d7824 */ /* 0x010fc600078e021c */
[----:B------:R-:W-:Y:S01]  /*17c0*/  STL [R1+0xad8], R0 ;  /* 0x000ad80001007387 */ /* 0x000fe20000100800 */
[----:B-1----:R-:W-:-:S04]  /*17d0*/  SHF.R.U32.HI R2, RZ, 0x6, R2 ;  /* 0x00000006ff027819 */ /* 0x002fc80000011602 */
[----:B------:R-:W-:Y:S02]  /*17e0*/  SGXT.U32 R2, R2, 0x1 ;  /* 0x000000010202781a */ /* 0x000fe40000000000 */
[----:B------:R-:W-:Y:S02]  /*17f0*/  PLOP3.LUT P0, PT, PT, PT, UP1, 0x80, 0x8 ;  /* 0x000000000008781c */ /* 0x000fe40003f0f018 */
[C---:B------:R-:W-:Y:S02]  /*1800*/  LOP3.LUT R20, R2.reuse, 0x28, RZ, 0xfc, !PT ;  /* 0x0000002802147812 */ /* 0x040fe400078efcff */
[----:B------:R-:W-:Y:S02]  /*1810*/  LOP3.LUT R12, R2, 0x30, RZ, 0xfc, !PT ;  /* 0x00000030020c7812 */ /* 0x000fe400078efcff */
[----:B------:R-:W-:Y:S02]  /*1820*/  PLOP3.LUT P1, PT, PT, PT, UP1, 0x80, 0x8 ;  /* 0x000000000008781c */ /* 0x000fe40003f2f018 */
[----:B------:R-:W-:-:S02]  /*1830*/  ISETP.LT.AND P0, PT, R20, UR20, P0 ;  /* 0x0000001414007c0c */ /* 0x000fc40008701270 */
[----:B------:R-:W-:Y:S02]  /*1840*/  ISETP.LT.AND P1, PT, R12, UR20, P1 ;  /* 0x000000140c007c0c */ /* 0x000fe40008f21270 */
[----:B------:R-:W-:Y:S02]  /*1850*/  LOP3.LUT R20, R2, 0x38, RZ, 0xfc, !PT ;  /* 0x0000003802147812 */ /* 0x000fe400078efcff */
[-C--:B0-----:R-:W-:Y:S02]  /*1860*/  LEA R8, P4, R15, R6.reuse, 0x1 ;  /* 0x000000060f087211 */ /* 0x081fe400078808ff */
[----:B------:R-:W-:Y:S01]  /*1870*/  LEA R2, P5, R14, R6, 0x1 ;  /* 0x000000060e027211 */ /* 0x000fe200078a08ff */
[----:B---3--:R0:W-:Y:S02]  /*1880*/  STL [R1+0x190], R19 ;  /* 0x0001901301007387 */ /* 0x0081e40000100800 */
[----:B0-----:R-:W-:-:S04]  /*1890*/  IMAD R19, R4, 0x2, R13 ;  /* 0x0000000204137824 */ /* 0x001fc800078e020d */
[C---:B------:R-:W-:Y:S01]  /*18a0*/  IMAD R28, R4.reuse, 0x2, R19 ;  /* 0x00000002041c7824 */ /* 0x040fe200078e0213 */
[----:B------:R-:W-:Y:S03]  /*18b0*/  STL [R1+0xad4], R19 ;  /* 0x000ad41301007387 */ /* 0x000fe60000100800 */
[C---:B------:R-:W-:Y:S01]  /*18c0*/  IMAD R9, R4.reuse, 0x2, R28 ;  /* 0x0000000204097824 */ /* 0x040fe200078e021c */
[----:B------:R0:W-:Y:S03]  /*18d0*/  STL [R1+0x18], R28 ;  /* 0x0000181c01007387 */ /* 0x0001e60000100800 */
[----:B------:R-:W-:Y:S01]  /*18e0*/  IMAD R12, R4, 0x2, R9 ;  /* 0x00000002040c7824 */ /* 0x000fe200078e0209 */
[----:B------:R1:W-:Y:S04]  /*18f0*/  STL [R1+0xa4], R9 ;  /* 0x0000a40901007387 */ /* 0x0003e80000100800 */
[----:B------:R3:W-:Y:S01]  /*1900*/  STL [R1+0x69c], R8 ;  /* 0x00069c0801007387 */ /* 0x0007e20000100800 */
[----:B0-----:R-:W-:-:S02]  /*1910*/  LEA.HI.X.SX32 R28, R14, R3, 0x1, P5 ;  /* 0x000000030e1c7211 */ /* 0x001fc400028f0eff */
[----:B-1----:R-:W-:Y:S01]  /*1920*/  LEA.HI.X.SX32 R9, R15, R3, 0x1, P4 ;  /* 0x000000030f097211 */ /* 0x002fe200020f0eff */
[----:B------:R-:W-:Y:S04]  /*1930*/  STL [R1+0x6a4], R2 ;  /* 0x0006a40201007387 */ /* 0x000fe80000100800 */
[----:B------:R0:W-:Y:S04]  /*1940*/  STL [R1+0x698], R9 ;  /* 0x0006980901007387 */ /* 0x0001e80000100800 */
[----:B------:R3:W4:Y:S02]  /*1950*/  @P0 LDG.E.U16 R21, desc[UR10][R8.64] ;  /* 0x0000000a08150981 */ /* 0x000724000c1e1500 */
[----:B---3--:R-:W-:-:S02]  /*1960*/  @P1 IMAD.MOV.U32 R8, RZ, RZ, R2 ;  /* 0x000000ffff081224 */ /* 0x008fc400078e0002 */
[----:B0-----:R-:W-:-:S05]  /*1970*/  @P1 IMAD.MOV.U32 R9, RZ, RZ, R28 ;  /* 0x000000ffff091224 */ /* 0x001fca00078e001c */
[----:B------:R0:W3:Y:S01]  /*1980*/  @P1 LDG.E.U16 R29, desc[UR10][R8.64] ;  /* 0x0000000a081d1981 */ /* 0x0000e2000c1e1500 */
[----:B------:R-:W-:-:S04]  /*1990*/  PLOP3.LUT P3, PT, PT, PT, UP1, 0x80, 0x8 ;  /* 0x000000000008781c */ /* 0x000fc80003f6f018 */
[----:B------:R-:W-:Y:S01]  /*19a0*/  ISETP.LT.AND P3, PT, R20, UR20, P3 ;  /* 0x0000001414007c0c */ /* 0x000fe20009f61270 */
[C---:B------:R-:W-:Y:S01]  /*19b0*/  IMAD R20, R4.reuse, 0x2, R12 ;  /* 0x0000000204147824 */ /* 0x040fe200078e020c */
[----:B------:R1:W-:Y:S03]  /*19c0*/  STL [R1+0x6a0], R28 ;  /* 0x0006a01c01007387 */ /* 0x0003e60000100800 */
[----:B------:R-:W-:Y:S01]  /*19d0*/  IMAD R14, R4, 0x2, R20 ;  /* 0x00000002040e7824 */ /* 0x000fe200078e0214 */
[----:B------:R-:W-:Y:S01]  /*19e0*/  PRMT R15, RZ, 0x7610, R15 ;  /* 0x00007610ff0f7816 */ /* 0x000fe2000000000f */
[----:B----4-:R4:W-:Y:S04]  /*19f0*/  STL [R1+0x18c], R21 ;  /* 0x00018c1501007387 */ /* 0x0109e80000100800 */
[----:B-1----:R-:W2:Y:S04]  /*1a00*/  LDL.LU R28, [R1+0xb00] ;  /* 0x000b0000011c7983 */ /* 0x002ea80000300800 */
[----:B------:R-:W-:Y:S01]  /*1a10*/  STL [R1+0x10], R14 ;  /* 0x0000100e01007387 */ /* 0x000fe20000100800 */
[----:B----4-:R-:W-:-:S04]  /*1a20*/  LEA R21, P0, R11, R6, 0x1 ;  /* 0x000000060b157211 */ /* 0x010fc800078008ff */
[----:B0-----:R-:W-:Y:S01]  /*1a30*/  LEA.HI.X.SX32 R8, R11, R3, 0x1, P0 ;  /* 0x000000030b087211 */ /* 0x001fe200000f0eff */
[----:B---3--:R0:W-:Y:S04]  /*1a40*/  STL [R1+0x198], R29 ;  /* 0x0001981d01007387 */ /* 0x0081e80000100800 */
[----:B------:R-:W-:Y:S01]  /*1a50*/  @P3 IMAD.MOV.U32 R9, RZ, RZ, R8 ;  /* 0x000000ffff093224 */ /* 0x000fe200078e0008 */
[----:B------:R-:W-:Y:S01]  /*1a60*/  STL [R1+0x68c], R21 ;  /* 0x00068c1501007387 */ /* 0x000fe20000100800 */
[----:B0-----:R-:W-:-:S05]  /*1a70*/  IMAD R29, R4, 0x2, R14 ;  /* 0x00000002041d7824 */ /* 0x001fca00078e020e */
[----:B------:R-:W-:Y:S04]  /*1a80*/  STL [R1+0xa0], R29 ;  /* 0x0000a01d01007387 */ /* 0x000fe80000100800 */
[----:B------:R0:W-:Y:S02]  /*1a90*/  STL [R1+0x428], R8 ;  /* 0x0004280801007387 */ /* 0x0001e40000100800 */
[----:B0-----:R-:W-:-:S05]  /*1aa0*/  @P3 IMAD.MOV.U32 R8, RZ, RZ, R21 ;  /* 0x000000ffff083224 */ /* 0x001fca00078e0015 */
[----:B------:R0:W3:Y:S01]  /*1ab0*/  @P3 LDG.E.U16 R15, desc[UR10][R8.64] ;  /* 0x0000000a080f3981 */ /* 0x0000e2000c1e1500 */
[----:B------:R-:W1:Y:S01]  /*1ac0*/  S2R R2, SR_TID.X ;  /* 0x0000000000027919 */ /* 0x000e620000002100 */
[----:B------:R-:W-:Y:S01]  /*1ad0*/  IMAD R11, R4, 0x2, R29 ;  /* 0x00000002040b7824 */ /* 0x000fe200078e021d */
[----:B------:R-:W-:Y:S02]  /*1ae0*/  PLOP3.LUT P0, PT, PT, PT, UP1, 0x80, 0x8 ;  /* 0x000000000008781c */ /* 0x000fe40003f0f018 */
[----:B0-----:R-:W-:Y:S02]  /*1af0*/  LEA R8, P4, R10, R6, 0x1 ;  /* 0x000000060a087211 */ /* 0x001fe400078808ff */
[----:B-1----:R-:W-:-:S04]  /*1b00*/  SHF.R.U32.HI R2, RZ, 0x6, R2 ;  /* 0x00000006ff027819 */ /* 0x002fc80000011602 */
[----:B------:R-:W-:-:S04]  /*1b10*/  SGXT.U32 R2, R2, 0x1 ;  /* 0x000000010202781a */ /* 0x000fc80000000000 */
[----:B------:R-:W-:-:S04]  /*1b20*/  LOP3.LUT R14, R2, 0x40, RZ, 0xfc, !PT ;  /* 0x00000040020e7812 */ /* 0x000fc800078efcff */
[----:B------:R-:W-:Y:S01]  /*1b30*/  ISETP.LT.AND P0, PT, R14, UR20, P0 ;  /* 0x000000140e007c0c */ /* 0x000fe20008701270 */
[----:B---3--:R0:W-:Y:S02]  /*1b40*/  STL [R1+0x180], R15 ;  /* 0x0001800f01007387 */ /* 0x0081e40000100800 */
[----:B0-----:R-:W-:-:S04]  /*1b50*/  IMAD R15, R4, 0x2, R11 ;  /* 0x00000002040f7824 */ /* 0x001fc800078e020b */
[----:B------:R-:W-:-:S04]  /*1b60*/  IMAD R9, R4, 0x2, R15 ;  /* 0x0000000204097824 */ /* 0x000fc800078e020f */
[----:B------:R-:W-:Y:S01]  /*1b70*/  IMAD R14, R4, 0x2, R9 ;  /* 0x00000002040e7824 */ /* 0x000fe200078e0209 */
[----:B------:R0:W-:Y:S02]  /*1b80*/  STL [R1+0x8], R9 ;  /* 0x0000080901007387 */ /* 0x0001e40000100800 */
[----:B0-----:R-:W-:-:S05]  /*1b90*/  LEA.HI.X.SX32 R9, R10, R3, 0x1, P4 ;  /* 0x000000030a097211 */ /* 0x001fca00020f0eff */
[----:B------:R0:W3:Y:S01]  /*1ba0*/  @P0 LDG.E.U16 R16, desc[UR10][R8.64] ;  /* 0x0000000a08100981 */ /* 0x0000e2000c1e1500 */
[----:B------:R-:W-:Y:S02]  /*1bb0*/  LOP3.LUT R29, R2, 0x48, RZ, 0xfc, !PT ;  /* 0x00000048021d7812 */ /* 0x000fe400078efcff */
[----:B------:R-:W-:Y:S01]  /*1bc0*/  PLOP3.LUT P1, PT, PT, PT, UP1, 0x80, 0x8 ;  /* 0x000000000008781c */ /* 0x000fe20003f2f018 */
[----:B------:R-:W-:Y:S01]  /*1bd0*/  STL [R1+0x678], R8 ;  /* 0x0006780801007387 */ /* 0x000fe20000100800 */
[----:B------:R-:W-:Y:S02]  /*1be0*/  IMAD R10, R4, 0x2, R14 ;  /* 0x00000002040a7824 */ /* 0x000fe400078e020e */
[----:B------:R-:W-:Y:S01]  /*1bf0*/  ISETP.LT.AND P1, PT, R29, UR20, P1 ;  /* 0x000000141d007c0c */ /* 0x000fe20008f21270 */
[----:B------:R1:W-:Y:S01]  /*1c00*/  STL [R1+0xac], R14 ;  /* 0x0000ac0e01007387 */ /* 0x0003e20000100800 */
[----:B------:R-:W-:-:S03]  /*1c10*/  LOP3.LUT R21, R2, 0x50, RZ, 0xfc, !PT ;  /* 0x0000005002157812 */ /* 0x000fc600078efcff */
[----:B------:R4:W-:Y:S01]  /*1c20*/  STL [R1+0x43c], R9 ;  /* 0x00043c0901007387 */ /* 0x0009e20000100800 */
[C---:B-1----:R-:W-:Y:S02]  /*1c30*/  LEA R14, P4, R13.reuse, R6, 0x1 ;  /* 0x000000060d0e7211 */ /* 0x042fe400078808ff */
[----:B------:R-:W-:Y:S02]  /*1c40*/  PLOP3.LUT P3, PT, PT, PT, UP1, 0x80, 0x8 ;  /* 0x000000000008781c */ /* 0x000fe40003f6f018 */
[----:B0-----:R-:W-:Y:S01]  /*1c50*/  LEA.HI.X.SX32 R8, R13, R3, 0x1, P4 ;  /* 0x000000030d087211 */ /* 0x001fe200020f0eff */
[----:B------:R-:W-:Y:S01]  /*1c60*/  STL [R1+0x67c], R14 ;  /* 0x00067c0e01007387 */ /* 0x000fe20000100800 */
[----:B----4-:R-:W-:Y:S01]  /*1c70*/  IMAD.MOV.U32 R9, RZ, RZ, R14 ;  /* 0x000000ffff097224 */ /* 0x010fe200078e000e */
[----:B------:R-:W-:-:S04]  /*1c80*/  ISETP.LT.AND P3, PT, R21, UR20, P3 ;  /* 0x0000001415007c0c */ /* 0x000fc80009f61270 */
[----:B------:R-:W-:Y:S02]  /*1c90*/  @P1 LOP3.LUT R9, R9, R8, RZ, 0x3c, !PT ;  /* 0x0000000809091212 */ /* 0x000fe400078e3cff */
[----:B------:R-:W-:Y:S01]  /*1ca0*/  PRMT R5, RZ, 0x7610, R5 ;  /* 0x00007610ff057816 */ /* 0x000fe20000000005 */
[----:B---3--:R0:W-:Y:S02]  /*1cb0*/  STL [R1+0x178], R16 ;  /* 0x0001781001007387 */ /* 0x0081e40000100800 */
[----:B0-----:R-:W-:-:S05]  /*1cc0*/  LEA R16, P0, R12, R6, 0x1 ;  /* 0x000000060c107211 */ /* 0x001fca00078008ff */
[----:B------:R-:W-:Y:S04]  /*1cd0*/  STL [R1+0x674], R16 ;  /* 0x0006741001007387 */ /* 0x000fe80000100800 */
[----:B------:R0:W-:Y:S01]  /*1ce0*/  STL [R1+0x66c], R8 ;  /* 0x00066c0801007387 */ /* 0x0001e20000100800 */
[----:B------:R-:W-:Y:S02]  /*1cf0*/  LEA.HI.X.SX32 R21, R12, R3, 0x1, P0 ;  /* 0x000000030c157211 */ /* 0x000fe400000f0eff */
[----:B0-----:R-:W-:-:S04]  /*1d00*/  @P1 LOP3.LUT R8, R9, R8, RZ, 0x3c, !PT ;  /* 0x0000000809081212 */ /* 0x001fc800078e3cff */
[----:B------:R-:W-:-:S05]  /*1d10*/  @P1 LOP3.LUT R9, R9, R8, RZ, 0x3c, !PT ;  /* 0x0000000809091212 */ /* 0x000fca00078e3cff */
[----:B------:R0:W3:Y:S02]  /*1d20*/  @P1 LDG.E.U16 R27, desc[UR10][R8.64] ;  /* 0x0000000a081b1981 */ /* 0x0000e4000c1e1500 */
[----:B0-----:R-:W-:Y:S02]  /*1d30*/  @P3 IMAD.MOV.U32 R8, RZ, RZ, R16 ;  /* 0x000000ffff083224 */ /* 0x001fe400078e0010 */
[----:B------:R-:W-:-:S05]  /*1d40*/  @P3 IMAD.MOV.U32 R9, RZ, RZ, R21 ;  /* 0x000000ffff093224 */ /* 0x000fca00078e0015 */
[----:B------:R0:W4:Y:S01]  /*1d50*/  @P3 LDG.E.U16 R5, desc[UR10][R8.64] ;  /* 0x0000000a08053981 */ /* 0x000122000c1e1500 */
[----:B------:R-:W-:-:S04]  /*1d60*/  IMAD R14, R4, 0x2, R10 ;  /* 0x00000002040e7824 */ /* 0x000fc800078e020a */
[C---:B------:R-:W-:Y:S01]  /*1d70*/  IMAD R29, R4.reuse, 0x2, R14 ;  /* 0x00000002041d7824 */ /* 0x040fe200078e020e */
[----:B------:R-:W-:Y:S03]  /*1d80*/  STL [R1+0x670], R21 ;  /* 0x0006701501007387 */ /* 0x000fe60000100800 */
[----:B------:R-:W-:Y:S01]  /*1d90*/  IMAD R16, R4, 0x2, R29 ;  /* 0x0000000204107824 */ /* 0x000fe200078e021d */
[----:B0-----:R-:W-:Y:S01]  /*1da0*/  PRMT R8, RZ, 0x7610, R8 ;  /* 0x00007610ff087816 */ /* 0x001fe20000000008 */
[----:B------:R-:W-:Y:S04]  /*1db0*/  STL [R1+0xaa0], R29 ;  /* 0x000aa01d01007387 */ /* 0x000fe80000100800 */
[----:B------:R-:W-:Y:S04]  /*1dc0*/  STL [R1+0xac0], R29 ;  /* 0x000ac01d01007387 */ /* 0x000fe80000100800 */
[----:B------:R-:W-:Y:S01]  /*1dd0*/  STL [R1+0x9c], R16 ;  /* 0x00009c1001007387 */ /* 0x000fe20000100800 */
[----:B------:R-:W-:-:S03]  /*1de0*/  LOP3.LUT R13, R2, 0x58, RZ, 0xfc, !PT ;  /* 0x00000058020d7812 */ /* 0x000fc600078efcff */
[----:B----4-:R0:W-:Y:S04]  /*1df0*/  STL [R1+0x174], R5 ;  /* 0x0001740501007387 */ /* 0x0101e80000100800 */
[----:B------:R-:W-:Y:S04]  /*1e00*/  STL.S16 [R1+0x16c], R8 ;  /* 0x00016c0801007387 */ /* 0x000fe80000100600 */
[----:B---3--:R1:W-:Y:S01]  /*1e10*/  STL [R1+0x17c], R27 ;  /* 0x00017c1b01007387 */ /* 0x0083e20000100800 */
[----:B0-----:R-:W-:Y:S02]  /*1e20*/  LOP3.LUT R5, R2, 0x60, RZ, 0xfc, !PT ;  /* 0x0000006002057812 */ /* 0x001fe400078efcff */
[----:B-1----:R-:W-:-:S02]  /*1e30*/  LEA R27, P3, R11, R6, 0x1 ;  /* 0x000000060b1b7211 */ /* 0x002fc400078608ff */
[----:B------:R-:W-:-:S03]  /*1e40*/  LOP3.LUT R8, R2, 0x68, RZ, 0xfc, !PT ;  /* 0x0000006802087812 */ /* 0x000fc600078efcff */
[----:B------:R0:W-:Y:S04]  /*1e50*/  STL [R1+0x474], R27 ;  /* 0x0004741b01007387 */ /* 0x0001e80000100800 */
[----:B------:R-:W3:Y:S01]  /*1e60*/  LDL R2, [R1+0x16c] ;  /* 0x00016c0001027983 */ /* 0x000ee20000100800 */
[----:B------:R-:W-:-:S04]  /*1e70*/  PLOP3.LUT P0, PT, PT, PT, UP1, 0x80, 0x8 ;  /* 0x000000000008781c */ /* 0x000fc80003f0f018 */
[----:B------:R-:W-:Y:S01]  /*1e80*/  ISETP.LT.AND P0, PT, R13, UR20, P0 ;  /* 0x000000140d007c0c */ /* 0x000fe20008701270 */
[----:B------:R-:W-:Y:S01]  /*1e90*/  IMAD R9, R4, 0x2, R16 ;  /* 0x0000000204097824 */ /* 0x000fe200078e0210 */
[C---:B------:R-:W-:Y:S02]  /*1ea0*/  LEA R16, P4, R10.reuse, R6, 0x1 ;  /* 0x000000060a107211 */ /* 0x040fe400078808ff */
[-C--:B------:R-:W-:Y:S02]  /*1eb0*/  LEA.HI.X.SX32 R11, R11, R3.reuse, 0x1, P3 ;  /* 0x000000030b0b7211 */ /* 0x080fe400018f0eff */
[----:B------:R-:W-:-:S07]  /*1ec0*/  LEA.HI.X.SX32 R21, R10, R3, 0x1, P4 ;  /* 0x000000030a157211 */ /* 0x000fce00020f0eff */
[----:B------:R-:W-:-:S05]  /*1ed0*/  @P0 IMAD.MOV.U32 R10, RZ, RZ, R27 ;  /* 0x000000ffff0a0224 */ /* 0x000fca00078e001b */
[----:B---3--:R1:W3:Y:S04]  /*1ee0*/  @P0 LDG.E.U16 R2, desc[UR10][R10.64] ;  /* 0x0000000a0a020981 */ /* 0x0082e8000c1e1500 */
[----:B------:R-:W-:Y:S04]  /*1ef0*/  STL [R1+0x470], R11 ;  /* 0x0004700b01007387 */ /* 0x000fe80000100800 */
[----:B------:R-:W-:Y:S04]  /*1f00*/  STL [R1+0x48c], R16 ;  /* 0x00048c1001007387 */ /* 0x000fe80000100800 */
[----:B0-----:R-:W4:Y:S01]  /*1f10*/  LDL.LU R27, [R1+0xafc] ;  /* 0x000afc00011b7983 */ /* 0x001f220000300800 */
[----:B------:R-:W-:-:S04]  /*1f20*/  PLOP3.LUT P1, PT, PT, PT, UP1, 0x80, 0x8 ;  /* 0x000000000008781c */ /* 0x000fc80003f2f018 */
[----:B------:R-:W-:Y:S02]  /*1f30*/  ISETP.LT.AND P1, PT, R5, UR20, P1 ;  /* 0x0000001405007c0c */ /* 0x000fe40008f21270 */
[----:B------:R-:W-:Y:S02]  /*1f40*/  PLOP3.LUT P3, PT, PT, PT, UP1, 0x80, 0x8 ;  /* 0x000000000008781c */ /* 0x000fe40003f6f018 */
[----:B------:R-:W-:-:S09]  /*1f50*/  PRMT R12, RZ, 0x7610, R12 ;  /* 0x00007610ff0c7816 */ /* 0x000fd2000000000c */
[----:B-1----:R-:W-:Y:S01]  /*1f60*/  @P1 IMAD.MOV.U32 R10, RZ, RZ, R16 ;  /* 0x000000ffff0a1224 */ /* 0x002fe200078e0010 */
[----:B------:R-:W-:Y:S01]  /*1f70*/  PRMT R17, RZ, 0x7610, R17 ;  /* 0x00007610ff117816 */ /* 0x000fe20000000011 */
[----:B---3--:R0:W-:Y:S02]  /*1f80*/  @P0 STL [R1+0x16c], R2 ;  /* 0x00016c0201000387 */ /* 0x0081e40000100800 */
[----:B0-----:R-:W0:Y:S02]  /*1f90*/  S2R R2, SR_TID.X ;  /* 0x0000000000027919 */ /* 0x001e240000002100 */
[----:B0-----:R-:W-:-:S04]  /*1fa0*/  SHF.R.U32.HI R2, RZ, 0x6, R2 ;  /* 0x00000006ff027819 */ /* 0x001fc80000011602 */
[----:B------:R-:W-:-:S04]  /*1fb0*/  SGXT.U32 R2, R2, 0x1 ;  /* 0x000000010202781a */ /* 0x000fc80000000000 */
[----:B------:R-:W-:-:S04]  /*1fc0*/  LOP3.LUT R11, R2, 0x68, RZ, 0xfc, !PT ;  /* 0x00000068020b7812 */ /* 0x000fc800078efcff */
[----:B------:R-:W-:Y:S01]  /*1fd0*/  ISETP.LT.AND P0, PT, R11, UR20, P3 ;  /* 0x000000140b007c0c */ /* 0x000fe20009f01270 */
[----:B------:R-:W-:-:S05]  /*1fe0*/  @P1 IMAD.MOV.U32 R11, RZ, RZ, R21 ;  /* 0x000000ffff0b1224 */ /* 0x000fca00078e0015 */
[----:B------:R0:W3:Y:S02]  /*1ff0*/  @P1 LDG.E.U16 R12, desc[UR10][R10.64] ;  /* 0x0000000a0a0c1981 */ /* 0x0000e4000c1e1500 */
[C---:B0-----:R-:W-:Y:S02]  /*2000*/  LEA R10, P3, R9.reuse, R6, 0x1 ;  /* 0x00000006090a7211 */ /* 0x041fe400078608ff */
[----:B------:R-:W-:Y:S02]  /*2010*/  LOP3.LUT R11, R2, 0x70, RZ, 0xfc, !PT ;  /* 0x00000070020b7812 */ /* 0x000fe400078efcff */
[----:B------:R-:W-:-:S05]  /*2020*/  LEA.HI.X.SX32 R11, R9, R3, 0x1, P3 ;  /* 0x00000003090b7211 */ /* 0x000fca00018f0eff */
[----:B------:R0:W4:Y:S01]  /*2030*/  @P0 LDG.E.U16 R17, desc[UR10][R10.64] ;  /* 0x0000000a0a110981 */ /* 0x000122000c1e1500 */
[----:B------:R-:W-:-:S04]  /*2040*/  IMAD R13, R4, 0x2, R9 ;  /* 0x00000002040d7824 */ /* 0x000fc800078e0209 */
[----:B------:R-:W-:-:S04]  /*2050*/  IMAD R5, R4, 0x2, R13 ;  /* 0x0000000204057824 */ /* 0x000fc800078e020d */
[----:B------:R-:W-:-:S05]  /*2060*/  IMAD R8, R4, 0x2, R5 ;  /* 0x0000000204087824 */ /* 0x000fca00078e0205 */
[----:B------:R1:W-:Y:S04]  /*2070*/  STL [R1+0xb4], R8 ;  /* 0x0000b40801007387 */ /* 0x0003e80000100800 */
[----:B------:R2:W-:Y:S01]  /*2080*/  STL [R1+0x488], R21 ;  /* 0x0004881501007387 */ /* 0x0005e20000100800 */
[----:B-1----:R-:W-:Y:S01]  /*2090*/  IMAD R8, R4, 0x2, R8 ;  /* 0x0000000204087824 */ /* 0x002fe200078e0208 */
[----:B------:R-:W-:Y:S02]  /*20a0*/  PLOP3.LUT P1, PT, PT, PT, UP1, 0x80, 0x8 ;  /* 0x000000000008781c */ /* 0x000fe40003f2f018 */
[----:B------:R-:W-:Y:S01]  /*20b0*/  LOP3.LUT R9, R2, 0x70, RZ, 0xfc, !PT ;  /* 0x0000007002097812 */ /* 0x000fe200078efcff */
[----:B--2---:R-:W-:-:S03]  /*20c0*/  IMAD.MOV.U32 R21, RZ, RZ, R28 ;  /* 0x000000ffff157224 */ /* 0x004fc600078e001c */
[----:B------:R-:W-:Y:S02]  /*20d0*/  ISETP.LT.AND P1, PT, R9, UR20, P1 ;  /* 0x0000001409007c0c */ /* 0x000fe40008f21270 */
[----:B------:R-:W-:Y:S02]  /*20e0*/  LOP3.LUT R16, R2, 0x78, RZ, 0xfc, !PT ;  /* 0x0000007802107812 */ /* 0x000fe400078efcff */
[----:B------:R-:W-:-:S04]  /*20f0*/  PLOP3.LUT P3, PT, PT, PT, UP1, 0x80, 0x8 ;  /* 0x000000000008781c */ /* 0x000fc80003f6f018 */
[----:B------:R-:W-:Y:S02]  /*2100*/  ISETP.LT.AND P3, PT, R16, UR20, P3 ;  /* 0x0000001410007c0c */ /* 0x000fe40009f61270 */
[----:B------:R-:W-:Y:S02]  /*2110*/  LOP3.LUT R16, R2, 0x2, RZ, 0xfc, !PT ;  /* 0x0000000202107812 */ /* 0x000fe400078efcff */
[----:B------:R-:W-:Y:S02]  /*2120*/  PRMT R18, RZ, 0x7610, R18 ;  /* 0x00007610ff127816 */ /* 0x000fe40000000012 */
[----:B------:R-:W-:Y:S01]  /*2130*/  PRMT R7, RZ, 0x7610, R7 ;  /* 0x00007610ff077816 */ /* 0x000fe20000000007 */
[----:B---3--:R1:W-:Y:S02]  /*2140*/  STL [R1+0x184], R12 ;  /* 0x0001840c01007387 */ /* 0x0083e40000100800 */
[----:B-1----:R-:W-:-:S04]  /*2150*/  IMAD R12, R4, 0x2, R8 ;  /* 0x00000002040c7824 */ /* 0x002fc800078e0208 */
[C---:B------:R-:W-:Y:S01]  /*2160*/  IMAD R28, R4.reuse, 0x2, R12 ;  /* 0x00000002041c7824 */ /* 0x040fe200078e020c */
[----:B------:R0:W-:Y:S03]  /*2170*/  STL [R1+0x4a4], R10 ;  /* 0x0004a40a01007387 */ /* 0x0001e60000100800 */
[----:B------:R-:W-:Y:S01]  /*2180*/  IMAD R9, R4, 0x2, R28 ;  /* 0x0000000204097824 */ /* 0x000fe200078e021c */
[----:B------:R-:W-:Y:S04]  /*2190*/  STL [R1+0x4a0], R11 ;  /* 0x0004a00b01007387 */ /* 0x000fe80000100800 */
[----:B------:R-:W-:Y:S04]  /*21a0*/  STL [R1+0xaac], R28 ;  /* 0x000aac1c01007387 */ /* 0x000fe80000100800 */
[----:B------:R1:W-:Y:S01]  /*21b0*/  STL [R1+0xb0], R9 ;  /* 0x0000b00901007387 */ /* 0x0003e20000100800 */
[----:B0-----:R-:W-:-:S03]  /*21c0*/  LEA R10, P4, R8, R6, 0x1 ;  /* 0x00000006080a7211 */ /* 0x001fc600078808ff */
[----:B------:R-:W-:Y:S01]  /*21d0*/  STL [R1+0xab8], R5 ;  /* 0x000ab80501007387 */ /* 0x000fe20000100800 */
[----:B-1----:R-:W-:Y:S01]  /*21e0*/  IMAD R9, R4, 0x2, R9 ;  /* 0x0000000204097824 */ /* 0x002fe200078e0209 */
[-C--:B------:R-:W-:Y:S02]  /*21f0*/  LEA.HI.X.SX32 R11, R8, R3.reuse, 0x1, P4 ;  /* 0x00000003080b7211 */ /* 0x080fe400020f0eff */
[----:B------:R-:W-:Y:S02]  /*2200*/  STL [R1+0x4bc], R10 ;  /* 0x0004bc0a01007387 */ /* 0x000fe40000100800 */
[C---:B------:R-:W-:Y:S02]  /*2210*/  LEA R2, P5, R9.reuse, R6, 0x1 ;  /* 0x0000000609027211 */ /* 0x040fe400078a08ff */
[----:B------:R-:W-:Y:S04]  /*2220*/  STL [R1+0xabc], R8 ;  /* 0x000abc0801007387 */ /* 0x000fe80000100800 */
[----:B------:R-:W-:Y:S04]  /*2230*/  STL [R1+0xac4], R8 ;  /* 0x000ac40801007387 */ /* 0x000fe80000100800 */
[----:B------:R-:W-:Y:S04]  /*2240*/  STL [R1+0x4d4], R2 ;  /* 0x0004d40201007387 */ /* 0x000fe80000100800 */
[----:B------:R-:W-:Y:S04]  /*2250*/  STL [R1+0x4b8], R11 ;  /* 0x0004b80b01007387 */ /* 0x000fe80000100800 */
[----:B----4-:R0:W-:Y:S04]  /*2260*/  STL [R1+0x168], R17 ;  /* 0x0001681101007387 */ /* 0x0101e80000100800 */
[----:B------:R1:W2:Y:S01]  /*2270*/  @P1 LDG.E.U16 R18, desc[UR10][R10.64] ;  /* 0x0000000a0a121981 */ /* 0x0002a2000c1e1500 */
[----:B0-----:R-:W-:Y:S01]  /*2280*/  LEA.HI.X.SX32 R17, R9, R3, 0x1, P5 ;  /* 0x0000000309117211 */ /* 0x001fe200028f0eff */
[----:B-1----:R-:W-:-:S04]  /*2290*/  @P3 IMAD.MOV.U32 R10, RZ, RZ, R2 ;  /* 0x000000ffff0a3224 */ /* 0x002fc800078e0002 */
[----:B------:R-:W-:-:S05]  /*22a0*/  @P3 IMAD.MOV.U32 R11, RZ, RZ, R17 ;  /* 0x000000ffff0b3224 */ /* 0x000fca00078e0011 */
[----:B------:R0:W3:Y:S01]  /*22b0*/  @P3 LDG.E.U16 R7, desc[UR10][R10.64] ;  /* 0x0000000a0a073981 */ /* 0x0000e2000c1e1500 */
[----:B------:R-:W1:Y:S01]  /*22c0*/  S2R R2, SR_TID.X ;  /* 0x0000000000027919 */ /* 0x000e620000002100 */
[----:B------:R-:W-:-:S04]  /*22d0*/  PLOP3.LUT P0, PT, PT, PT, UP1, 0x80, 0x8 ;  /* 0x000000000008781c */ /* 0x000fc80003f0f018 */
[----:B------:R-:W-:Y:S02]  /*22e0*/  ISETP.LT.AND P0, PT, R16, UR20, P0 ;  /* 0x0000001410007c0c */ /* 0x000fe40008701270 */
[----:B------:R-:W4:Y:S04]  /*22f0*/  LDL.LU R16, [R1+0xaf8] ;  /* 0x000af80001107983 */ /* 0x000f280000300800 */
[----:B------:R0:W-:Y:S01]  /*2300*/  STL [R1+0x4d0], R17 ;  /* 0x0004d01101007387 */ /* 0x0001e20000100800 */
[----:B------:R-:W-:Y:S02]  /*2310*/  PLOP3.LUT P1, PT, PT, PT, UP1, 0x80, 0x8 ;  /* 0x000000000008781c */ /* 0x000fe40003f2f018 */
[----:B------:R-:W-:Y:S02]  /*2320*/  PRMT R22, RZ, 0x7610, R22 ;  /* 0x00007610ff167816 */ /* 0x000fe40000000016 */
[----:B-1----:R-:W-:-:S04]  /*2330*/  SHF.R.U32.HI R2, RZ, 0x6, R2 ;  /* 0x00000006ff027819 */ /* 0x002fc80000011602 */
[----:B------:R-:W-:-:S04]  /*2340*/  SGXT.U32 R2, R2, 0x1 ;  /* 0x000000010202781a */ /* 0x000fc80000000000 */
[----:B0-----:R-:W-:-:S04]  /*2350*/  LOP3.LUT R11, R2, 0xa, RZ, 0xfc, !PT ;  /* 0x0000000a020b7812 */ /* 0x001fc800078efcff */
[----:B------:R-:W-:Y:S01]  /*2360*/  ISETP.LT.AND P1, PT, R11, UR20, P1 ;  /* 0x000000140b007c0c */ /* 0x000fe20008f21270 */
[----:B--2---:R0:W-:Y:S04]  /*2370*/  STL [R1+0x160], R18 ;  /* 0x0001601201007387 */ /* 0x0041e80000100800 */
[----:B------:R-:W2:Y:S01]  /*2380*/  LDL.LU R17, [R1+0xaf4] ;  /* 0x000af40001117983 */ /* 0x000ea20000300800 */
[----:B0-----:R-:W-:-:S04]  /*2390*/  LEA R18, P4, R27, R6, 0x1 ;  /* 0x000000061b127211 */ /* 0x001fc800078808ff */
[----:B------:R-:W-:Y:S01]  /*23a0*/  LEA.HI.X.SX32 R10, R27, R3, 0x1, P4 ;  /* 0x000000031b0a7211 */ /* 0x000fe200020f0eff */
[----:B---3--:R-:W-:Y:S04]  /*23b0*/  STL [R1+0x170], R7 ;  /* 0x0001700701007387 */ /* 0x008fe80000100800 */
[----:B------:R-:W-:Y:S01]  /*23c0*/  STL [R1+0x2b0], R18 ;  /* 0x0002b01201007387 */ /* 0x000fe20000100800 */
[----:B------:R-:W-:-:S03]  /*23d0*/  @P0 IMAD.MOV.U32 R11, RZ, RZ, R10 ;  /* 0x000000ffff0b0224 */ /* 0x000fc600078e000a */
[----:B------:R-:W-:Y:S04]  /*23e0*/  STL [R1+0xa28], R27 ;  /* 0x000a281b01007387 */ /* 0x000fe80000100800 */
[----:B------:R-:W-:Y:S04]  /*23f0*/  STL [R1+0xa40], R27 ;  /* 0x000a401b01007387 */ /* 0x000fe80000100800 */
[----:B------:R-:W-:Y:S04]  /*2400*/  STL [R1+0xa58], R27 ;  /* 0x000a581b01007387 */ /* 0x000fe80000100800 */
[----:B------:R0:W-:Y:S02]  /*2410*/  STL [R1+0x2ac], R10 ;  /* 0x0002ac0a01007387 */ /* 0x0001e40000100800 */
[----:B0-----:R-:W-:-:S05]  /*2420*/  @P0 IMAD.MOV.U32 R10, RZ, RZ, R18 ;  /* 0x000000ffff0a0224 */ /* 0x001fca00078e0012 */
[----:B------:R4:W3:Y:S01]  /*2430*/  @P0 LDG.E.U16 R22, desc[UR10][R10.64] ;  /* 0x0000000a0a160981 */ /* 0x0008e2000c1e1500 */
[----:B------:R-:W-:Y:S01]  /*2440*/  IMAD.MOV.U32 R7, RZ, RZ, R21 ;  /* 0x000000ffff077224 */ /* 0x000fe200078e0015 */
[----:B------:R-:W-:Y:S02]  /*2450*/  LOP3.LUT R21, R2, 0x12, RZ, 0xfc, !PT ;  /* 0x0000001202157812 */ /* 0x000fe400078efcff */
[----:B------:R-:W-:Y:S02]  /*2460*/  PLOP3.LUT P3, PT, PT, PT, UP1, 0x80, 0x8 ;  /* 0x000000000008781c */ /* 0x000fe40003f6f018 */
[----:B------:R-:W-:Y:S02]  /*2470*/  PRMT R25, RZ, 0x7610, R25 ;  /* 0x00007610ff197816 */ /* 0x000fe40000000019 */
[----:B----4-:R-:W-:Y:S01]  /*2480*/  LEA R10, P4, R16, R6, 0x1 ;  /* 0x00000006100a7211 */ /* 0x010fe200078808ff */
[----:B------:R-:W-:Y:S01]  /*2490*/  STL [R1+0xa70], R27 ;  /* 0x000a701b01007387 */ /* 0x000fe20000100800 */
[----:B------:R-:W-:-:S02]  /*24a0*/  ISETP.LT.AND P3, PT, R21, UR20, P3 ;  /* 0x0000001415007c0c */ /* 0x000fc40009f61270 */
[----:B------:R-:W-:Y:S01]  /*24b0*/  LEA.HI.X.SX32 R11, R16, R3, 0x1, P4 ;  /* 0x00000003100b7211 */ /* 0x000fe200020f0eff */
[----:B------:R-:W-:Y:S01]  /*24c0*/  STL [R1+0xa90], R27 ;  /* 0x000a901b01007387 */ /* 0x000fe20000100800 */
[----:B------:R-:W-:-:S03]  /*24d0*/  LOP3.LUT R21, R2, 0x1a, RZ, 0xfc, !PT ;  /* 0x0000001a02157812 */ /* 0x000fc600078efcff */
[----:B------:R-:W-:Y:S04]  /*24e0*/  STL [R1+0xac8], R27 ;  /* 0x000ac81b01007387 */ /* 0x000fe80000100800 */
[----:B------:R-:W4:Y:S04]  /*24f0*/  LDL.LU R18, [R1+0xaf0] ;  /* 0x000af00001127983 */ /* 0x000f280000300800 */
[----:B------:R0:W-:Y:S04]  /*2500*/  STL [R1+0x2d0], R10 ;  /* 0x0002d00a01007387 */ /* 0x0001e80000100800 */
[----:B------:R0:W4:Y:S04]  /*2510*/  @P1 LDG.E.U16 R25, desc[UR10][R10.64] ;  /* 0x0000000a0a191981 */ /* 0x000128000c1e1500 */
[----:B------:R-:W-:Y:S01]  /*2520*/  STL [R1+0xa34], R16 ;  /* 0x000a341001007387 */ /* 0x000fe20000100800 */
[----:B------:R-:W-:-:S02]  /*2530*/  PRMT R23, RZ, 0x7610, R23 ;  /* 0x00007610ff177816 */ /* 0x000fc40000000017 */
[----:B--2---:R-:W-:-:S05]  /*2540*/  LEA R2, P5, R17, R6, 0x1 ;  /* 0x0000000611027211 */ /* 0x004fca00078a08ff */
[----:B------:R-:W-:Y:S04]  /*2550*/  STL [R1+0x2ec], R2 ;  /* 0x0002ec0201007387 */ /* 0x000fe80000100800 */
[----:B------:R-:W-:Y:S01]  /*2560*/  STL [R1+0x2cc], R11 ;  /* 0x0002cc0b01007387 */ /* 0x000fe20000100800 */
[----:B0-----:R-:W-:-:S03]  /*2570*/  @P3 IMAD.MOV.U32 R10, RZ, RZ, R2 ;  /* 0x000000ffff0a3224 */ /* 0x001fc600078e0002 */
[----:B---3--:R0:W-:Y:S02]  /*2580*/  STL [R1+0x1f4], R22 ;  /* 0x0001f41601007387 */ /* 0x0081e40000100800 */
[----:B0-----:R-:W-:-:S05]  /*2590*/  LEA.HI.X.SX32 R22, R17, R3, 0x1, P5 ;  /* 0x0000000311167211 */ /* 0x001fca00028f0eff */
[----:B------:R-:W-:-:S05]  /*25a0*/  @P3 IMAD.MOV.U32 R11, RZ, RZ, R22 ;  /* 0x000000ffff0b3224 */ /* 0x000fca00078e0016 */
[----:B------:R0:W2:Y:S01]  /*25b0*/  @P3 LDG.E.U16 R23, desc[UR10][R10.64] ;  /* 0x0000000a0a173981 */ /* 0x0000a2000c1e1500 */
[----:B------:R-:W1:Y:S01]  /*25c0*/  S2R R2, SR_TID.X ;  /* 0x0000000000027919 */ /* 0x000e620000002100 */
[----:B------:R-:W-:-:S04]  /*25d0*/  PLOP3.LUT P0, PT, PT, PT, UP1, 0x80, 0x8 ;  /* 0x000000000008781c */ /* 0x000fc80003f0f018 */
[----:B------:R-:W-:Y:S01]  /*25e0*/  ISETP.LT.AND P0, PT, R21, UR20, P0 ;  /* 0x0000001415007c0c */ /* 0x000fe20008701270 */
[----:B------:R-:W-:Y:S01]  /*25f0*/  STL [R1+0xa4c], R17 ;  /* 0x000a4c1101007387 */ /* 0x000fe20000100800 */
[----:B------:R-:W-:-:S03]  /*2600*/  PLOP3.LUT P1, PT, PT, PT, UP1, 0x80, 0x8 ;  /* 0x000000000008781c */ /* 0x000fc60003f2f018 */
[----:B------:R-:W3:Y:S04]  /*2610*/  LDL.LU R21, [R1+0xaec] ;  /* 0x000aec0001157983 */ /* 0x000ee80000300800 */
[----:B------:R0:W-:Y:S04]  /*2620*/  STL [R1+0x2e8], R22 ;  /* 0x0002e81601007387 */ /* 0x0001e80000100800 */
[----:B----4-:R4:W-:Y:S01]  /*2630*/  STL [R1+0x1e8], R25 ;  /* 0x0001e81901007387 */ /* 0x0109e20000100800 */
[----:B------:R-:W-:-:S03]  /*2640*/  PRMT R26, RZ, 0x7610, R26 ;  /* 0x00007610ff1a7816 */ /* 0x000fc6000000001a */
[----:B0-----:R-:W3:Y:S01]  /*2650*/  LDL.LU R22, [R1+0xae8] ;  /* 0x000ae80001167983 */ /* 0x001ee20000300800 */
[----:B-1----:R-:W-:-:S04]  /*2660*/  SHF.R.U32.HI R2, RZ, 0x6, R2 ;  /* 0x00000006ff027819 */ /* 0x002fc80000011602 */
[----:B------:R-:W-:Y:S02]  /*2670*/  SGXT.U32 R2, R2, 0x1 ;  /* 0x000000010202781a */ /* 0x000fe40000000000 */
[----:B----4-:R-:W-:Y:S02]  /*2680*/  LEA R25, P4, R18, R6, 0x1 ;  /* 0x0000000612197211 */ /* 0x010fe400078808ff */
[----:B------:R-:W-:Y:S02]  /*2690*/  LOP3.LUT R10, R2, 0x22, RZ, 0xfc, !PT ;  /* 0x00000022020a7812 */ /* 0x000fe400078efcff */
[----:B------:R-:W-:Y:S02]  /*26a0*/  LEA.HI.X.SX32 R11, R18, R3, 0x1, P4 ;  /* 0x00000003120b7211 */ /* 0x000fe400020f0eff */
[----:B------:R-:W-:Y:S01]  /*26b0*/  ISETP.LT.AND P1, PT, R10, UR20, P1 ;  /* 0x000000140a007c0c */ /* 0x000fe20008f21270 */
[----:B------:R-:W-:Y:S01]  /*26c0*/  @P0 IMAD.MOV.U32 R10, RZ, RZ, R25 ;  /* 0x000000ffff0a0224 */ /* 0x000fe200078e0019 */
[----:B------:R0:W-:Y:S04]  /*26d0*/  STL [R1+0x3ec], R25 ;  /* 0x0003ec1901007387 */ /* 0x0001e80000100800 */
[----:B------:R3:W4:Y:S04]  /*26e0*/  @P0 LDG.E.U16 R26, desc[UR10][R10.64] ;  /* 0x0000000a0a1a0981 */ /* 0x000728000c1e1500 */
[----:B------:R-:W-:Y:S04]  /*26f0*/  STL [R1+0xa64], R18 ;  /* 0x000a641201007387 */ /* 0x000fe80000100800 */
[----:B------:R-:W-:Y:S04]  /*2700*/  STL [R1+0xa7c], R18 ;  /* 0x000a7c1201007387 */ /* 0x000fe80000100800 */
[----:B------:R-:W-:Y:S04]  /*2710*/  STL [R1+0x3e8], R11 ;  /* 0x0003e80b01007387 */ /* 0x000fe80000100800 */
[----:B--2---:R1:W-:Y:S04]  /*2720*/  STL [R1+0x1fc], R23 ;  /* 0x0001fc1701007387 */ /* 0x0043e80000100800 */
[----:B0-----:R-:W2:Y:S01]  /*2730*/  LDL.LU R25, [R1+0xae4] ;  /* 0x000ae40001197983 */ /* 0x001ea20000300800 */
[----:B------:R-:W-:-:S02]  /*2740*/  PLOP3.LUT P3, PT, PT, PT, UP1, 0x80, 0x8 ;  /* 0x000000000008781c */ /* 0x000fc40003f6f018 */
[C---:B-1----:R-:W-:Y:S02]  /*2750*/  LOP3.LUT R23, R2.reuse, 0x2a, RZ, 0xfc, !PT ;  /* 0x0000002a02177812 */ /* 0x042fe400078efcff */
[----:B---3--:R-:W-:Y:S02]  /*2760*/  LEA R10, P4, R21, R6, 0x1 ;  /* 0x00000006150a7211 */ /* 0x008fe400078808ff */
[----:B------:R-:W-:Y:S02]  /*2770*/  ISETP.LT.AND P3, PT, R23, UR20, P3 ;  /* 0x0000001417007c0c */ /* 0x000fe40009f61270 */
[----:B------:R-:W-:Y:S02]  /*2780*/  LOP3.LUT R23, R2, 0x32, RZ, 0xfc, !PT ;  /* 0x0000003202177812 */ /* 0x000fe400078efcff */
[----:B------:R-:W-:Y:S01]  /*2790*/  LEA.HI.X.SX32 R11, R21, R3, 0x1, P4 ;  /* 0x00000003150b7211 */ /* 0x000fe200020f0eff */
[----:B------:R0:W-:Y:S01]  /*27a0*/  STL [R1+0x3fc], R10 ;  /* 0x0003fc0a01007387 */ /* 0x0001e20000100800 */
[----:B------:R-:W-:-:S02]  /*27b0*/  PRMT R0, RZ, 0x7610, R0 ;  /* 0x00007610ff007816 */ /* 0x000fc40000000000 */
[----:B------:R-:W-:-:S04]  /*27c0*/  LEA R2, P5, R22, R6, 0x1 ;  /* 0x0000000616027211 */ /* 0x000fc800078a08ff */
[----:B------:R0:W3:Y:S01]  /*27d0*/  @P1 LDG.E.U16 R0, desc[UR10][R10.64] ;  /* 0x0000000a0a001981 */ /* 0x0000e2000c1e1500 */
[----:B------:R-:W-:-:S03]  /*27e0*/  PLOP3.LUT P0, PT, PT, PT, UP1, 0x80, 0x8 ;  /* 0x000000000008781c */ /* 0x000fc60003f0f018 */
[----:B------:R-:W-:Y:S04]  /*27f0*/  STL [R1+0x40c], R2 ;  /* 0x00040c0201007387 */ /* 0x000fe80000100800 */
[----:B------:R-:W-:Y:S01]  /*2800*/  STL [R1+0x3f8], R11 ;  /* 0x0003f80b01007387 */ /* 0x000fe20000100800 */
[----:B------:R-:W-:Y:S01]  /*2810*/  ISETP.LT.AND P0, PT, R23, UR20, P0 ;  /* 0x0000001417007c0c */ /* 0x000fe20008701270 */
[----:B0-----:R-:W-:Y:S02]  /*2820*/  @P3 IMAD.MOV.U32 R10, RZ, RZ, R2 ;  /* 0x000000ffff0a3224 */ /* 0x001fe400078e0002 */
[----:B----4-:R0:W-:Y:S04]  /*2830*/  STL [R1+0x1e0], R26 ;  /* 0x0001e01a01007387 */ /* 0x0101e80000100800 */
[----:B------:R-:W4:Y:S01]  /*2840*/  LDL.LU R23, [R1+0xae0] ;  /* 0x000ae00001177983 */ /* 0x000f220000300800 */
[----:B0-----:R-:W-:-:S05]  /*2850*/  LEA.HI.X.SX32 R26, R22, R3, 0x1, P5 ;  /* 0x00000003161a7211 */ /* 0x001fca00028f0eff */
[----:B------:R-:W-:Y:S01]  /*2860*/  @P3 IMAD.MOV.U32 R11, RZ, RZ, R26 ;  /* 0x000000ffff0b3224 */ /* 0x000fe200078e001a */
[----:B--2---:R-:W-:-:S06]  /*2870*/  PRMT R25, RZ, 0x7610, R25 ;  /* 0x00007610ff197816 */ /* 0x004fcc0000000019 */
[----:B------:R0:W2:Y:S01]  /*2880*/  @P3 LDG.E.U16 R25, desc[UR10][R10.64] ;  /* 0x0000000a0a193981 */ /* 0x0000a2000c1e1500 */
[----:B------:R-:W1:Y:S03]  /*2890*/  S2R R2, SR_TID.X ;  /* 0x0000000000027919 */ /* 0x000e660000002100 */
[----:B------:R0:W-:Y:S01]  /*28a0*/  STL [R1+0x408], R26 ;  /* 0x0004081a01007387 */ /* 0x0001e20000100800 */
[----:B------:R-:W-:-:S03]  /*28b0*/  PLOP3.LUT P1, PT, PT, PT, UP1, 0x80, 0x8 ;  /* 0x000000000008781c */ /* 0x000fc60003f2f018 */
[----:B---3--:R4:W-:Y:S01]  /*28c0*/  STL [R1+0x1d4], R0 ;  /* 0x0001d40001007387 */ /* 0x0089e20000100800 */
[----:B------:R-:W-:-:S03]  /*28d0*/  PRMT R19, RZ, 0x7610, R19 ;  /* 0x00007610ff137816 */ /* 0x000fc60000000013 */
[----:B0-----:R-:W3:Y:S01]  /*28e0*/  LDL.LU R26, [R1+0xadc] ;  /* 0x000adc00011a7983 */ /* 0x001ee20000300800 */
[----:B-1----:R-:W-:-:S04]  /*28f0*/  SHF.R.U32.HI R2, RZ, 0x6, R2 ;  /* 0x00000006ff027819 */ /* 0x002fc80000011602 */
[----:B------:R-:W-:-:S04]  /*2900*/  SGXT.U32 R2, R2, 0x1 ;  /* 0x000000010202781a */ /* 0x000fc80000000000 */
[----:B------:R-:W-:Y:S02]  /*2910*/  LOP3.LUT R11, R2, 0x3a, RZ, 0xfc, !PT ;  /* 0x0000003a020b7812 */ /* 0x000fe400078efcff */
[----:B----4-:R-:W-:-:S04]  /*2920*/  LEA R0, P4, R23, R6, 0x1 ;  /* 0x0000000617007211 */ /* 0x010fc800078808ff */
[----:B------:R-:W-:Y:S02]  /*2930*/  LEA.HI.X.SX32 R10, R23, R3, 0x1, P4 ;  /* 0x00000003170a7211 */ /* 0x000fe400020f0eff */
[----:B------:R-:W-:-:S03]  /*2940*/  ISETP.LT.AND P1, PT, R11, UR20, P1 ;  /* 0x000000140b007c0c */ /* 0x000fc60008f21270 */
[----:B------:R-:W-:Y:S01]  /*2950*/  @P0 IMAD.MOV.U32 R11, RZ, RZ, R10 ;  /* 0x000000ffff0b0224 */ /* 0x000fe200078e000a */
[----:B--2---:R-:W-:Y:S04]  /*2960*/  STL [R1+0x1f0], R25 ;  /* 0x0001f01901007387 */ /* 0x004fe80000100800 */
[----:B------:R-:W-:Y:S04]  /*2970*/  STL [R1+0x41c], R0 ;  /* 0x00041c0001007387 */ /* 0x000fe80000100800 */
[----:B------:R0:W-:Y:S02]  /*2980*/  STL [R1+0x418], R10 ;  /* 0x0004180a01007387 */ /* 0x0001e40000100800 */
[----:B0-----:R-:W-:-:S02]  /*2990*/  @P0 IMAD.MOV.U32 R10, RZ, RZ, R0 ;  /* 0x000000ffff0a0224 */ /* 0x001fc400078e0000 */
[----:B------:R-:W2:Y:S04]  /*29a0*/  LDL.LU R0, [R1+0xad8] ;  /* 0x000ad80001007983 */ /* 0x000ea80000300800 */
[----:B------:R3:W4:Y:S01]  /*29b0*/  @P0 LDG.E.U16 R19, desc[UR10][R10.64] ;  /* 0x0000000a0a130981 */ /* 0x000722000c1e1500 */
[----:B------:R-:W-:Y:S01]  /*29c0*/  IMAD.MOV.U32 R25, RZ, RZ, R7 ;  /* 0x000000ffff197224 */ /* 0x000fe200078e0007 */
[----:B------:R-:W-:Y:S02]  /*29d0*/  LOP3.LUT R7, R2, 0x42, RZ, 0xfc, !PT ;  /* 0x0000004202077812 */ /* 0x000fe400078efcff */
[----:B------:R-:W-:Y:S02]  /*29e0*/  PLOP3.LUT P0, PT, PT, PT, UP1, 0x80, 0x8 ;  /* 0x000000000008781c */ /* 0x000fe40003f0f018 */
[----:B---3--:R-:W-:-:S04]  /*29f0*/  LEA R10, P4, R26, R6, 0x1 ;  /* 0x000000061a0a7211 */ /* 0x008fc800078808ff */
[----:B------:R-:W-:Y:S02]  /*2a00*/  LEA.HI.X.SX32 R11, R26, R3, 0x1, P4 ;  /* 0x000000031a0b7211 */ /* 0x000fe400020f0eff */
[----:B------:R-:W-:-:S04]  /*2a10*/  PLOP3.LUT P3, PT, PT, PT, UP1, 0x80, 0x8 ;  /* 0x000000000008781c */ /* 0x000fc80003f6f018 */
[----:B------:R-:W-:Y:S02]  /*2a20*/  ISETP.LT.AND P3, PT, R7, UR20, P3 ;  /* 0x0000001407007c0c */ /* 0x000fe40009f61270 */
[----:B--2---:R-:W-:Y:S01]  /*2a30*/  PRMT R0, RZ, 0x7610, R0 ;  /* 0x00007610ff007816 */ /* 0x004fe20000000000 */
[----:B----4-:R0:W-:Y:S04]  /*2a40*/  STL [R1+0x1cc], R19 ;  /* 0x0001cc1301007387 */ /* 0x0101e80000100800 */
[----:B------:R1:W-:Y:S04]  /*2a50*/  STL [R1+0x430], R10 ;  /* 0x0004300a01007387 */ /* 0x0003e80000100800 */
[----:B------:R1:W2:Y:S01]  /*2a60*/  @P1 LDG.E.U16 R0, desc[UR10][R10.64] ;  /* 0x0000000a0a001981 */ /* 0x0002a2000c1e1500 */
[----:B0-----:R-:W-:-:S02]  /*2a70*/  LOP3.LUT R19, R2, 0x4a, RZ, 0xfc, !PT ;  /* 0x0000004a02137812 */ /* 0x001fc400078efcff */
[----:B------:R-:W-:Y:S02]  /*2a80*/  LEA R2, P5, R24, R6, 0x1 ;  /* 0x0000000618027211 */ /* 0x000fe400078a08ff */
[----:B------:R-:W-:-:S03]  /*2a90*/  ISETP.LT.AND P0, PT, R19, UR20, P0 ;  /* 0x0000001413007c0c */ /* 0x000fc60008701270 */
[----:B------:R0:W-:Y:S04]  /*2aa0*/  STL [R1+0x444], R2 ;  /* 0x0004440201007387 */ /* 0x0001e80000100800 */
[----:B------:R3:W-:Y:S04]  /*2ab0*/  STL [R1+0x42c], R11 ;  /* 0x00042c0b01007387 */ /* 0x0007e80000100800 */
[----:B------:R-:W4:Y:S01]  /*2ac0*/  LDL.LU R19, [R1+0xad4] ;  /* 0x000ad40001137983 */ /* 0x000f220000300800 */
[----:B-1----:R-:W-:Y:S02]  /*2ad0*/  @P3 IMAD.MOV.U32 R10, RZ, RZ, R2 ;  /* 0x000000ffff0a3224 */ /* 0x002fe400078e0002 */
[----:B0-----:R-:W0:Y:S01]  /*2ae0*/  S2R R2, SR_TID.X ;  /* 0x0000000000027919 */ /* 0x001e220000002100 */
[----:B------:R-:W-:-:S02]  /*2af0*/  LEA.HI.X.SX32 R7, R24, R3, 0x1, P5 ;  /* 0x0000000318077211 */ /* 0x000fc400028f0eff */
[----:B------:R-:W-:-:S03]  /*2b00*/  PRMT R8, RZ, 0x7610, R8 ;  /* 0x00007610ff087816 */ /* 0x000fc60000000008 */
[----:B---3--:R-:W-:Y:S01]  /*2b10*/  @P3 IMAD.MOV.U32 R11, RZ, RZ, R7 ;  /* 0x000000ffff0b3224 */ /* 0x008fe200078e0007 */
[----:B------:R1:W-:Y:S01]  /*2b20*/  STL [R1+0x440], R7 ;  /* 0x0004400701007387 */ /* 0x0003e20000100800 */
[----:B------:R-:W-:-:S03]  /*2b30*/  PLOP3.LUT P1, PT, PT, PT, UP1, 0x80, 0x8 ;  /* 0x000000000008781c */ /* 0x000fc60003f2f018 */
[----:B------:R3:W4:Y:S01]  /*2b40*/  @P3 LDG.E.U16 R8, desc[UR10][R10.64] ;  /* 0x0000000a0a083981 */ /* 0x000722000c1e1500 */
[----:B------:R-:W-:Y:S02]  /*2b50*/  PRMT R27, RZ, 0x7610, R27 ;  /* 0x00007610ff1b7816 */ /* 0x000fe4000000001b */
[----:B0-----:R-:W-:-:S04]  /*2b60*/  SHF.R.U32.HI R2, RZ, 0x6, R2 ;  /* 0x00000006ff027819 */ /* 0x001fc80000011602 */
[----:B------:R-:W-:-:S04]  /*2b70*/  SGXT.U32 R2, R2, 0x1 ;  /* 0x000000010202781a */ /* 0x000fc80000000000 */
[----:B---3--:R-:W-:-:S04]  /*2b80*/  LOP3.LUT R10, R2, 0x52, RZ, 0xfc, !PT ;  /* 0x00000052020a7812 */ /* 0x008fc800078efcff */
[----:B------:R-:W-:Y:S01]  /*2b90*/  ISETP.LT.AND P1, PT, R10, UR20, P1 ;  /* 0x000000140a007c0c */ /* 0x000fe20008f21270 */
[----:B--2---:R4:W-:Y:S01]  /*2ba0*/  STL [R1+0x1c8], R0 ;  /* 0x0001c80001007387 */ /* 0x0049e20000100800 */
[----:B------:R-:W-:-:S03]  /*2bb0*/  PLOP3.LUT P3, PT, PT, PT, UP1, 0x80, 0x8 ;  /* 0x000000000008781c */ /* 0x000fc60003f6f018 */
[----:B-1----:R-:W2:Y:S01]  /*2bc0*/  LDL.LU R7, [R1+0xad0] ;  /* 0x000ad00001077983 */ /* 0x002ea20000300800 */
[----:B----4-:R-:W-:-:S04]  /*2bd0*/  LEA R0, P4, R19, R6, 0x1 ;  /* 0x0000000613007211 */ /* 0x010fc800078808ff */
[----:B------:R-:W-:Y:S01]  /*2be0*/  LEA.HI.X.SX32 R11, R19, R3, 0x1, P4 ;  /* 0x00000003130b7211 */ /* 0x000fe200020f0eff */
[----:B------:R-:W-:-:S05]  /*2bf0*/  @P0 IMAD.MOV.U32 R10, RZ, RZ, R0 ;  /* 0x000000ffff0a0224 */ /* 0x000fca00078e0000 */
[----:B------:R0:W3:Y:S04]  /*2c00*/  @P0 LDG.E.U16 R27, desc[UR10][R10.64] ;  /* 0x0000000a0a1b0981 */ /* 0x0000e8000c1e1500 */
[----:B------:R1:W-:Y:S04]  /*2c10*/  STL [R1+0x454], R0 ;  /* 0x0004540001007387 */ /* 0x0003e80000100800 */
[----:B------:R4:W-:Y:S04]  /*2c20*/  STL [R1+0x1dc], R8 ;  /* 0x0001dc0801007387 */ /* 0x0009e80000100800 */
[----:B------:R0:W-:Y:S04]  /*2c30*/  STL [R1+0x450], R11 ;  /* 0x0004500b01007387 */ /* 0x0001e80000100800 */
[----:B-1----:R-:W2:Y:S01]  /*2c40*/  LDL.LU R0, [R1+0xacc] ;  /* 0x000acc0001007983 */ /* 0x002ea20000300800 */
[----:B----4-:R-:W-:-:S02]  /*2c50*/  LOP3.LUT R8, R2, 0x5a, RZ, 0xfc, !PT ;  /* 0x0000005a02087812 */ /* 0x010fc400078efcff */
[----:B0-----:R-:W-:Y:S02]  /*2c60*/  PRMT R11, RZ, 0x7610, R11 ;  /* 0x00007610ff0b7816 */ /* 0x001fe4000000000b */
[----:B------:R-:W-:Y:S02]  /*2c70*/  ISETP.LT.AND P0, PT, R8, UR20, P3 ;  /* 0x0000001408007c0c */ /* 0x000fe40009f01270 */
[----:B------:R-:W-:Y:S01]  /*2c80*/  LEA R10, P3, R20, R6, 0x1 ;  /* 0x00000006140a7211 */ /* 0x000fe200078608ff */
[----:B------:R0:W-:Y:S04]  /*2c90*/  STL.S16 [R1+0x1b8], R11 ;  /* 0x0001b80b01007387 */ /* 0x0001e80000100600 */
[----:B------:R-:W-:Y:S01]  /*2ca0*/  STL [R1+0x464], R10 ;  /* 0x0004640a01007387 */ /* 0x000fe20000100800 */
[----:B0-----:R-:W-:-:S03]  /*2cb0*/  LOP3.LUT R11, R2, 0x62, RZ, 0xfc, !PT ;  /* 0x00000062020b7812 */ /* 0x001fc600078efcff */
[----:B---3--:R0:W-:Y:S02]  /*2cc0*/  STL [R1+0x1c4], R27 ;  /* 0x0001c41b01007387 */ /* 0x0081e40000100800 */
[----:B0-----:R-:W-:Y:S02]  /*2cd0*/  LOP3.LUT R27, R2, 0x6a, RZ, 0xfc, !PT ;  /* 0x0000006a021b7812 */ /* 0x001fe400078efcff */
[----:B------:R-:W3:Y:S01]  /*2ce0*/  LDL R2, [R1+0x1b8] ;  /* 0x0001b80001027983 */ /* 0x000ee20000100800 */
[----:B------:R-:W-:Y:S02]  /*2cf0*/  LEA.HI.X.SX32 R11, R20, R3, 0x1, P3 ;  /* 0x00000003140b7211 */ /* 0x000fe400018f0eff */
[----:B------:R-:W-:-:S03]  /*2d00*/  LEA R8, P5, R15, R6, 0x1 ;  /* 0x000000060f087211 */ /* 0x000fc600078a08ff */
[----:B---3--:R-:W3:Y:S04]  /*2d10*/  @P1 LDG.E.U16 R2, desc[UR10][R10.64] ;  /* 0x0000000a0a021981 */ /* 0x008ee8000c1e1500 */
[----:B------:R-:W-:Y:S04]  /*2d20*/  STL [R1+0x460], R11 ;  /* 0x0004600b01007387 */ /* 0x000fe80000100800 */
[----:B------:R-:W-:Y:S01]  /*2d30*/  STL [R1+0x47c], R8 ;  /* 0x00047c0801007387 */ /* 0x000fe20000100800 */
[----:B------:R-:W-:Y:S02]  /*2d40*/  PLOP3.LUT P3, PT, PT, PT, UP1, 0x80, 0x8 ;  /* 0x000000000008781c */ /* 0x000fe40003f6f018 */
[----:B------:R-:W-:-:S02]  /*2d50*/  PLOP3.LUT P4, PT, PT, PT, UP1, 0x80, 0x8 ;  /* 0x000000000008781c */ /* 0x000fc40003f8f018 */
[----:B------:R-:W-:Y:S02]  /*2d60*/  LEA.HI.X.SX32 R27, R15, R3, 0x1, P5 ;  /* 0x000000030f1b7211 */ /* 0x000fe400028f0eff */
[----:B--2---:R-:W-:Y:S01]  /*2d70*/  PRMT R7, RZ, 0x7610, R7 ;  /* 0x00007610ff077816 */ /* 0x004fe20000000007 */
[----:B---3--:R0:W-:Y:S02]  /*2d80*/  @P1 STL [R1+0x1b8], R2 ;  /* 0x0001b80201001387 */ /* 0x0081e40000100800 */
[----:B0-----:R-:W0:Y:S02]  /*2d90*/  S2R R2, SR_TID.X ;  /* 0x0000000000027919 */ /* 0x001e240000002100 */
[----:B0-----:R-:W-:-:S04]  /*2da0*/  SHF.R.U32.HI R2, RZ, 0x6, R2 ;  /* 0x00000006ff027819 */ /* 0x001fc80000011602 */
[----:B------:R-:W-:-:S04]  /*2db0*/  SGXT.U32 R2, R2, 0x1 ;  /* 0x000000010202781a */ /* 0x000fc80000000000 */
[C---:B------:R-:W-:Y:S02]  /*2dc0*/  LOP3.LUT R10, R2.reuse, 0x62, RZ, 0xfc, !PT ;  /* 0x00000062020a7812 */ /* 0x040fe400078efcff */
[----:B------:R-:W-:Y:S02]  /*2dd0*/  LOP3.LUT R11, R2, 0x6a, RZ, 0xfc, !PT ;  /* 0x0000006a020b7812 */ /* 0x000fe400078efcff */
[----:B------:R-:W-:Y:S01]  /*2de0*/  ISETP.LT.AND P1, PT, R10, UR20, P3 ;  /* 0x000000140a007c0c */ /* 0x000fe20009f21270 */
[----:B------:R-:W-:Y:S01]  /*2df0*/  @P0 IMAD.MOV.U32 R10, RZ, RZ, R8 ;  /* 0x000000ffff0a0224 */ /* 0x000fe200078e0008 */
[----:B------:R-:W-:Y:S01]  /*2e00*/  ISETP.LT.AND P3, PT, R11, UR20, P4 ;  /* 0x000000140b007c0c */ /* 0x000fe2000a761270 */
[----:B------:R-:W-:-:S05]  /*2e10*/  @P0 IMAD.MOV.U32 R11, RZ, RZ, R27 ;  /* 0x000000ffff0b0224 */ /* 0x000fca00078e001b */
[----:B------:R0:W2:Y:S01]  /*2e20*/  @P0 LDG.E.U16 R7, desc[UR10][R10.64] ;  /* 0x0000000a0a070981 */ /* 0x0000a2000c1e1500 */
[----:B------:R-:W-:-:S03]  /*2e30*/  LEA R8, P5, R13, R6, 0x1 ;  /* 0x000000060d087211 */ /* 0x000fc600078a08ff */
[----:B------:R1:W-:Y:S01]  /*2e40*/  STL [R1+0x478], R27 ;  /* 0x0004781b01007387 */ /* 0x0003e20000100800 */
[----:B0-----:R-:W-:-:S04]  /*2e50*/  LEA R11, P0, R14, R6, 0x1 ;  /* 0x000000060e0b7211 */ /* 0x001fc800078008ff */
[-C--:B------:R-:W-:Y:S02]  /*2e60*/  LEA.HI.X.SX32 R10, R14, R3.reuse, 0x1, P0 ;  /* 0x000000030e0a7211 */ /* 0x080fe400000f0eff */
[----:B------:R-:W-:Y:S02]  /*2e70*/  PRMT R29, RZ, 0x7610, R29 ;  /* 0x00007610ff1d7816 */ /* 0x000fe4000000001d */
[----:B------:R-:W-:Y:S02]  /*2e80*/  LOP3.LUT R2, R2, 0x72, RZ, 0xfc, !PT ;  /* 0x0000007202027812 */ /* 0x000fe400078efcff */
[----:B------:R-:W-:Y:S02]  /*2e90*/  PLOP3.LUT P4, PT, PT, PT, UP1, 0x80, 0x8 ;  /* 0x000000000008781c */ /* 0x000fe40003f8f018 */
[----:B-1----:R-:W-:Y:S02]  /*2ea0*/  LEA.HI.X.SX32 R27, R13, R3, 0x1, P5 ;  /* 0x000000030d1b7211 */ /* 0x002fe400028f0eff */
[----:B------:R-:W-:-:S02]  /*2eb0*/  PRMT R0, RZ, 0x7610, R0 ;  /* 0x00007610ff007816 */ /* 0x000fc40000000000 */
[----:B------:R-:W-:Y:S02]  /*2ec0*/  ISETP.LT.AND P4, PT, R2, UR20, P4 ;  /* 0x0000001402007c0c */ /* 0x000fe4000a781270 */
[----:B------:R-:W-:Y:S01]  /*2ed0*/  PRMT R5, RZ, 0x7610, R5 ;  /* 0x00007610ff057816 */ /* 0x000fe20000000005 */
[----:B--2---:R0:W-:Y:S04]  /*2ee0*/  STL [R1+0x1d0], R7 ;  /* 0x0001d00701007387 */ /* 0x0041e80000100800 */
[----:B0-----:R-:W2:Y:S04]  /*2ef0*/  LDL.LU R7, [R1+0x4] ;  /* 0x0000040001077983 */ /* 0x001ea80000300800 */
[----:B------:R0:W-:Y:S04]  /*2f00*/  STL [R1+0x494], R11 ;  /* 0x0004940b01007387 */ /* 0x0001e80000100800 */
[----:B------:R-:W-:Y:S01]  /*2f10*/  STL [R1+0x4ac], R8 ;  /* 0x0004ac0801007387 */ /* 0x000fe20000100800 */
[----:B0-----:R-:W-:-:S03]  /*2f20*/  @P1 LOP3.LUT R11, R11, R10, RZ, 0x3c, !PT ;  /* 0x0000000a0b0b1212 */ /* 0x001fc600078e3cff */
[----:B------:R0:W-:Y:S02]  /*2f30*/  STL [R1+0x490], R10 ;  /* 0x0004900a01007387 */ /* 0x0001e40000100800 */
[----:B0-----:R-:W-:-:S04]  /*2f40*/  @P1 LOP3.LUT R10, R11, R10, RZ, 0x3c, !PT ;  /* 0x0000000a0b0a1212 */ /* 0x001fc800078e3cff */
[----:B------:R-:W-:-:S05]  /*2f50*/  @P1 LOP3.LUT R11, R11, R10, RZ, 0x3c, !PT ;  /* 0x0000000a0b0b1212 */ /* 0x000fca00078e3cff */
[----:B------:R0:W3:Y:S04]  /*2f60*/  @P1 LDG.E.U16 R29, desc[UR10][R10.64] ;  /* 0x0000000a0a1d1981 */ /* 0x0000e8000c1e1500 */
[----:B------:R1:W-:Y:S01]  /*2f70*/  STL [R1+0x4a8], R27 ;  /* 0x0004a81b01007387 */ /* 0x0003e20000100800 */
[----:B0-----:R-:W-:Y:S02]  /*2f80*/  @P3 IMAD.MOV.U32 R10, RZ, RZ, R8 ;  /* 0x000000ffff0a3224 */ /* 0x001fe400078e0008 */
[----:B------:R-:W-:Y:S01]  /*2f90*/  @P3 IMAD.MOV.U32 R11, RZ, RZ, R27 ;  /* 0x000000ffff0b3224 */ /* 0x000fe200078e001b */
[----:B------:R-:W-:-:S04]  /*2fa0*/  LEA R8, P1, R12, R6, 0x1 ;  /* 0x000000060c087211 */ /* 0x000fc800078208ff */
[----:B------:R0:W4:Y:S01]  /*2fb0*/  @P3 LDG.E.U16 R0, desc[UR10][R10.64] ;  /* 0x0000000a0a003981 */ /* 0x000122000c1e1500 */
[----:B-1----:R-:W-:Y:S01]  /*2fc0*/  LEA.HI.X.SX32 R27, R12, R3, 0x1, P1 ;  /* 0x000000030c1b7211 */ /* 0x002fe200008f0eff */
[----:B------:R-:W1:Y:S01]  /*2fd0*/  S2R R2, SR_TID.X ;  /* 0x0000000000027919 */ /* 0x000e620000002100 */
[----:B0-----:R-:W-:-:S03]  /*2fe0*/  @P4 IMAD.MOV.U32 R10, RZ, RZ, R8 ;  /* 0x000000ffff0a4224 */ /* 0x001fc600078e0008 */
[----:B------:R-:W-:-:S05]  /*2ff0*/  @P4 IMAD.MOV.U32 R11, RZ, RZ, R27 ;  /* 0x000000ffff0b4224 */ /* 0x000fca00078e001b */
[----:B------:R0:W2:Y:S01]  /*3000*/  @P4 LDG.E.U16 R5, desc[UR10][R10.64] ;  /* 0x0000000a0a054981 */ /* 0x0000a2000c1e1500 */
[----:B------:R-:W-:Y:S01]  /*3010*/  PLOP3.LUT P0, PT, PT, PT, UP1, 0x80, 0x8 ;  /* 0x000000000008781c */ /* 0x000fe20003f0f018 */
[----:B------:R-:W-:Y:S01]  /*3020*/  IMAD R9, R4, 0x2, R9 ;  /* 0x0000000204097824 */ /* 0x000fe200078e0209 */
[----:B-1----:R-:W-:-:S04]  /*3030*/  SHF.R.U32.HI R2, RZ, 0x6, R2 ;  /* 0x00000006ff027819 */ /* 0x002fc80000011602 */
[----:B------:R-:W-:Y:S02]  /*3040*/  SGXT.U32 R2, R2, 0x1 ;  /* 0x000000010202781a */ /* 0x000fe40000000000 */
[C---:B0-----:R-:W-:Y:S02]  /*3050*/  LEA R10, P5, R9.reuse, R6, 0x1 ;  /* 0x00000006090a7211 */ /* 0x041fe400078a08ff */
[----:B------:R-:W-:Y:S02]  /*3060*/  PRMT R28, RZ, 0x7610, R28 ;  /* 0x00007610ff1c7816 */ /* 0x000fe4000000001c */
[----:B------:R-:W-:Y:S01]  /*3070*/  LEA.HI.X.SX32 R11, R9, R3, 0x1, P5 ;  /* 0x00000003090b7211 */ /* 0x000fe200028f0eff */
[----:B---3--:R0:W-:Y:S02]  /*3080*/  STL [R1+0x1ac], R29 ;  /* 0x0001ac1d01007387 */ /* 0x0081e40000100800 */
[----:B0-----:R-:W-:-:S04]  /*3090*/  LOP3.LUT R29, R2, 0x7a, RZ, 0xfc, !PT ;  /* 0x0000007a021d7812 */ /* 0x001fc800078efcff */
[----:B------:R-:W-:-:S13]  /*30a0*/  ISETP.LT.AND P0, PT, R29, UR20, P0 ;  /* 0x000000141d007c0c */ /* 0x000fda0008701270 */
[----:B------:R0:W3:Y:S04]  /*30b0*/  @P0 LDG.E.U16 R28, desc[UR10][R10.64] ;  /* 0x0000000a0a1c0981 */ /* 0x0000e8000c1e1500 */
[----:B------:R1:W-:Y:S01]  /*30c0*/  STL [R1+0x4c4], R8 ;  /* 0x0004c40801007387 */ /* 0x0003e20000100800 */
[----:B------:R-:W-:-:S03]  /*30d0*/  PLOP3.LUT P3, PT, PT, PT, UP1, 0x80, 0x8 ;  /* 0x000000000008781c */ /* 0x000fc60003f6f018 */
[----:B----4-:R4:W-:Y:S01]  /*30e0*/  STL [R1+0x1a8], R0 ;  /* 0x0001a80001007387 */ /* 0x0109e20000100800 */
[----:B-1----:R-:W-:-:S04]  /*30f0*/  IMAD R8, R2, R4, RZ ;  /* 0x0000000402087224 */ /* 0x002fc800078e02ff */
[----:B------:R-:W-:Y:S01]  /*3100*/  IMAD R8, R4, 0x2, R8 ;  /* 0x0000000204087824 */ /* 0x000fe200078e0208 */
[----:B----4-:R-:W-:-:S03]  /*3110*/  LOP3.LUT R0, R2, 0x4, RZ, 0xfc, !PT ;  /* 0x0000000402007812 */ /* 0x010fc600078efcff */
[----:B------:R-:W-:Y:S01]  /*3120*/  IMAD R8, R4, 0x2, R8 ;  /* 0x0000000204087824 */ /* 0x000fe200078e0208 */
[----:B------:R-:W-:Y:S01]  /*3130*/  ISETP.LT.AND P3, PT, R0, UR20, P3 ;  /* 0x0000001400007c0c */ /* 0x000fe20009f61270 */
[----:B------:R1:W-:Y:S03]  /*3140*/  STL [R1+0x4c0], R27 ;  /* 0x0004c01b01007387 */ /* 0x0003e60000100800 */
[C---:B------:R-:W-:Y:S01]  /*3150*/  LEA R29, P4, R8.reuse, R6, 0x1 ;  /* 0x00000006081d7211 */ /* 0x040fe200078808ff */
[----:B--2---:R2:W-:Y:S03]  /*3160*/  STL [R1+0x1b0], R5 ;  /* 0x0001b00501007387 */ /* 0x0045e60000100800 */
[----:B------:R-:W-:Y:S02]  /*3170*/  LEA.HI.X.SX32 R8, R8, R3, 0x1, P4 ;  /* 0x0000000308087211 */ /* 0x000fe400020f0eff */
[----:B-1----:R-:W-:Y:S01]  /*3180*/  LOP3.LUT R27, R2, 0xc, RZ, 0xfc, !PT ;  /* 0x0000000c021b7812 */ /* 0x002fe200078efcff */
[----:B--2---:R-:W2:Y:S01]  /*3190*/  LDL.LU R5, [R1+0x14] ;  /* 0x0000140001057983 */ /* 0x004ea20000300800 */
[----:B------:R-:W-:-:S03]  /*31a0*/  PRMT R2, RZ, 0x7610, R2 ;  /* 0x00007610ff027816 */ /* 0x000fc60000000002 */
[----:B------:R-:W4:Y:S04]  /*31b0*/  LDL.LU R0, [R1+0x1c] ;  /* 0x00001c0001007983 */ /* 0x000f280000300800 */
[----:B------:R0:W-:Y:S04]  /*31c0*/  STL [R1+0x4dc], R10 ;  /* 0x0004dc0a01007387 */ /* 0x0001e80000100800 */
[----:B------:R-:W-:Y:S04]  /*31d0*/  STL [R1+0x2b8], R29 ;  /* 0x0002b81d01007387 */ /* 0x000fe80000100800 */
[----:B------:R1:W-:Y:S01]  /*31e0*/  STL [R1+0x4d8], R11 ;  /* 0x0004d80b01007387 */ /* 0x0003e20000100800 */
[----:B0-----:R-:W-:-:S02]  /*31f0*/  @P3 IMAD.MOV.U32 R10, RZ, RZ, R29 ;  /* 0x000000ffff0a3224 */ /* 0x001fc400078e001d */
[----:B-1----:R-:W-:-:S05]  /*3200*/  @P3 IMAD.MOV.U32 R11, RZ, RZ, R8 ;  /* 0x000000ffff0b3224 */ /* 0x002fca00078e0008 */
[----:B------:R0:W2:Y:S01]  /*3210*/  @P3 LDG.E.U16 R2, desc[UR10][R10.64] ;  /* 0x0000000a0a023981 */ /* 0x0000a2000c1e1500 */
[----:B------:R-:W-:-:S04]  /*3220*/  PLOP3.LUT P1, PT, PT, PT, UP1, 0x80, 0x8 ;  /* 0x000000000008781c */ /* 0x000fc80003f2f018 */
[----:B------:R-:W-:Y:S02]  /*3230*/  ISETP.LT.AND P1, PT, R27, UR20, P1 ;  /* 0x000000141b007c0c */ /* 0x000fe40008f21270 */
[----:B------:R-:W4:Y:S04]  /*3240*/  LDL.LU R27, [R1+0xac8] ;  /* 0x000ac800011b7983 */ /* 0x000f280000300800 */
[----:B------:R1:W-:Y:S04]  /*3250*/  STL [R1+0x2b4], R8 ;  /* 0x0002b40801007387 */ /* 0x0003e80000100800 */
[----:B---3--:R3:W-:Y:S04]  /*3260*/  STL [R1+0x1a4], R28 ;  /* 0x0001a41c01007387 */ /* 0x0087e80000100800 */
[----:B-1----:R-:W4:Y:S04]  /*3270*/  LDL.LU R8, [R1+0xac4] ;  /* 0x000ac40001087983 */ /* 0x002f280000300800 */
[----:B------:R-:W4:Y:S01]  /*3280*/  LDL.LU R29, [R1+0xac0] ;  /* 0x000ac000011d7983 */ /* 0x000f220000300800 */
[----:B---3--:R-:W-:-:S02]  /*3290*/  LEA R28, P4, R7, R6, 0x1 ;  /* 0x00000006071c7211 */ /* 0x008fc400078808ff */
[----:B------:R-:W-:Y:S02]  /*32a0*/  PLOP3.LUT P0, PT, PT, PT, UP1, 0x80, 0x8 ;  /* 0x000000000008781c */ /* 0x000fe40003f0f018 */
[----:B0-----:R-:W-:Y:S01]  /*32b0*/  LEA.HI.X.SX32 R10, R7, R3, 0x1, P4 ;  /* 0x00000003070a7211 */ /* 0x001fe200020f0eff */
[----:B--2---:R0:W-:Y:S02]  /*32c0*/  STL [R1+0x224], R2 ;  /* 0x0002240201007387 */ /* 0x0041e40000100800 */
[----:B0-----:R-:W0:Y:S02]  /*32d0*/  S2R R2, SR_TID.X ;  /* 0x0000000000027919 */ /* 0x001e240000002100 */
[----:B------:R-:W-:Y:S04]  /*32e0*/  STL [R1+0x2d8], R28 ;  /* 0x0002d81c01007387 */ /* 0x000fe80000100800 */
[----:B------:R1:W-:Y:S01]  /*32f0*/  STL [R1+0x2d4], R10 ;  /* 0x0002d40a01007387 */ /* 0x0003e20000100800 */
[----:B0-----:R-:W-:-:S04]  /*3300*/  SHF.R.U32.HI R2, RZ, 0x6, R2 ;  /* 0x00000006ff027819 */ /* 0x001fc80000011602 */
[----:B------:R-:W-:-:S04]  /*3310*/  SGXT.U32 R2, R2, 0x1 ;  /* 0x000000010202781a */ /* 0x000fc80000000000 */
[----:B------:R-:W-:-:S04]  /*3320*/  LOP3.LUT R11, R2, 0x14, RZ, 0xfc, !PT ;  /* 0x00000014020b7812 */ /* 0x000fc800078efcff */
[----:B------:R-:W-:Y:S01]  /*3330*/  ISETP.LT.AND P0, PT, R11, UR20, P0 ;  /* 0x000000140b007c0c */ /* 0x000fe20008701270 */
[----:B------:R-:W-:Y:S02]  /*3340*/  @P1 IMAD.MOV.U32 R11, RZ, RZ, R10 ;  /* 0x000000ffff0b1224 */ /* 0x000fe400078e000a */
[----:B-1----:R-:W-:Y:S01]  /*3350*/  @P1 IMAD.MOV.U32 R10, RZ, RZ, R28 ;  /* 0x000000ffff0a1224 */ /* 0x002fe200078e001c */
[----:B----4-:R-:W-:-:S06]  /*3360*/  PRMT R8, RZ, 0x7610, R8 ;  /* 0x00007610ff087816 */ /* 0x010fcc0000000008 */
[----:B------:R-:W2:Y:S04]  /*3370*/  @P1 LDG.E.U16 R8, desc[UR10][R10.64] ;  /* 0x0000000a0a081981 */ /* 0x000ea8000c1e1500 */
[----:B------:R-:W3:Y:S01]  /*3380*/  LDL.LU R11, [R1+0xc] ;  /* 0x00000c00010b7983 */ /* 0x000ee20000300800 */
[----:B------:R-:W-:Y:S02]  /*3390*/  LOP3.LUT R7, R2, 0x1c, RZ, 0xfc, !PT ;  /* 0x0000001c02077812 */ /* 0x000fe400078efcff */
[----:B------:R-:W-:Y:S01]  /*33a0*/  PLOP3.LUT P3, PT, PT, PT, UP1, 0x80, 0x8 ;  /* 0x000000000008781c */ /* 0x000fe20003f6f018 */
[----:B------:R-:W4:Y:S03]  /*33b0*/  LDL.LU R28, [R1+0x2c] ;  /* 0x00002c00011c7983 */ /* 0x000f260000300800 */
[----:B------:R-:W-:-:S02]  /*33c0*/  ISETP.LT.AND P3, PT, R7, UR20, P3 ;  /* 0x0000001407007c0c */ /* 0x000fc40009f61270 */
[CC--:B------:R-:W-:Y:S02]  /*33d0*/  LEA R7, P5, R5.reuse, R6.reuse, 0x1 ;  /* 0x0000000605077211 */ /* 0x0c0fe400078a08ff */
[----:B------:R-:W-:Y:S02]  /*33e0*/  PRMT R29, RZ, 0x7610, R29 ;  /* 0x00007610ff1d7816 */ /* 0x000fe4000000001d */
[----:B------:R-:W-:Y:S01]  /*33f0*/  LEA.HI.X.SX32 R5, R5, R3, 0x1, P5 ;  /* 0x0000000305057211 */ /* 0x000fe200028f0eff */
[----:B--2---:R0:W-:Y:S01]  /*3400*/  STL [R1+0x218], R8 ;  /* 0x0002180801007387 */ /* 0x0041e20000100800 */
[----:B---3--:R-:W-:-:S04]  /*3410*/  LEA R10, P4, R11, R6, 0x1 ;  /* 0x000000060b0a7211 */ /* 0x008fc800078808ff */
[----:B------:R-:W-:Y:S01]  /*3420*/  LEA.HI.X.SX32 R11, R11, R3, 0x1, P4 ;  /* 0x000000030b0b7211 */ /* 0x000fe200020f0eff */
[----:B------:R1:W-:Y:S01]  /*3430*/  STL [R1+0x2f4], R10 ;  /* 0x0002f40a01007387 */ /* 0x0003e20000100800 */
[----:B0-----:R-:W-:Y:S02]  /*3440*/  LOP3.LUT R8, R2, 0x24, RZ, 0xfc, !PT ;  /* 0x0000002402087812 */ /* 0x001fe400078efcff */
[----:B------:R-:W-:Y:S01]  /*3450*/  PRMT R2, RZ, 0x7610, R2 ;  /* 0x00007610ff027816 */ /* 0x000fe20000000002 */
[----:B------:R-:W-:Y:S04]  /*3460*/  STL [R1+0x3f4], R7 ;  /* 0x0003f40701007387 */ /* 0x000fe80000100800 */
[----:B------:R0:W-:Y:S04]  /*3470*/  STL [R1+0x2f0], R11 ;  /* 0x0002f00b01007387 */ /* 0x0001e80000100800 */
[----:B------:R1:W2:Y:S02]  /*3480*/  @P0 LDG.E.U16 R29, desc[UR10][R10.64] ;  /* 0x0000000a0a1d0981 */ /* 0x0002a4000c1e1500 */
[----:B-1----:R-:W-:-:S02]  /*3490*/  @P3 IMAD.MOV.U32 R10, RZ, RZ, R7 ;  /* 0x000000ffff0a3224 */ /* 0x002fc400078e0007 */
[----:B0-----:R-:W-:-:S05]  /*34a0*/  @P3 IMAD.MOV.U32 R11, RZ, RZ, R5 ;  /* 0x000000ffff0b3224 */ /* 0x001fca00078e0005 */
[----:B------:R-:W3:Y:S01]  /*34b0*/  @P3 LDG.E.U16 R2, desc[UR10][R10.64] ;  /* 0x0000000a0a023981 */ /* 0x000ee2000c1e1500 */
[----:B------:R-:W-:-:S04]  /*34c0*/  PLOP3.LUT P1, PT, PT, PT, UP1, 0x80, 0x8 ;  /* 0x000000000008781c */ /* 0x000fc80003f2f018 */
[----:B------:R-:W-:Y:S02]  /*34d0*/  ISETP.LT.AND P1, PT, R8, UR20, P1 ;  /* 0x0000001408007c0c */ /* 0x000fe40008f21270 */
[----:B------:R-:W4:Y:S04]  /*34e0*/  LDL.LU R8, [R1+0xabc] ;  /* 0x000abc0001087983 */ /* 0x000f280000300800 */
[----:B------:R0:W-:Y:S01]  /*34f0*/  STL [R1+0x3f0], R5 ;  /* 0x0003f00501007387 */ /* 0x0001e20000100800 */
[----:B------:R-:W-:Y:S02]  /*3500*/  PLOP3.LUT P0, PT, PT, PT, UP1, 0x80, 0x8 ;  /* 0x000000000008781c */ /* 0x000fe40003f0f018 */
[----:B------:R-:W-:Y:S01]  /*3510*/  PRMT R18, RZ, 0x7610, R18 ;  /* 0x00007610ff127816 */ /* 0x000fe20000000012 */
[----:B--2---:R-:W-:Y:S04]  /*3520*/  STL [R1+0x208], R29 ;  /* 0x0002081d01007387 */ /* 0x004fe80000100800 */
[----:B0-----:R-:W2:Y:S04]  /*3530*/  LDL.LU R5, [R1+0xab8] ;  /* 0x000ab80001057983 */ /* 0x001ea80000300800 */
[----:B------:R-:W2:Y:S04]  /*3540*/  LDL.LU R7, [R1+0xab4] ;  /* 0x000ab40001077983 */ /* 0x000ea80000300800 */
[----:B---3--:R0:W-:Y:S02]  /*3550*/  STL [R1+0x20c], R2 ;  /* 0x00020c0201007387 */ /* 0x0081e40000100800 */
[----:B0-----:R-:W0:Y:S01]  /*3560*/  S2R R2, SR_TID.X ;  /* 0x0000000000027919 */ /* 0x001e220000002100 */
[----:B------:R-:W-:-:S04]  /*3570*/  LEA R29, P4, R0, R6, 0x1 ;  /* 0x00000006001d7211 */ /* 0x000fc800078808ff */
[----:B------:R-:W-:Y:S01]  /*3580*/  LEA.HI.X.SX32 R11, R0, R3, 0x1, P4 ;  /* 0x00000003000b7211 */ /* 0x000fe200020f0eff */
[----:B------:R-:W-:Y:S04]  /*3590*/  STL [R1+0x404], R29 ;  /* 0x0004041d01007387 */ /* 0x000fe80000100800 */
[----:B------:R1:W-:Y:S01]  /*35a0*/  STL [R1+0x400], R11 ;  /* 0x0004000b01007387 */ /* 0x0003e20000100800 */
[----:B0-----:R-:W-:-:S04]  /*35b0*/  SHF.R.U32.HI R2, RZ, 0x6, R2 ;  /* 0x00000006ff027819 */ /* 0x001fc80000011602 */
[----:B------:R-:W-:-:S04]  /*35c0*/  SGXT.U32 R2, R2, 0x1 ;  /* 0x000000010202781a */ /* 0x000fc80000000000 */
[----:B------:R-:W-:-:S04]  /*35d0*/  LOP3.LUT R10, R2, 0x2c, RZ, 0xfc, !PT ;  /* 0x0000002c020a7812 */ /* 0x000fc800078efcff */
[----:B------:R-:W-:Y:S01]  /*35e0*/  ISETP.LT.AND P0, PT, R10, UR20, P0 ;  /* 0x000000140a007c0c */ /* 0x000fe20008701270 */
[----:B------:R-:W-:-:S05]  /*35f0*/  @P1 IMAD.MOV.U32 R10, RZ, RZ, R29 ;  /* 0x000000ffff0a1224 */ /* 0x000fca00078e001d */
[----:B------:R-:W3:Y:S04]  /*3600*/  @P1 LDG.E.U16 R18, desc[UR10][R10.64] ;  /* 0x0000000a0a121981 */ /* 0x000ee8000c1e1500 */
[----:B-1----:R-:W4:Y:S01]  /*3610*/  LDL.LU R11, [R1+0x28] ;  /* 0x00002800010b7983 */ /* 0x002f220000300800 */
[----:B------:R-:W-:Y:S02]  /*3620*/  LOP3.LUT R0, R2, 0x34, RZ, 0xfc, !PT ;  /* 0x0000003402007812 */ /* 0x000fe400078efcff */
[----:B------:R-:W-:Y:S01]  /*3630*/  PLOP3.LUT P3, PT, PT, PT, UP1, 0x80, 0x8 ;  /* 0x000000000008781c */ /* 0x000fe20003f6f018 */
[----:B------:R-:W4:Y:S03]  /*3640*/  LDL.LU R29, [R1+0x18] ;  /* 0x00001800011d7983 */ /* 0x000f260000300800 */
[----:B------:R-:W-:-:S02]  /*3650*/  ISETP.LT.AND P3, PT, R0, UR20, P3 ;  /* 0x0000001400007c0c */ /* 0x000fc40009f61270 */
[----:B------:R-:W-:Y:S02]  /*3660*/  LOP3.LUT R0, R2, 0x3c, RZ, 0xfc, !PT ;  /* 0x0000003c02007812 */ /* 0x000fe400078efcff */
[----:B------:R-:W-:Y:S02]  /*3670*/  PRMT R2, RZ, 0x7610, R2 ;  /* 0x00007610ff027816 */ /* 0x000fe40000000002 */
[----:B------:R-:W-:-:S04]  /*3680*/  PLOP3.LUT P1, PT, PT, PT, UP1, 0x80, 0x8 ;  /* 0x000000000008781c */ /* 0x000fc80003f2f018 */
[----:B------:R-:W-:Y:S02]  /*3690*/  ISETP.LT.AND P1, PT, R0, UR20, P1 ;  /* 0x0000001400007c0c */ /* 0x000fe40008f21270 */
[----:B--2---:R-:W-:Y:S01]  /*36a0*/  PRMT R7, RZ, 0x7610, R7 ;  /* 0x00007610ff077816 */ /* 0x004fe20000000007 */
[----:B---3--:R0:W-:Y:S01]  /*36b0*/  STL [R1+0x228], R18 ;  /* 0x0002281201007387 */ /* 0x0081e20000100800 */
[CC--:B----4-:R-:W-:Y:S02]  /*36c0*/  LEA R10, P4, R11.reuse, R6.reuse, 0x1 ;  /* 0x000000060b0a7211 */ /* 0x0d0fe400078808ff */
[C---:B0-----:R-:W-:Y:S02]  /*36d0*/  LEA R18, P5, R28.reuse, R6, 0x1 ;  /* 0x000000061c127211 */ /* 0x041fe400078a08ff */
[-C--:B------:R-:W-:Y:S02]  /*36e0*/  LEA.HI.X.SX32 R11, R11, R3.reuse, 0x1, P4 ;  /* 0x000000030b0b7211 */ /* 0x080fe400020f0eff */
[----:B------:R-:W-:Y:S01]  /*36f0*/  LEA.HI.X.SX32 R28, R28, R3, 0x1, P5 ;  /* 0x000000031c1c7211 */ /* 0x000fe200028f0eff */
[----:B------:R0:W-:Y:S04]  /*3700*/  STL [R1+0x414], R10 ;  /* 0x0004140a01007387 */ /* 0x0001e80000100800 */
[----:B------:R-:W-:Y:S04]  /*3710*/  STL [R1+0x424], R18 ;  /* 0x0004241201007387 */ /* 0x000fe80000100800 */
[----:B------:R1:W-:Y:S04]  /*3720*/  STL [R1+0x410], R11 ;  /* 0x0004100b01007387 */ /* 0x0003e80000100800 */
[----:B------:R0:W2:Y:S04]  /*3730*/  @P0 LDG.E.U16 R7, desc[UR10][R10.64] ;  /* 0x0000000a0a070981 */ /* 0x0000a8000c1e1500 */
[----:B------:R-:W3:Y:S01]  /*3740*/  LDL.LU R0, [R1+0xab0] ;  /* 0x000ab00001007983 */ /* 0x000ee20000300800 */
[----:B0-----:R-:W-:-:S02]  /*3750*/  @P3 IMAD.MOV.U32 R10, RZ, RZ, R18 ;  /* 0x000000ffff0a3224 */ /* 0x001fc400078e0012 */
[----:B-1----:R-:W-:-:S05]  /*3760*/  @P3 IMAD.MOV.U32 R11, RZ, RZ, R28 ;  /* 0x000000ffff0b3224 */ /* 0x002fca00078e001c */
[----:B------:R-:W4:Y:S04]  /*3770*/  @P3 LDG.E.U16 R2, desc[UR10][R10.64] ;  /* 0x0000000a0a023981 */ /* 0x000f28000c1e1500 */
[----:B------:R0:W-:Y:S01]  /*3780*/  STL [R1+0x420], R28 ;  /* 0x0004201c01007387 */ /* 0x0001e20000100800 */
[----:B------:R-:W-:-:S03]  /*3790*/  PRMT R16, RZ, 0x7610, R16 ;  /* 0x00007610ff107816 */ /* 0x000fc60000000010 */
[----:B--2---:R-:W-:Y:S04]  /*37a0*/  STL [R1+0x220], R7 ;  /* 0x0002200701007387 */ /* 0x004fe80000100800 */
[----:B0-----:R-:W2:Y:S04]  /*37b0*/  LDL.LU R28, [R1+0xaac] ;  /* 0x000aac00011c7983 */ /* 0x001ea80000300800 */
[----:B------:R-:W2:Y:S04]  /*37c0*/  LDL.LU R18, [R1+0x8] ;  /* 0x0000080001127983 */ /* 0x000ea80000300800 */
[----:B----4-:R0:W-:Y:S02]  /*37d0*/  STL [R1+0x22c], R2 ;  /* 0x00022c0201007387 */ /* 0x0101e40000100800 */
[----:B0-----:R-:W0:Y:S01]  /*37e0*/  S2R R2, SR_TID.X ;  /* 0x0000000000027919 */ /* 0x001e220000002100 */
[----:B---3--:R-:W-:-:S04]  /*37f0*/  LEA R7, P0, R0, R6, 0x1 ;  /* 0x0000000600077211 */ /* 0x008fc800078008ff */
[----:B------:R-:W-:Y:S01]  /*3800*/  LEA.HI.X.SX32 R11, R0, R3, 0x1, P0 ;  /* 0x00000003000b7211 */ /* 0x000fe200000f0eff */
[----:B------:R-:W-:Y:S04]  /*3810*/  STL [R1+0x438], R7 ;  /* 0x0004380701007387 */ /* 0x000fe80000100800 */
[----:B------:R-:W3:Y:S04]  /*3820*/  LDL.LU R0, [R1+0xaa8] ;  /* 0x000aa80001007983 */ /* 0x000ee80000300800 */
[----:B------:R1:W-:Y:S01]  /*3830*/  STL.S16 [R1+0x21c], R16 ;  /* 0x00021c1001007387 */ /* 0x0003e20000100600 */
[----:B0-----:R-:W-:-:S04]  /*3840*/  SHF.R.U32.HI R2, RZ, 0x6, R2 ;  /* 0x00000006ff027819 */ /* 0x001fc80000011602 */
[----:B------:R-:W-:-:S04]  /*3850*/  SGXT.U32 R2, R2, 0x1 ;  /* 0x000000010202781a */ /* 0x000fc80000000000 */
[C---:B------:R-:W-:Y:S02]  /*3860*/  LOP3.LUT R10, R2.reuse, 0x44, RZ, 0xfc, !PT ;  /* 0x00000044020a7812 */ /* 0x040fe400078efcff */
[----:B-1----:R-:W-:Y:S02]  /*3870*/  LOP3.LUT R16, R2, 0x4c, RZ, 0xfc, !PT ;  /* 0x0000004c02107812 */ /* 0x002fe400078efcff */
[----:B------:R-:W4:Y:S01]  /*3880*/  LDL R2, [R1+0x21c] ;  /* 0x00021c0001027983 */ /* 0x000f220000100800 */
[----:B------:R-:W-:-:S04]  /*3890*/  PLOP3.LUT P3, PT, PT, PT, UP1, 0x80, 0x8 ;  /* 0x000000000008781c */ /* 0x000fc80003f6f018 */
[----:B------:R-:W-:Y:S01]  /*38a0*/  ISETP.LT.AND P3, PT, R10, UR20, P3 ;  /* 0x000000140a007c0c */ /* 0x000fe20009f61270 */
[----:B------:R-:W-:-:S05]  /*38b0*/  @P1 IMAD.MOV.U32 R10, RZ, RZ, R7 ;  /* 0x000000ffff0a1224 */ /* 0x000fca00078e0007 */
[----:B----4-:R-:W4:Y:S04]  /*38c0*/  @P1 LDG.E.U16 R2, desc[UR10][R10.64] ;  /* 0x0000000a0a021981 */ /* 0x010f28000c1e1500 */
[----:B------:R0:W-:Y:S04]  /*38d0*/  STL [R1+0x434], R11 ;  /* 0x0004340b01007387 */ /* 0x0001e80000100800 */
[----:B------:R-:W2:Y:S04]  /*38e0*/  LDL.LU R7, [R1+0xaa4] ;  /* 0x000aa40001077983 */ /* 0x000ea80000300800 */
[----:B----4-:R1:W-:Y:S04]  /*38f0*/  @P1 STL [R1+0x21c], R2 ;  /* 0x00021c0201001387 */ /* 0x0103e80000100800 */
[----:B0-----:R-:W4:Y:S01]  /*3900*/  LDL.LU R11, [R1+0x20] ;  /* 0x00002000010b7983 */ /* 0x001f220000300800 */
[----:B---3--:R-:W-:Y:S01]  /*3910*/  PRMT R0, RZ, 0x7610, R0 ;  /* 0x00007610ff007816 */ /* 0x008fe20000000000 */
[----:B-1----:R-:W0:Y:S01]  /*3920*/  S2R R2, SR_TID.X ;  /* 0x0000000000027919 */ /* 0x002e220000002100 */
[----:B------:R-:W-:-:S04]  /*3930*/  PLOP3.LUT P0, PT, PT, PT, UP1, 0x80, 0x8 ;  /* 0x000000000008781c */ /* 0x000fc80003f0f018 */
[----:B------:R-:W-:Y:S02]  /*3940*/  ISETP.LT.AND P0, PT, R16, UR20, P0 ;  /* 0x0000001410007c0c */ /* 0x000fe40008701270 */
[----:B0-----:R-:W-:-:S04]  /*3950*/  SHF.R.U32.HI R2, RZ, 0x6, R2 ;  /* 0x00000006ff027819 */ /* 0x001fc80000011602 */
[----:B------:R-:W-:-:S04]  /*3960*/  SGXT.U32 R2, R2, 0x1 ;  /* 0x000000010202781a */ /* 0x000fc80000000000 */
[----:B------:R-:W-:Y:S02]  /*3970*/  LOP3.LUT R16, R2, 0x54, RZ, 0xfc, !PT ;  /* 0x0000005402107812 */ /* 0x000fe400078efcff */
[----:B----4-:R-:W-:-:S04]  /*3980*/  LEA R10, P1, R11, R6, 0x1 ;  /* 0x000000060b0a7211 */ /* 0x010fc800078208ff */
[----:B------:R-:W-:-:S05]  /*3990*/  LEA.HI.X.SX32 R11, R11, R3, 0x1, P1 ;  /* 0x000000030b0b7211 */ /* 0x000fca00008f0eff */
[----:B------:R0:W3:Y:S01]  /*39a0*/  @P3 LDG.E.U16 R0, desc[UR10][R10.64] ;  /* 0x0000000a0a003981 */ /* 0x0000e2000c1e1500 */
[----:B------:R-:W-:-:S03]  /*39b0*/  LEA R16, P5, R29, R6, 0x1 ;  /* 0x000000061d107211 */ /* 0x000fc600078a08ff */
[----:B------:R-:W-:Y:S04]  /*39c0*/  STL [R1+0x44c], R10 ;  /* 0x00044c0a01007387 */ /* 0x000fe80000100800 */
[----:B------:R-:W-:Y:S04]  /*39d0*/  STL [R1+0x45c], R16 ;  /* 0x00045c1001007387 */ /* 0x000fe80000100800 */
[----:B------:R0:W-:Y:S02]  /*39e0*/  STL [R1+0x448], R11 ;  /* 0x0004480b01007387 */ /* 0x0001e40000100800 */
[----:B0-----:R-:W0:Y:S01]  /*39f0*/  S2R R11, SR_TID.X ;  /* 0x00000000000b7919 */ /* 0x001e220000002100 */
[----:B------:R-:W-:-:S02]  /*3a00*/  LOP3.LUT R2, R2, 0x5c, RZ, 0xfc, !PT ;  /* 0x0000005c02027812 */ /* 0x000fc400078efcff */
[----:B------:R-:W-:Y:S02]  /*3a10*/  PLOP3.LUT P1, PT, PT, PT, UP1, 0x80, 0x8 ;  /* 0x000000000008781c */ /* 0x000fe40003f2f018 */
[----:B------:R-:W-:Y:S02]  /*3a20*/  PLOP3.LUT P4, PT, PT, PT, UP1, 0x80, 0x8 ;  /* 0x000000000008781c */ /* 0x000fe40003f8f018 */
[----:B------:R-:W-:Y:S02]  /*3a30*/  LEA.HI.X.SX32 R2, R29, R3, 0x1, P5 ;  /* 0x000000031d027211 */ /* 0x000fe400028f0eff */
[----:B--2---:R-:W-:Y:S01]  /*3a40*/  PRMT R7, RZ, 0x7610, R7 ;  /* 0x00007610ff077816 */ /* 0x004fe20000000007 */
[----:B------:R-:W2:Y:S01]  /*3a50*/  LDL.LU R29, [R1+0xaa0] ;  /* 0x000aa000011d7983 */ /* 0x000ea20000300800 */
[--C-:B0-----:R-:W-:Y:S02]  /*3a60*/  SHF.R.U32.HI R10, RZ, 0x6, R11.reuse ;  /* 0x00000006ff0a7819 */ /* 0x101fe4000001160b */
[----:B------:R-:W-:-:S02]  /*3a70*/  SHF.R.U32.HI R11, RZ, 0x6, R11 ;  /* 0x00000006ff0b7819 */ /* 0x000fc4000001160b */
[----:B------:R-:W-:Y:S02]  /*3a80*/  SGXT.U32 R10, R10, 0x1 ;  /* 0x000000010a0a781a */ /* 0x000fe40000000000 */
[----:B------:R-:W-:Y:S02]  /*3a90*/  SGXT.U32 R11, R11, 0x1 ;  /* 0x000000010b0b781a */ /* 0x000fe40000000000 */
[----:B------:R-:W-:Y:S02]  /*3aa0*/  LOP3.LUT R10, R10, 0x54, RZ, 0xfc, !PT ;  /* 0x000000540a0a7812 */ /* 0x000fe400078efcff */
[----:B------:R-:W-:Y:S02]  /*3ab0*/  LOP3.LUT R11, R11, 0x5c, RZ, 0xfc, !PT ;  /* 0x0000005c0b0b7812 */ /* 0x000fe400078efcff */
[----:B------:R-:W-:Y:S01]  /*3ac0*/  ISETP.LT.AND P1, PT, R10, UR20, P1 ;  /* 0x000000140a007c0c */ /* 0x000fe20008f21270 */
[----:B------:R-:W-:Y:S01]  /*3ad0*/  @P0 IMAD.MOV.U32 R10, RZ, RZ, R16 ;  /* 0x000000ffff0a0224 */ /* 0x000fe200078e0010 */
[----:B------:R-:W-:Y:S01]  /*3ae0*/  ISETP.LT.AND P3, PT, R11, UR20, P4 ;  /* 0x000000140b007c0c */ /* 0x000fe2000a761270 */
[----:B------:R-:W-:-:S05]  /*3af0*/  @P0 IMAD.MOV.U32 R11, RZ, RZ, R2 ;  /* 0x000000ffff0b0224 */ /* 0x000fca00078e0002 */
[----:B------:R-:W4:Y:S04]  /*3b00*/  @P0 LDG.E.U16 R7, desc[UR10][R10.64] ;  /* 0x0000000a0a070981 */ /* 0x000f28000c1e1500 */
[----:B---3--:R0:W-:Y:S04]  /*3b10*/  STL [R1+0x214], R0 ;  /* 0x0002140001007387 */ /* 0x0081e80000100800 */
[----:B0-----:R-:W3:Y:S04]  /*3b20*/  LDL.LU R0, [R1+0xa9c] ;  /* 0x000a9c0001007983 */ /* 0x001ee80000300800 */
[----:B------:R0:W-:Y:S04]  /*3b30*/  STL [R1+0x458], R2 ;  /* 0x0004580201007387 */ /* 0x0001e80000100800 */
[----:B------:R-:W2:Y:S01]  /*3b40*/  LDL.LU R10, [R1+0x10] ;  /* 0x00001000010a7983 */ /* 0x000ea20000300800 */
[----:B0-----:R-:W0:Y:S01]  /*3b50*/  S2R R2, SR_TID.X ;  /* 0x0000000000027919 */ /* 0x001e220000002100 */
[----:B------:R-:W-:-:S04]  /*3b60*/  LEA R16, P5, R18, R6, 0x1 ;  /* 0x0000000612107211 */ /* 0x000fc800078a08ff */
[----:B------:R-:W-:Y:S02]  /*3b70*/  LEA.HI.X.SX32 R18, R18, R3, 0x1, P5 ;  /* 0x0000000312127211 */ /* 0x000fe400028f0eff */
[----:B------:R-:W-:Y:S02]  /*3b80*/  PLOP3.LUT P0, PT, PT, PT, UP1, 0x80, 0x8 ;  /* 0x000000000008781c */ /* 0x000fe40003f0f018 */
[----:B0-----:R-:W-:-:S04]  /*3b90*/  SHF.R.U32.HI R2, RZ, 0x6, R2 ;  /* 0x00000006ff027819 */ /* 0x001fc80000011602 */
[----:B------:R-:W-:Y:S01]  /*3ba0*/  SGXT.U32 R2, R2, 0x1 ;  /* 0x000000010202781a */ /* 0x000fe20000000000 */
[----:B----4-:R0:W-:Y:S03]  /*3bb0*/  STL [R1+0x210], R7 ;  /* 0x0002100701007387 */ /* 0x0101e60000100800 */
[----:B0-----:R-:W-:Y:S02]  /*3bc0*/  LOP3.LUT R7, R2, 0x64, RZ, 0xfc, !PT ;  /* 0x0000006402077812 */ /* 0x001fe400078efcff */
[----:B------:R-:W-:Y:S02]  /*3bd0*/  PRMT R2, RZ, 0x7610, R2 ;  /* 0x00007610ff027816 */ /* 0x000fe40000000002 */
[----:B------:R-:W-:Y:S02]  /*3be0*/  ISETP.LT.AND P0, PT, R7, UR20, P0 ;  /* 0x0000001407007c0c */ /* 0x000fe40008701270 */
[----:B--2---:R-:W-:-:S04]  /*3bf0*/  LEA R11, P4, R10, R6, 0x1 ;  /* 0x000000060a0b7211 */ /* 0x004fc800078808ff */
[----:B------:R-:W-:Y:S01]  /*3c00*/  LEA.HI.X.SX32 R10, R10, R3, 0x1, P4 ;  /* 0x000000030a0a7211 */ /* 0x000fe200020f0eff */
[----:B------:R0:W-:Y:S04]  /*3c10*/  STL [R1+0x46c], R11 ;  /* 0x00046c0b01007387 */ /* 0x0001e80000100800 */
[----:B------:R-:W-:Y:S01]  /*3c20*/  STL [R1+0x484], R16 ;  /* 0x0004841001007387 */ /* 0x000fe20000100800 */
[----:B0-----:R-:W-:-:S03]  /*3c30*/  @P1 LOP3.LUT R11, R11, R10, RZ, 0x3c, !PT ;  /* 0x0000000a0b0b1212 */ /* 0x001fc600078e3cff */
[----:B------:R0:W-:Y:S01]  /*3c40*/  STL [R1+0x468], R10 ;  /* 0x0004680a01007387 */ /* 0x0001e20000100800 */
[----:B---3--:R-:W-:-:S03]  /*3c50*/  PRMT R0, RZ, 0x7610, R0 ;  /* 0x00007610ff007816 */ /* 0x008fc60000000000 */
[----:B------:R-:W2:Y:S01]  /*3c60*/  LDL.LU R7, [R1+0xa98] ;  /* 0x000a980001077983 */ /* 0x000ea20000300800 */
[----:B0-----:R-:W-:-:S04]  /*3c70*/  @P1 LOP3.LUT R10, R11, R10, RZ, 0x3c, !PT ;  /* 0x0000000a0b0a1212 */ /* 0x001fc800078e3cff */
[----:B------:R-:W-:-:S05]  /*3c80*/  @P1 LOP3.LUT R11, R11, R10, RZ, 0x3c, !PT ;  /* 0x0000000a0b0b1212 */ /* 0x000fca00078e3cff */
[----:B------:R0:W3:Y:S02]  /*3c90*/  @P1 LDG.E.U16 R2, desc[UR10][R10.64] ;  /* 0x0000000a0a021981 */ /* 0x0000e4000c1e1500 */
[----:B0-----:R-:W-:Y:S02]  /*3ca0*/  @P3 IMAD.MOV.U32 R10, RZ, RZ, R16 ;  /* 0x000000ffff0a3224 */ /* 0x001fe400078e0010 */
[----:B------:R-:W-:-:S05]  /*3cb0*/  @P3 IMAD.MOV.U32 R11, RZ, RZ, R18 ;  /* 0x000000ffff0b3224 */ /* 0x000fca00078e0012 */
[----:B------:R0:W4:Y:S04]  /*3cc0*/  @P3 LDG.E.U16 R0, desc[UR10][R10.64] ;  /* 0x0000000a0a003981 */ /* 0x000128000c1e1500 */
[----:B------:R-:W-:Y:S01]  /*3cd0*/  STL [R1+0x480], R18 ;  /* 0x0004801201007387 */ /* 0x000fe20000100800 */
[----:B0-----:R-:W-:-:S04]  /*3ce0*/  LEA R11, P1, R29, R6, 0x1 ;  /* 0x000000061d0b7211 */ /* 0x001fc800078208ff */
[----:B------:R-:W-:Y:S02]  /*3cf0*/  LEA.HI.X.SX32 R10, R29, R3, 0x1, P1 ;  /* 0x000000031d0a7211 */ /* 0x000fe400008f0eff */
[----:B--2---:R-:W-:Y:S01]  /*3d00*/  PRMT R7, RZ, 0x7610, R7 ;  /* 0x00007610ff077816 */ /* 0x004fe20000000007 */
[----:B---3--:R-:W-:Y:S04]  /*3d10*/  STL [R1+0x204], R2 ;  /* 0x0002040201007387 */ /* 0x008fe80000100800 */
[----:B------:R0:W-:Y:S02]  /*3d20*/  STL [R1+0x49c], R11 ;  /* 0x00049c0b01007387 */ /* 0x0001e40000100800 */
[-C--:B0-----:R-:W-:Y:S02]  /*3d30*/  @P0 LOP3.LUT R11, R11, R10.reuse, RZ, 0x3c, !PT ;  /* 0x0000000a0b0b0212 */ /* 0x081fe400078e3cff */
[----:B----4-:R-:W-:Y:S04]  /*3d40*/  STL [R1+0x200], R0 ;  /* 0x0002000001007387 */ /* 0x010fe80000100800 */
[----:B------:R0:W-:Y:S02]  /*3d50*/  STL [R1+0x498], R10 ;  /* 0x0004980a01007387 */ /* 0x0001e40000100800 */
[----:B0-----:R-:W-:-:S04]  /*3d60*/  @P0 LOP3.LUT R10, R11, R10, RZ, 0x3c, !PT ;  /* 0x0000000a0b0a0212 */ /* 0x001fc800078e3cff */
[----:B------:R-:W-:-:S05]  /*3d70*/  @P0 LOP3.LUT R11, R11, R10, RZ, 0x3c, !PT ;  /* 0x0000000a0b0b0212 */ /* 0x000fca00078e3cff */
[----:B------:R-:W2:Y:S01]  /*3d80*/  @P0 LDG.E.U16 R7, desc[UR10][R10.64] ;  /* 0x0000000a0a070981 */ /* 0x000ea2000c1e1500 */
[----:B------:R-:W0:Y:S01]  /*3d90*/  S2R R2, SR_TID.X ;  /* 0x0000000000027919 */ /* 0x000e220000002100 */
[----:B------:R-:W-:Y:S02]  /*3da0*/  PLOP3.LUT P1, PT, PT, PT, UP1, 0x80, 0x8 ;  /* 0x000000000008781c */ /* 0x000fe40003f2f018 */
[----:B------:R-:W-:Y:S02]  /*3db0*/  PLOP3.LUT P3, PT, PT, PT, UP1, 0x80, 0x8 ;  /* 0x000000000008781c */ /* 0x000fe40003f6f018 */
[----:B------:R-:W-:Y:S01]  /*3dc0*/  PLOP3.LUT P4, PT, PT, PT, UP1, 0x80, 0x8 ;  /* 0x000000000008781c */ /* 0x000fe20003f8f018 */
[----:B--2---:R1:W-:Y:S04]  /*3dd0*/  STL [R1+0x1f8], R7 ;  /* 0x0001f80701007387 */ /* 0x0043e80000100800 */
[----:B-1----:R-:W2:Y:S01]  /*3de0*/  LDL.LU R7, [R1+0xa94] ;  /* 0x000a940001077983 */ /* 0x002ea20000300800 */
[----:B0-----:R-:W-:-:S04]  /*3df0*/  SHF.R.U32.HI R2, RZ, 0x6, R2 ;  /* 0x00000006ff027819 */ /* 0x001fc80000011602 */
[----:B------:R-:W-:-:S04]  /*3e00*/  SGXT.U32 R2, R2, 0x1 ;  /* 0x000000010202781a */ /* 0x000fc80000000000 */
[C---:B------:R-:W-:Y:S02]  /*3e10*/  LOP3.LUT R18, R2.reuse, 0x6c, RZ, 0xfc, !PT ;  /* 0x0000006c02127812 */ /* 0x040fe400078efcff */
[C---:B------:R-:W-:Y:S02]  /*3e20*/  LOP3.LUT R16, R2.reuse, 0x74, RZ, 0xfc, !PT ;  /* 0x0000007402107812 */ /* 0x040fe400078efcff */
[----:B------:R-:W-:Y:S02]  /*3e30*/  LOP3.LUT R0, R2, 0x7c, RZ, 0xfc, !PT ;  /* 0x0000007c02007812 */ /* 0x000fe400078efcff */
[----:B------:R-:W-:Y:S02]  /*3e40*/  ISETP.LT.AND P0, PT, R18, UR20, P1 ;  /* 0x0000001412007c0c */ /* 0x000fe40008f01270 */
[----:B------:R-:W-:Y:S02]  /*3e50*/  ISETP.LT.AND P1, PT, R16, UR20, P3 ;  /* 0x0000001410007c0c */ /* 0x000fe40009f21270 */
[----:B------:R-:W-:Y:S01]  /*3e60*/  ISETP.LT.AND P3, PT, R0, UR20, P4 ;  /* 0x0000001400007c0c */ /* 0x000fe2000a761270 */
[----:B------:R-:W3:Y:S01]  /*3e70*/  LDL.LU R16, [R1+0x30] ;  /* 0x0000300001107983 */ /* 0x000ee20000300800 */
[----:B------:R-:W-:-:S02]  /*3e80*/  LEA R10, P4, R5, R6, 0x1 ;  /* 0x00000006050a7211 */ /* 0x000fc400078808ff */
[C---:B------:R-:W-:Y:S02]  /*3e90*/  LEA R0, P5, R28.reuse, R6, 0x1 ;  /* 0x000000061c007211 */ /* 0x040fe400078a08ff */
[----:B------:R-:W-:Y:S02]  /*3ea0*/  PRMT R27, RZ, 0x7610, R27 ;  /* 0x00007610ff1b7816 */ /* 0x000fe4000000001b */
[-C--:B------:R-:W-:Y:S02]  /*3eb0*/  LEA.HI.X.SX32 R11, R5, R3.reuse, 0x1, P4 ;  /* 0x00000003050b7211 */ /* 0x080fe400020f0eff */
[----:B------:R-:W-:Y:S01]  /*3ec0*/  LEA.HI.X.SX32 R5, R28, R3, 0x1, P5 ;  /* 0x000000031c057211 */ /* 0x000fe200028f0eff */
[----:B------:R0:W-:Y:S04]  /*3ed0*/  STL [R1+0x4b4], R10 ;  /* 0x0004b40a01007387 */ /* 0x0001e80000100800 */
[----:B------:R-:W-:Y:S04]  /*3ee0*/  STL [R1+0x4cc], R0 ;  /* 0x0004cc0001007387 */ /* 0x000fe80000100800 */
[----:B------:R1:W-:Y:S04]  /*3ef0*/  STL [R1+0x4b0], R11 ;  /* 0x0004b00b01007387 */ /* 0x0003e80000100800 */
[----:B------:R0:W4:Y:S02]  /*3f00*/  @P0 LDG.E.U16 R27, desc[UR10][R10.64] ;  /* 0x0000000a0a1b0981 */ /* 0x000124000c1e1500 */
[----:B0-----:R-:W-:-:S02]  /*3f10*/  @P1 IMAD.MOV.U32 R10, RZ, RZ, R0 ;  /* 0x000000ffff0a1224 */ /* 0x001fc400078e0000 */
[----:B-1----:R-:W-:Y:S01]  /*3f20*/  @P1 IMAD.MOV.U32 R11, RZ, RZ, R5 ;  /* 0x000000ffff0b1224 */ /* 0x002fe200078e0005 */
[----:B--2---:R-:W-:-:S06]  /*3f30*/  PRMT R7, RZ, 0x7610, R7 ;  /* 0x00007610ff077816 */ /* 0x004fcc0000000007 */
[----:B------:R0:W2:Y:S01]  /*3f40*/  @P1 LDG.E.U16 R7, desc[UR10][R10.64] ;  /* 0x0000000a0a071981 */ /* 0x0000a2000c1e1500 */
[----:B------:R-:W-:-:S05]  /*3f50*/  IMAD R9, R4, 0x2, R9 ;  /* 0x0000000204097824 */ /* 0x000fca00078e0209 */
[----:B------:R-:W-:-:S04]  /*3f60*/  LEA R18, P6, R9, R6, 0x1 ;  /* 0x0000000609127211 */ /* 0x000fc800078c08ff */
[----:B------:R-:W-:Y:S01]  /*3f70*/  LEA.HI.X.SX32 R2, R9, R3, 0x1, P6 ;  /* 0x0000000309027211 */ /* 0x000fe200030f0eff */
[----:B0-----:R-:W-:Y:S01]  /*3f80*/  @P3 IMAD.MOV.U32 R10, RZ, RZ, R18 ;  /* 0x000000ffff0a3224 */ /* 0x001fe200078e0012 */
[----:B------:R-:W-:-:S03]  /*3f90*/  PRMT R8, RZ, 0x7610, R8 ;  /* 0x00007610ff087816 */ /* 0x000fc60000000008 */
[----:B------:R-:W-:Y:S01]  /*3fa0*/  @P3 IMAD.MOV.U32 R11, RZ, RZ, R2 ;  /* 0x000000ffff0b3224 */ /* 0x000fe200078e0002 */
[----:B------:R-:W-:Y:S04]  /*3fb0*/  STL [R1+0x4e4], R18 ;  /* 0x0004e41201007387 */ /* 0x000fe80000100800 */
[----:B------:R-:W-:Y:S04]  /*3fc0*/  STL [R1+0x4c8], R5 ;  /* 0x0004c80501007387 */ /* 0x000fe80000100800 */
[----:B------:R-:W3:Y:S04]  /*3fd0*/  @P3 LDG.E.U16 R8, desc[UR10][R10.64] ;  /* 0x0000000a0a083981 */ /* 0x000ee8000c1e1500 */
[----:B----4-:R0:W-:Y:S04]  /*3fe0*/  STL [R1+0x1ec], R27 ;  /* 0x0001ec1b01007387 */ /* 0x0101e80000100800 */
[----:B0-----:R-:W4:Y:S04]  /*3ff0*/  LDL.LU R27, [R1+0xa90] ;  /* 0x000a9000011b7983 */ /* 0x001f280000300800 */
[----:B------:R-:W-:Y:S04]  /*4000*/  STL [R1+0x4e0], R2 ;  /* 0x0004e00201007387 */ /* 0x000fe80000100800 */
[----:B------:R-:W4:Y:S04]  /*4010*/  LDL.LU R5, [R1+0xa8c] ;  /* 0x000a8c0001057983 */ /* 0x000f280000300800 */
[----:B------:R-:W4:Y:S04]  /*4020*/  LDL.LU R0, [R1+0xa88] ;  /* 0x000a880001007983 */ /* 0x000f280000300800 */
[----:B--2---:R0:W-:Y:S04]  /*4030*/  STL [R1+0x1e4], R7 ;  /* 0x0001e40701007387 */ /* 0x0041e80000100800 */
[----:B0-----:R-:W2:Y:S04]  /*4040*/  LDL.LU R7, [R1+0xa84] ;  /* 0x000a840001077983 */ /* 0x001ea80000300800 */
[----:B------:R-:W2:Y:S01]  /*4050*/  LDL.LU R11, [R1+0x3c] ;  /* 0x00003c00010b7983 */ /* 0x000ea20000300800 */
[----:B------:R-:W0:Y:S01]  /*4060*/  S2R R2, SR_TID.X ;  /* 0x0000000000027919 */ /* 0x000e220000002100 */
[----:B------:R-:W-:-:S02]  /*4070*/  PLOP3.LUT P0, PT, PT, PT, UP1, 0x80, 0x8 ;  /* 0x000000000008781c */ /* 0x000fc40003f0f018 */
[----:B------:R-:W-:Y:S01]  /*4080*/  PLOP3.LUT P3, PT, PT, PT, UP1, 0x80, 0x8 ;  /* 0x000000000008781c */ /* 0x000fe20003f6f018 */
[----:B---3--:R1:W-:Y:S01]  /*4090*/  STL [R1+0x1d8], R8 ;  /* 0x0001d80801007387 */ /* 0x0083e20000100800 */
[----:B------:R-:W-:Y:S02]  /*40a0*/  PLOP3.LUT P1, PT, PT, PT, UP1, 0x80, 0x8 ;  /* 0x000000000008781c */ /* 0x000fe40003f2f018 */
[----:B0-----:R-:W-:-:S04]  /*40b0*/  SHF.R.U32.HI R2, RZ, 0x6, R2 ;  /* 0x00000006ff027819 */ /* 0x001fc80000011602 */
[----:B------:R-:W-:-:S04]  /*40c0*/  SGXT.U32 R2, R2, 0x1 ;  /* 0x000000010202781a */ /* 0x000fc80000000000 */
[C---:B------:R-:W-:Y:S02]  /*40d0*/  LOP3.LUT R10, R2.reuse, 0x6, RZ, 0xfc, !PT ;  /* 0x00000006020a7812 */ /* 0x040fe400078efcff */
[C---:B-1----:R-:W-:Y:S02]  /*40e0*/  LOP3.LUT R8, R2.reuse, 0xe, RZ, 0xfc, !PT ;  /* 0x0000000e02087812 */ /* 0x042fe400078efcff */
[----:B------:R-:W-:Y:S02]  /*40f0*/  LOP3.LUT R18, R2, 0x80, RZ, 0xfc, !PT ;  /* 0x0000008002127812 */ /* 0x000fe400078efcff */
[----:B------:R-:W-:Y:S01]  /*4100*/  ISETP.LT.AND P0, PT, R10, UR20, P0 ;  /* 0x000000140a007c0c */ /* 0x000fe20008701270 */
[----:B------:R-:W-:Y:S01]  /*4110*/  IMAD R2, R4, 0x2, R9 ;  /* 0x0000000204027824 */ /* 0x000fe200078e0209 */
[----:B------:R-:W-:Y:S02]  /*4120*/  ISETP.LT.AND P3, PT, R8, UR20, P3 ;  /* 0x0000001408007c0c */ /* 0x000fe40009f61270 */
[----:B------:R-:W-:Y:S01]  /*4130*/  ISETP.LT.AND P1, PT, R18, UR20, P1 ;  /* 0x0000001412007c0c */ /* 0x000fe20008f21270 */
[----:B------:R-:W-:Y:S01]  /*4140*/  IMAD R8, R4, 0x2, R2 ;  /* 0x0000000204087824 */ /* 0x000fe200078e0202 */
[----:B------:R-:W-:Y:S01]  /*4150*/  LEA R18, P5, R16, R6, 0x1 ;  /* 0x0000000610127211 */ /* 0x000fe200078a08ff */
[----:B------:R0:W-:Y:S01]  /*4160*/  STL [R1+0x68], R2 ;  /* 0x0000680201007387 */ /* 0x0001e20000100800 */
[----:B------:R-:W-:-:S02]  /*4170*/  PRMT R17, RZ, 0x7610, R17 ;  /* 0x00007610ff117816 */ /* 0x000fc40000000011 */
[----:B0-----:R-:W-:Y:S02]  /*4180*/  LEA.HI.X.SX32 R2, R16, R3, 0x1, P5 ;  /* 0x0000000310027211 */ /* 0x001fe400028f0eff */
[----:B----4-:R-:W-:Y:S02]  /*4190*/  PRMT R0, RZ, 0x7610, R0 ;  /* 0x00007610ff007816 */ /* 0x010fe40000000000 */
[----:B--2---:R-:W-:Y:S02]  /*41a0*/  PRMT R7, RZ, 0x7610, R7 ;  /* 0x00007610ff077816 */ /* 0x004fe40000000007 */
[----:B------:R-:W-:-:S04]  /*41b0*/  LEA R10, P4, R11, R6, 0x1 ;  /* 0x000000060b0a7211 */ /* 0x000fc800078808ff */
[----:B------:R-:W-:Y:S01]  /*41c0*/  LEA.HI.X.SX32 R11, R11, R3, 0x1, P4 ;  /* 0x000000030b0b7211 */ /* 0x000fe200020f0eff */
[----:B------:R0:W-:Y:S01]  /*41d0*/  STL [R1+0x2c0], R10 ;  /* 0x0002c00a01007387 */ /* 0x0001e20000100800 */
[----:B------:R-:W-:-:S03]  /*41e0*/  LEA R9, P4, R8, R6, 0x1 ;  /* 0x0000000608097211 */ /* 0x000fc600078808ff */
[----:B------:R-:W-:Y:S01]  /*41f0*/  STL [R1+0x2e0], R18 ;  /* 0x0002e01201007387 */ /* 0x000fe20000100800 */
[----:B------:R-:W-:-:S03]  /*4200*/  LEA.HI.X.SX32 R16, R8, R3, 0x1, P4 ;  /* 0x0000000308107211 */ /* 0x000fc600020f0eff */
[----:B------:R1:W-:Y:S04]  /*4210*/  STL [R1+0x2bc], R11 ;  /* 0x0002bc0b01007387 */ /* 0x0003e80000100800 */
[----:B------:R0:W2:Y:S02]  /*4220*/  @P0 LDG.E.U16 R7, desc[UR10][R10.64] ;  /* 0x0000000a0a070981 */ /* 0x0000a4000c1e1500 */
[----:B0-----:R-:W-:Y:S02]  /*4230*/  @P3 IMAD.MOV.U32 R10, RZ, RZ, R18 ;  /* 0x000000ffff0a3224 */ /* 0x001fe400078e0012 */
[----:B-1----:R-:W-:-:S05]  /*4240*/  @P3 IMAD.MOV.U32 R11, RZ, RZ, R2 ;  /* 0x000000ffff0b3224 */ /* 0x002fca00078e0002 */
[----:B------:R0:W3:Y:S02]  /*4250*/  @P3 LDG.E.U16 R17, desc[UR10][R10.64] ;  /* 0x0000000a0a113981 */ /* 0x0000e4000c1e1500 */
[----:B0-----:R-:W-:Y:S02]  /*4260*/  @P1 IMAD.MOV.U32 R10, RZ, RZ, R9 ;  /* 0x000000ffff0a1224 */ /* 0x001fe400078e0009 */
[----:B------:R-:W-:-:S05]  /*4270*/  @P1 IMAD.MOV.U32 R11, RZ, RZ, R16 ;  /* 0x000000ffff0b1224 */ /* 0x000fca00078e0010 */
[----:B------:R-:W4:Y:S04]  /*4280*/  @P1 LDG.E.U16 R0, desc[UR10][R10.64] ;  /* 0x0000000a0a001981 */ /* 0x000f28000c1e1500 */
[----:B------:R-:W-:Y:S04]  /*4290*/  STL [R1+0x4ec], R9 ;  /* 0x0004ec0901007387 */ /* 0x000fe80000100800 */
[----:B------:R0:W-:Y:S02]  /*42a0*/  STL [R1+0x2dc], R2 ;  /* 0x0002dc0201007387 */ /* 0x0001e40000100800 */
[----:B0-----:R-:W0:Y:S01]  /*42b0*/  S2R R2, SR_TID.X ;  /* 0x0000000000027919 */ /* 0x001e220000002100 */
[----:B------:R-:W-:Y:S01]  /*42c0*/  PLOP3.LUT P0, PT, PT, PT, UP1, 0x80, 0x8 ;  /* 0x000000000008781c */ /* 0x000fe20003f0f018 */
[----:B------:R-:W-:-:S04]  /*42d0*/  IMAD R8, R4, 0x2, R8 ;  /* 0x0000000204087824 */ /* 0x000fc800078e0208 */
[----:B------:R-:W-:Y:S01]  /*42e0*/  IMAD R9, R4, 0x2, R8 ;  /* 0x0000000204097824 */ /* 0x000fe200078e0208 */
[----:B------:R-:W-:-:S04]  /*42f0*/  LEA R18, P4, R8, R6, 0x1 ;  /* 0x0000000608127211 */ /* 0x000fc800078808ff */
[----:B------:R-:W-:Y:S02]  /*4300*/  LEA.HI.X.SX32 R8, R8, R3, 0x1, P4 ;  /* 0x0000000308087211 */ /* 0x000fe400020f0eff */
[----:B0-----:R-:W-:-:S04]  /*4310*/  SHF.R.U32.HI R2, RZ, 0x6, R2 ;  /* 0x00000006ff027819 */ /* 0x001fc80000011602 */
[----:B------:R-:W-:Y:S02]  /*4320*/  SGXT.U32 R2, R2, 0x1 ;  /* 0x000000010202781a */ /* 0x000fe40000000000 */
[----:B------:R-:W-:Y:S01]  /*4330*/  PRMT R5, RZ, 0x7610, R5 ;  /* 0x00007610ff057816 */ /* 0x000fe20000000005 */
[----:B--2---:R0:W-:Y:S04]  /*4340*/  STL [R1+0x1bc], R7 ;  /* 0x0001bc0701007387 */ /* 0x0041e80000100800 */
[----:B0-----:R-:W2:Y:S04]  /*4350*/  LDL.LU R7, [R1+0xa80] ;  /* 0x000a800001077983 */ /* 0x001ea80000300800 */
[----:B------:R-:W-:Y:S04]  /*4360*/  STL [R1+0x4e8], R16 ;  /* 0x0004e81001007387 */ /* 0x000fe80000100800 */
[----:B---3--:R-:W-:Y:S04]  /*4370*/  STL [R1+0x1b4], R17 ;  /* 0x0001b41101007387 */ /* 0x008fe80000100800 */
[----:B----4-:R0:W-:Y:S02]  /*4380*/  STL [R1+0x114], R0 ;  /* 0x0001140001007387 */ /* 0x0101e40000100800 */
[----:B0-----:R-:W-:-:S04]  /*4390*/  LOP3.LUT R0, R2, 0x82, RZ, 0xfc, !PT ;  /* 0x0000008202007812 */ /* 0x001fc800078efcff */
[----:B------:R-:W-:Y:S01]  /*43a0*/  ISETP.LT.AND P0, PT, R0, UR20, P0 ;  /* 0x0000001400007c0c */ /* 0x000fe20008701270 */
[----:B------:R-:W-:Y:S01]  /*43b0*/  IMAD R0, R4, 0x2, R9 ;  /* 0x0000000204007824 */ /* 0x000fe200078e0209 */
[C---:B------:R-:W-:Y:S02]  /*43c0*/  LOP3.LUT R17, R2.reuse, 0x88, RZ, 0xfc, !PT ;  /* 0x0000008802117812 */ /* 0x040fe400078efcff */
[----:B------:R-:W-:Y:S02]  /*43d0*/  LOP3.LUT R16, R2, 0x84, RZ, 0xfc, !PT ;  /* 0x0000008402107812 */ /* 0x000fe400078efcff */
[----:B------:R-:W-:Y:S01]  /*43e0*/  LEA R2, P5, R9, R6, 0x1 ;  /* 0x0000000609027211 */ /* 0x000fe200078a08ff */
[----:B------:R0:W-:Y:S01]  /*43f0*/  STL [R1+0x64], R0 ;  /* 0x0000640001007387 */ /* 0x0001e20000100800 */
[----:B------:R-:W-:-:S03]  /*4400*/  IMAD R10, R4, 0x2, R0 ;  /* 0x00000002040a7824 */ /* 0x000fc600078e0200 */
[----:B------:R-:W-:Y:S04]  /*4410*/  STL [R1+0x4f4], R18 ;  /* 0x0004f41201007387 */ /* 0x000fe80000100800 */
[----:B------:R-:W-:Y:S01]  /*4420*/  STL [R1+0x4fc], R2 ;  /* 0x0004fc0201007387 */ /* 0x000fe20000100800 */
[----:B0-----:R-:W-:Y:S01]  /*4430*/  LEA.HI.X.SX32 R0, R9, R3, 0x1, P5 ;  /* 0x0000000309007211 */ /* 0x001fe200028f0eff */
[----:B------:R-:W-:Y:S02]  /*4440*/  @P0 IMAD.MOV.U32 R9, RZ, RZ, R8 ;  /* 0x000000ffff090224 */ /* 0x000fe400078e0008 */
[----:B------:R0:W-:Y:S02]  /*4450*/  STL [R1+0x4f0], R8 ;  /* 0x0004f00801007387 */ /* 0x0001e40000100800 */
[----:B0-----:R-:W-:-:S05]  /*4460*/  @P0 IMAD.MOV.U32 R8, RZ, RZ, R18 ;  /* 0x000000ffff080224 */ /* 0x001fca00078e0012 */
[----:B------:R0:W3:Y:S01]  /*4470*/  @P0 LDG.E.U16 R5, desc[UR10][R8.64] ;  /* 0x0000000a08050981 */ /* 0x0000e2000c1e1500 */
[----:B------:R-:W-:Y:S02]  /*4480*/  PLOP3.LUT P3, PT, PT, PT, UP1, 0x80, 0x8 ;  /* 0x000000000008781c */ /* 0x000fe40003f6f018 */
[----:B------:R-:W-:Y:S02]  /*4490*/  PLOP3.LUT P1, PT, PT, PT, UP1, 0x80, 0x8 ;  /* 0x000000000008781c */ /* 0x000fe40003f2f018 */
[----:B------:R-:W-:Y:S02]  /*44a0*/  ISETP.LT.AND P3, PT, R16, UR20, P3 ;  /* 0x0000001410007c0c */ /* 0x000fe40009f61270 */
[----:B------:R-:W-:Y:S02]  /*44b0*/  ISETP.LT.AND P1, PT, R17, UR20, P1 ;  /* 0x0000001411007c0c */ /* 0x000fe40008f21270 */
[----:B------:R-:W-:Y:S02]  /*44c0*/  LEA R16, P4, R10, R6, 0x1 ;  /* 0x000000060a107211 */ /* 0x000fe400078808ff */
[----:B------:R-:W-:-:S02]  /*44d0*/  PRMT R27, RZ, 0x7610, R27 ;  /* 0x00007610ff1b7816 */ /* 0x000fc4000000001b */
[----:B------:R-:W-:-:S05]  /*44e0*/  LEA.HI.X.SX32 R17, R10, R3, 0x1, P4 ;  /* 0x000000030a117211 */ /* 0x000fca00020f0eff */
[----:B0-----:R-:W-:Y:S02]  /*44f0*/  @P3 IMAD.MOV.U32 R8, RZ, RZ, R2 ;  /* 0x000000ffff083224 */ /* 0x001fe400078e0002 */
[----:B------:R-:W-:-:S05]  /*4500*/  @P3 IMAD.MOV.U32 R9, RZ, RZ, R0 ;  /* 0x000000ffff093224 */ /* 0x000fca00078e0000 */
[----:B------:R0:W4:Y:S02]  /*4510*/  @P3 LDG.E.U16 R27, desc[UR10][R8.64] ;  /* 0x0000000a081b3981 */ /* 0x000124000c1e1500 */
[----:B0-----:R-:W-:Y:S02]  /*4520*/  @P1 IMAD.MOV.U32 R8, RZ, RZ, R16 ;  /* 0x000000ffff081224 */ /* 0x001fe400078e0010 */
[----:B------:R-:W-:Y:S01]  /*4530*/  @P1 IMAD.MOV.U32 R9, RZ, RZ, R17 ;  /* 0x000000ffff091224 */ /* 0x000fe200078e0011 */
[----:B------:R-:W-:Y:S04]  /*4540*/  STL [R1+0x504], R16 ;  /* 0x0005041001007387 */ /* 0x000fe80000100800 */
[----:B------:R-:W-:Y:S04]  /*4550*/  STL [R1+0x4f8], R0 ;  /* 0x0004f80001007387 */ /* 0x000fe80000100800 */
[----:B------:R-:W4:Y:S01]  /*4560*/  LDL.LU R18, [R1+0xa7c] ;  /* 0x000a7c0001127983 */ /* 0x000f220000300800 */
[----:B--2---:R-:W-:-:S06]  /*4570*/  PRMT R7, RZ, 0x7610, R7 ;  /* 0x00007610ff077816 */ /* 0x004fcc0000000007 */
[----:B------:R0:W2:Y:S04]  /*4580*/  @P1 LDG.E.U16 R7, desc[UR10][R8.64] ;  /* 0x0000000a08071981 */ /* 0x0000a8000c1e1500 */
[----:B---3--:R1:W-:Y:S04]  /*4590*/  STL [R1+0x14c], R5 ;  /* 0x00014c0501007387 */ /* 0x0083e80000100800 */
[----:B-1----:R-:W3:Y:S01]  /*45a0*/  LDL.LU R5, [R1+0xa78] ;  /* 0x000a780001057983 */ /* 0x002ee20000300800 */
[----:B------:R-:W1:Y:S01]  /*45b0*/  S2R R2, SR_TID.X ;  /* 0x0000000000027919 */ /* 0x000e620000002100 */
[C---:B0-----:R-:W-:Y:S01]  /*45c0*/  IMAD R8, R4.reuse, 0x2, R10 ;  /* 0x0000000204087824 */ /* 0x041fe200078e020a */
[----:B------:R-:W-:Y:S01]  /*45d0*/  PLOP3.LUT P0, PT, PT, PT, UP1, 0x80, 0x8 ;  /* 0x000000000008781c */ /* 0x000fe20003f0f018 */
[----:B------:R-:W3:Y:S02]  /*45e0*/  LDL.LU R0, [R1+0xa74] ;  /* 0x000a740001007983 */ /* 0x000ee40000300800 */
[----:B------:R-:W-:-:S02]  /*45f0*/  IMAD R9, R4, 0x2, R8 ;  /* 0x0000000204097824 */ /* 0x000fc400078e0208 */
[----:B------:R0:W-:Y:S01]  /*4600*/  STL [R1+0x500], R17 ;  /* 0x0005001101007387 */ /* 0x0001e20000100800 */
[----:B------:R-:W-:Y:S02]  /*4610*/  PLOP3.LUT P3, PT, PT, PT, UP1, 0x80, 0x8 ;  /* 0x000000000008781c */ /* 0x000fe40003f6f018 */
[----:B-1----:R-:W-:-:S04]  /*4620*/  SHF.R.U32.HI R2, RZ, 0x6, R2 ;  /* 0x00000006ff027819 */ /* 0x002fc80000011602 */
[----:B------:R-:W-:-:S04]  /*4630*/  SGXT.U32 R2, R2, 0x1 ;  /* 0x000000010202781a */ /* 0x000fc80000000000 */
[C---:B0-----:R-:W-:Y:S02]  /*4640*/  LOP3.LUT R17, R2.reuse, 0x8a, RZ, 0xfc, !PT ;  /* 0x0000008a02117812 */ /* 0x041fe400078efcff */
[C---:B------:R-:W-:Y:S02]  /*4650*/  LOP3.LUT R16, R2.reuse, 0x90, RZ, 0xfc, !PT ;  /* 0x0000009002107812 */ /* 0x040fe400078efcff */
[----:B------:R-:W-:Y:S01]  /*4660*/  ISETP.LT.AND P0, PT, R17, UR20, P0 ;  /* 0x0000001411007c0c */ /* 0x000fe20008701270 */
[----:B--2---:R0:W-:Y:S04]  /*4670*/  STL [R1+0x108], R7 ;  /* 0x0001080701007387 */ /* 0x0041e80000100800 */
[----:B----4-:R1:W-:Y:S01]  /*4680*/  STL [R1+0x188], R27 ;  /* 0x0001881b01007387 */ /* 0x0103e20000100800 */
[----:B0-----:R-:W-:Y:S01]  /*4690*/  LOP3.LUT R7, R2, 0x8c, RZ, 0xfc, !PT ;  /* 0x0000008c02077812 */ /* 0x001fe200078efcff */
[----:B------:R-:W-:Y:S01]  /*46a0*/  IMAD R2, R4, 0x2, R9 ;  /* 0x0000000204027824 */ /* 0x000fe200078e0209 */
[----:B-1----:R-:W-:-:S03]  /*46b0*/  LEA R27, P4, R8, R6, 0x1 ;  /* 0x00000006081b7211 */ /* 0x002fc600078808ff */
[----:B------:R-:W-:Y:S01]  /*46c0*/  IMAD R10, R4, 0x2, R2 ;  /* 0x00000002040a7824 */ /* 0x000fe200078e0202 */
[----:B------:R0:W-:Y:S01]  /*46d0*/  STL [R1+0x60], R2 ;  /* 0x0000600201007387 */ /* 0x0001e20000100800 */
[----:B------:R-:W-:Y:S02]  /*46e0*/  LEA.HI.X.SX32 R8, R8, R3, 0x1, P4 ;  /* 0x0000000308087211 */ /* 0x000fe400020f0eff */
[----:B------:R-:W-:Y:S01]  /*46f0*/  ISETP.LT.AND P3, PT, R7, UR20, P3 ;  /* 0x0000001407007c0c */ /* 0x000fe20009f61270 */
[----:B------:R-:W-:Y:S01]  /*4700*/  STL [R1+0x50c], R27 ;  /* 0x00050c1b01007387 */ /* 0x000fe20000100800 */
[----:B0-----:R-:W-:-:S04]  /*4710*/  LEA R2, P5, R9, R6, 0x1 ;  /* 0x0000000609027211 */ /* 0x001fc800078a08ff */
[----:B------:R-:W-:Y:S01]  /*4720*/  LEA.HI.X.SX32 R7, R9, R3, 0x1, P5 ;  /* 0x0000000309077211 */ /* 0x000fe200028f0eff */
[----:B------:R-:W-:Y:S01]  /*4730*/  STL [R1+0x514], R2 ;  /* 0x0005140201007387 */ /* 0x000fe20000100800 */
[----:B------:R-:W-:-:S03]  /*4740*/  @P0 IMAD.MOV.U32 R9, RZ, RZ, R8 ;  /* 0x000000ffff090224 */ /* 0x000fc600078e0008 */
[----:B------:R0:W-:Y:S02]  /*4750*/  STL [R1+0x508], R8 ;  /* 0x0005080801007387 */ /* 0x0001e40000100800 */
[----:B0-----:R-:W-:Y:S01]  /*4760*/  @P0 IMAD.MOV.U32 R8, RZ, RZ, R27 ;  /* 0x000000ffff080224 */ /* 0x001fe200078e001b */
[----:B---3--:R-:W-:-:S06]  /*4770*/  PRMT R5, RZ, 0x7610, R5 ;  /* 0x00007610ff057816 */ /* 0x008fcc0000000005 */
[----:B------:R0:W2:Y:S01]  /*4780*/  @P0 LDG.E.U16 R5, desc[UR10][R8.64] ;  /* 0x0000000a08050981 */ /* 0x0000a2000c1e1500 */
[----:B------:R-:W-:-:S04]  /*4790*/  PLOP3.LUT P1, PT, PT, PT, UP1, 0x80, 0x8 ;  /* 0x000000000008781c */ /* 0x000fc80003f2f018 */
[----:B------:R-:W-:Y:S02]  /*47a0*/  ISETP.LT.AND P1, PT, R16, UR20, P1 ;  /* 0x0000001410007c0c */ /* 0x000fe40008f21270 */
[C---:B------:R-:W-:Y:S02]  /*47b0*/  LEA R16, P4, R10.reuse, R6, 0x1 ;  /* 0x000000060a107211 */ /* 0x040fe400078808ff */
[----:B------:R-:W-:Y:S01]  /*47c0*/  PRMT R18, RZ, 0x7610, R18 ;  /* 0x00007610ff127816 */ /* 0x000fe20000000012 */
[----:B0-----:R-:W-:Y:S01]  /*47d0*/  @P3 IMAD.MOV.U32 R8, RZ, RZ, R2 ;  /* 0x000000ffff083224 */ /* 0x001fe200078e0002 */
[----:B------:R-:W-:Y:S01]  /*47e0*/  LEA.HI.X.SX32 R17, R10, R3, 0x1, P4 ;  /* 0x000000030a117211 */ /* 0x000fe200020f0eff */
[----:B------:R-:W-:Y:S01]  /*47f0*/  @P3 IMAD.MOV.U32 R9, RZ, RZ, R7 ;  /* 0x000000ffff093224 */ /* 0x000fe200078e0007 */
[----:B------:R-:W-:-:S04]  /*4800*/  PRMT R0, RZ, 0x7610, R0 ;  /* 0x00007610ff007816 */ /* 0x000fc80000000000 */
[----:B------:R0:W3:Y:S02]  /*4810*/  @P3 LDG.E.U16 R18, desc[UR10][R8.64] ;  /* 0x0000000a08123981 */ /* 0x0000e4000c1e1500 */
[----:B0-----:R-:W-:Y:S02]  /*4820*/  @P1 IMAD.MOV.U32 R8, RZ, RZ, R16 ;  /* 0x000000ffff081224 */ /* 0x001fe400078e0010 */
[----:B------:R-:W-:-:S05]  /*4830*/  @P1 IMAD.MOV.U32 R9, RZ, RZ, R17 ;  /* 0x000000ffff091224 */ /* 0x000fca00078e0011 */
[----:B------:R0:W4:Y:S04]  /*4840*/  @P1 LDG.E.U16 R0, desc[UR10][R8.64] ;  /* 0x0000000a08001981 */ /* 0x000128000c1e1500 */
[----:B------:R-:W-:Y:S04]  /*4850*/  STL [R1+0x51c], R16 ;  /* 0x00051c1001007387 */ /* 0x000fe80000100800 */
[----:B------:R-:W-:Y:S04]  /*4860*/  STL [R1+0x510], R7 ;  /* 0x0005100701007387 */ /* 0x000fe80000100800 */
[----:B------:R-:W3:Y:S01]  /*4870*/  LDL.LU R27, [R1+0xa70] ;  /* 0x000a7000011b7983 */ /* 0x000ee20000300800 */
[----:B------:R-:W1:Y:S03]  /*4880*/  S2R R2, SR_TID.X ;  /* 0x0000000000027919 */ /* 0x000e660000002100 */
[----:B--2---:R2:W-:Y:S04]  /*4890*/  STL [R1+0x144], R5 ;  /* 0x0001440501007387 */ /* 0x0045e80000100800 */
[----:B--2---:R-:W2:Y:S01]  /*48a0*/  LDL.LU R5, [R1+0xa6c] ;  /* 0x000a6c0001057983 */ /* 0x004ea20000300800 */
[----:B-1----:R-:W-:-:S03]  /*48b0*/  SHF.R.U32.HI R2, RZ, 0x6, R2 ;  /* 0x00000006ff027819 */ /* 0x002fc60000011602 */
[----:B------:R-:W2:Y:S01]  /*48c0*/  LDL.LU R7, [R1+0xa68] ;  /* 0x000a680001077983 */ /* 0x000ea20000300800 */
[----:B------:R-:W-:-:S03]  /*48d0*/  SGXT.U32 R2, R2, 0x1 ;  /* 0x000000010202781a */ /* 0x000fc60000000000 */
[----:B------:R-:W-:Y:S01]  /*48e0*/  STL [R1+0x518], R17 ;  /* 0x0005181101007387 */ /* 0x000fe20000100800 */
[----:B------:R-:W-:Y:S01]  /*48f0*/  PLOP3.LUT P0, PT, PT, PT, UP1, 0x80, 0x8 ;  /* 0x000000000008781c */ /* 0x000fe20003f0f018 */
[----:B0-----:R-:W-:-:S04]  /*4900*/  IMAD R8, R4, 0x2, R10 ;  /* 0x0000000204087824 */ /* 0x001fc800078e020a */
[----:B------:R-:W-:Y:S01]  /*4910*/  IMAD R9, R4, 0x2, R8 ;  /* 0x0000000204097824 */ /* 0x000fe200078e0208 */
[----:B----4-:R0:W-:Y:S02]  /*4920*/  STL [R1+0xfc], R0 ;  /* 0x0000fc0001007387 */ /* 0x0101e40000100800 */
[----:B0-----:R-:W-:Y:S02]  /*4930*/  LOP3.LUT R0, R2, 0x92, RZ, 0xfc, !PT ;  /* 0x0000009202007812 */ /* 0x001fe400078efcff */
[----:B---3--:R0:W-:Y:S02]  /*4940*/  STL [R1+0x164], R18 ;  /* 0x0001641201007387 */ /* 0x0081e40000100800 */
[----:B------:R-:W-:Y:S01]  /*4950*/  ISETP.LT.AND P0, PT, R0, UR20, P0 ;  /* 0x0000001400007c0c */ /* 0x000fe20008701270 */
[----:B------:R-:W-:Y:S01]  /*4960*/  IMAD R0, R4, 0x2, R9 ;  /* 0x0000000204007824 */ /* 0x000fe200078e0209 */
[C---:B------:R-:W-:Y:S02]  /*4970*/  LOP3.LUT R17, R2.reuse, 0x98, RZ, 0xfc, !PT ;  /* 0x0000009802117812 */ /* 0x040fe400078efcff */
[----:B------:R-:W-:-:S02]  /*4980*/  LOP3.LUT R16, R2, 0x94, RZ, 0xfc, !PT ;  /* 0x0000009402107812 */ /* 0x000fc400078efcff */
[CC--:B0-----:R-:W-:Y:S02]  /*4990*/  LEA R18, P4, R8.reuse, R6.reuse, 0x1 ;  /* 0x0000000608127211 */ /* 0x0c1fe400078808ff */
[----:B------:R-:W-:Y:S02]  /*49a0*/  LEA R2, P5, R9, R6, 0x1 ;  /* 0x0000000609027211 */ /* 0x000fe400078a08ff */
[----:B------:R-:W-:Y:S01]  /*49b0*/  LEA.HI.X.SX32 R8, R8, R3, 0x1, P4 ;  /* 0x0000000308087211 */ /* 0x000fe200020f0eff */
[----:B------:R0:W-:Y:S01]  /*49c0*/  STL [R1+0x5c], R0 ;  /* 0x00005c0001007387 */ /* 0x0001e20000100800 */
[----:B------:R-:W-:-:S03]  /*49d0*/  IMAD R10, R4, 0x2, R0 ;  /* 0x00000002040a7824 */ /* 0x000fc600078e0200 */
[----:B------:R-:W-:Y:S04]  /*49e0*/  STL [R1+0x524], R18 ;  /* 0x0005241201007387 */ /* 0x000fe80000100800 */
[----:B------:R-:W-:Y:S01]  /*49f0*/  STL [R1+0x52c], R2 ;  /* 0x00052c0201007387 */ /* 0x000fe20000100800 */
[----:B0-----:R-:W-:Y:S01]  /*4a00*/  LEA.HI.X.SX32 R0, R9, R3, 0x1, P5 ;  /* 0x0000000309007211 */ /* 0x001fe200028f0eff */
[----:B------:R-:W-:Y:S02]  /*4a10*/  @P0 IMAD.MOV.U32 R9, RZ, RZ, R8 ;  /* 0x000000ffff090224 */ /* 0x000fe400078e0008 */
[----:B------:R0:W-:Y:S02]  /*4a20*/  STL [R1+0x520], R8 ;  /* 0x0005200801007387 */ /* 0x0001e40000100800 */
[----:B0-----:R-:W-:Y:S01]  /*4a30*/  @P0 IMAD.MOV.U32 R8, RZ, RZ, R18 ;  /* 0x000000ffff080224 */ /* 0x001fe200078e0012 */
[----:B--2---:R-:W-:-:S06]  /*4a40*/  PRMT R5, RZ, 0x7610, R5 ;  /* 0x00007610ff057816 */ /* 0x004fcc0000000005 */
[----:B------:R0:W2:Y:S01]  /*4a50*/  @P0 LDG.E.U16 R5, desc[UR10][R8.64] ;  /* 0x0000000a08050981 */ /* 0x0000a2000c1e1500 */
        /* <DEDUP_REMOVED lines=16> */
[----:B------:R-:W3:Y:S04]  /*4b60*/  LDL.LU R18, [R1+0xa64] ;  /* 0x000a640001127983 */ /* 0x000ee80000300800 */
[----:B--2---:R1:W-:Y:S04]  /*4b70*/  STL [R1+0x13c], R5 ;  /* 0x00013c0501007387 */ /* 0x0043e80000100800 */
[----:B-1----:R-:W2:Y:S01]  /*4b80*/  LDL.LU R5, [R1+0xa60] ;  /* 0x000a600001057983 */ /* 0x002ea20000300800 */
[----:B------:R-:W1:Y:S01]  /*4b90*/  S2R R2, SR_TID.X ;  /* 0x0000000000027919 */ /* 0x000e620000002100 */
[C---:B0-----:R-:W-:Y:S01]  /*4ba0*/  IMAD R8, R4.reuse, 0x2, R10 ;  /* 0x0000000204087824 */ /* 0x041fe200078e020a */
[----:B------:R-:W-:Y:S01]  /*4bb0*/  PLOP3.LUT P0, PT, PT, PT, UP1, 0x80, 0x8 ;  /* 0x000000000008781c */ /* 0x000fe20003f0f018 */
[----:B------:R-:W2:Y:S02]  /*4bc0*/  LDL.LU R0, [R1+0xa5c] ;  /* 0x000a5c0001007983 */ /* 0x000ea40000300800 */
[----:B------:R-:W-:-:S02]  /*4bd0*/  IMAD R9, R4, 0x2, R8 ;  /* 0x0000000204097824 */ /* 0x000fc400078e0208 */
[----:B------:R0:W-:Y:S01]  /*4be0*/  STL [R1+0x530], R17 ;  /* 0x0005301101007387 */ /* 0x0001e20000100800 */
[----:B------:R-:W-:Y:S02]  /*4bf0*/  PLOP3.LUT P3, PT, PT, PT, UP1, 0x80, 0x8 ;  /* 0x000000000008781c */ /* 0x000fe40003f6f018 */
[----:B-1----:R-:W-:-:S04]  /*4c00*/  SHF.R.U32.HI R2, RZ, 0x6, R2 ;  /* 0x00000006ff027819 */ /* 0x002fc80000011602 */
[----:B------:R-:W-:Y:S01]  /*4c10*/  SGXT.U32 R2, R2, 0x1 ;  /* 0x000000010202781a */ /* 0x000fe20000000000 */
[----:B----4-:R1:W-:Y:S03]  /*4c20*/  STL [R1+0xf0], R7 ;  /* 0x0000f00701007387 */ /* 0x0103e60000100800 */
[C---:B0-----:R-:W-:Y:S02]  /*4c30*/  LOP3.LUT R17, R2.reuse, 0x9a, RZ, 0xfc, !PT ;  /* 0x0000009a02117812 */ /* 0x041fe400078efcff */
[C---:B------:R-:W-:Y:S02]  /*4c40*/  LOP3.LUT R16, R2.reuse, 0xa0, RZ, 0xfc, !PT ;  /* 0x000000a002107812 */ /* 0x040fe400078efcff */
[----:B------:R-:W-:Y:S02]  /*4c50*/  ISETP.LT.AND P0, PT, R17, UR20, P0 ;  /* 0x0000001411007c0c */ /* 0x000fe40008701270 */
[----:B-1----:R-:W-:Y:S01]  /*4c60*/  LOP3.LUT R7, R2, 0x9c, RZ, 0xfc, !PT ;  /* 0x0000009c02077812 */ /* 0x002fe200078efcff */
[C---:B------:R-:W-:Y:S01]  /*4c70*/  IMAD R2, R4.reuse, 0x2, R9 ;  /* 0x0000000204027824 */ /* 0x040fe200078e0209 */
[----:B---3--:R0:W-:Y:S03]  /*4c80*/  STL [R1+0x15c], R27 ;  /* 0x00015c1b01007387 */ /* 0x0081e60000100800 */
[----:B------:R-:W-:Y:S01]  /*4c90*/  IMAD R10, R4, 0x2, R2 ;  /* 0x00000002040a7824 */ /* 0x000fe200078e0202 */
[----:B------:R1:W-:Y:S01]  /*4ca0*/  STL [R1+0x58], R2 ;  /* 0x0000580201007387 */ /* 0x0003e20000100800 */
[----:B0-----:R-:W-:-:S02]  /*4cb0*/  LEA R27, P4, R8, R6, 0x1 ;  /* 0x00000006081b7211 */ /* 0x001fc400078808ff */
[----:B-1----:R-:W-:Y:S02]  /*4cc0*/  LEA R2, P5, R9, R6, 0x1 ;  /* 0x0000000609027211 */ /* 0x002fe400078a08ff */
[-C--:B------:R-:W-:Y:S01]  /*4cd0*/  LEA.HI.X.SX32 R8, R8, R3.reuse, 0x1, P4 ;  /* 0x0000000308087211 */ /* 0x080fe200020f0eff */
[----:B------:R-:W-:Y:S01]  /*4ce0*/  STL [R1+0x53c], R27 ;  /* 0x00053c1b01007387 */ /* 0x000fe20000100800 */
[----:B------:R-:W-:Y:S02]  /*4cf0*/  ISETP.LT.AND P3, PT, R7, UR20, P3 ;  /* 0x0000001407007c0c */ /* 0x000fe40009f61270 */
[----:B------:R-:W-:Y:S01]  /*4d00*/  LEA.HI.X.SX32 R7, R9, R3, 0x1, P5 ;  /* 0x0000000309077211 */ /* 0x000fe200028f0eff */
[----:B------:R-:W-:Y:S01]  /*4d10*/  STL [R1+0x544], R2 ;  /* 0x0005440201007387 */ /* 0x000fe20000100800 */
[----:B------:R-:W-:-:S03]  /*4d20*/  @P0 IMAD.MOV.U32 R9, RZ, RZ, R8 ;  /* 0x000000ffff090224 */ /* 0x000fc600078e0008 */
[----:B------:R0:W-:Y:S02]  /*4d30*/  STL [R1+0x538], R8 ;  /* 0x0005380801007387 */ /* 0x0001e40000100800 */
[----:B0-----:R-:W-:Y:S01]  /*4d40*/  @P0 IMAD.MOV.U32 R8, RZ, RZ, R27 ;  /* 0x000000ffff080224 */ /* 0x001fe200078e001b */
[----:B--2---:R-:W-:-:S06]  /*4d50*/  PRMT R5, RZ, 0x7610, R5 ;  /* 0x00007610ff057816 */ /* 0x004fcc0000000005 */
        /* <DEDUP_REMOVED lines=20> */
[----:B------:R-:W3:Y:S01]  /*4ea0*/  LDL.LU R7, [R1+0xa50] ;  /* 0x000a500001077983 */ /* 0x000ee20000300800 */
[----:B------:R-:W-:-:S03]  /*4eb0*/  SGXT.U32 R2, R2, 0x1 ;  /* 0x000000010202781a */ /* 0x000fc60000000000 */
[----:B------:R1:W-:Y:S01]  /*4ec0*/  STL [R1+0x548], R17 ;  /* 0x0005481101007387 */ /* 0x0003e20000100800 */
[----:B------:R-:W-:Y:S01]  /*4ed0*/  PLOP3.LUT P0, PT, PT, PT, UP1, 0x80, 0x8 ;  /* 0x000000000008781c */ /* 0x000fe20003f0f018 */
[----:B0-----:R-:W-:Y:S01]  /*4ee0*/  IMAD R8, R4, 0x2, R10 ;  /* 0x0000000204087824 */ /* 0x001fe200078e020a */
[----:B------:R-:W-:-:S03]  /*4ef0*/  PLOP3.LUT P1, PT, PT, PT, UP1, 0x80, 0x8 ;  /* 0x000000000008781c */ /* 0x000fc60003f2f018 */
[----:B------:R-:W-:Y:S01]  /*4f00*/  IMAD R9, R4, 0x2, R8 ;  /* 0x0000000204097824 */ /* 0x000fe200078e0208 */
[C---:B-1----:R-:W-:Y:S01]  /*4f10*/  LOP3.LUT R17, R2.reuse, 0xa8, RZ, 0xfc, !PT ;  /* 0x000000a802117812 */ /* 0x042fe200078efcff */
[----:B----4-:R0:W-:Y:S03]  /*4f20*/  STL [R1+0xe8], R0 ;  /* 0x0000e80001007387 */ /* 0x0101e60000100800 */
[----:B------:R-:W-:Y:S02]  /*4f30*/  ISETP.LT.AND P1, PT, R17, UR20, P1 ;  /* 0x0000001411007c0c */ /* 0x000fe40008f21270 */
[----:B0-----:R-:W-:-:S04]  /*4f40*/  LOP3.LUT R0, R2, 0xa2, RZ, 0xfc, !PT ;  /* 0x000000a202007812 */ /* 0x001fc800078efcff */
[----:B------:R-:W-:Y:S01]  /*4f50*/  ISETP.LT.AND P0, PT, R0, UR20, P0 ;  /* 0x0000001400007c0c */ /* 0x000fe20008701270 */
[----:B------:R-:W-:Y:S01]  /*4f60*/  IMAD R0, R4, 0x2, R9 ;  /* 0x0000000204007824 */ /* 0x000fe200078e0209 */
[-C--:B------:R-:W-:Y:S02]  /*4f70*/  LEA R17, P4, R8, R6.reuse, 0x1 ;  /* 0x0000000608117211 */ /* 0x080fe400078808ff */
[----:B------:R-:W-:Y:S02]  /*4f80*/  LOP3.LUT R16, R2, 0xa4, RZ, 0xfc, !PT ;  /* 0x000000a402107812 */ /* 0x000fe400078efcff */
        /* <DEDUP_REMOVED lines=12> */
[----:B------:R-:W-:-:S04]  /*5050*/  PLOP3.LUT P3, PT, PT, PT, UP1, 0x80, 0x8 ;  /* 0x000000000008781c */ /* 0x000fc80003f6f018 */
[----:B------:R-:W-:Y:S02]  /*5060*/  ISETP.LT.AND P3, PT, R16, UR20, P3 ;  /* 0x0000001410007c0c */ /* 0x000fe40009f61270 */
[----:B------:R-:W-:Y:S01]  /*5070*/  LEA R16, P4, R10, R6, 0x1 ;  /* 0x000000060a107211 */ /* 0x000fe200078808ff */
[----:B---3--:R1:W-:Y:S01]  /*5080*/  STL [R1+0x158], R18 ;  /* 0x0001581201007387 */ /* 0x0083e20000100800 */
[----:B------:R-:W-:Y:S02]  /*5090*/  PRMT R27, RZ, 0x7610, R27 ;  /* 0x00007610ff1b7816 */ /* 0x000fe4000000001b */
[----:B------:R-:W-:-:S07]  /*50a0*/  PRMT R7, RZ, 0x7610, R7 ;  /* 0x00007610ff077816 */ /* 0x000fce0000000007 */
[----:B0-----:R-:W-:Y:S01]  /*50b0*/  @P3 IMAD.MOV.U32 R8, RZ, RZ, R2 ;  /* 0x000000ffff083224 */ /* 0x001fe200078e0002 */
[----:B-1----:R-:W-:Y:S01]  /*50c0*/  LEA.HI.X.SX32 R18, R10, R3, 0x1, P4 ;  /* 0x000000030a127211 */ /* 0x002fe200020f0eff */
[----:B------:R-:W-:-:S05]  /*50d0*/  @P3 IMAD.MOV.U32 R9, RZ, RZ, R0 ;  /* 0x000000ffff093224 */ /* 0x000fca00078e0000 */
        /* <DEDUP_REMOVED lines=20> */
[----:B------:R-:W-:Y:S02]  /*5220*/  LOP3.LUT R16, R2, 0xb0, RZ, 0xfc, !PT ;  /* 0x000000b002107812 */ /* 0x000fe400078efcff */
        /* <DEDUP_REMOVED lines=39> */
[----:B------:R-:W-:Y:S01]  /*54a0*/  STL [R1+0x578], R18 ;  /* 0x0005781201007387 */ /* 0x000fe20000100800 */
[----:B------:R-:W-:Y:S01]  /*54b0*/  PLOP3.LUT P0, PT, PT, PT, UP1, 0x80, 0x8 ;  /* 0x000000000008781c */ /* 0x000fe20003f0f018 */
[----:B0-----:R-:W-:Y:S01]  /*54c0*/  IMAD R8, R4, 0x2, R10 ;  /* 0x0000000204087824 */ /* 0x001fe200078e020a */
[----:B------:R-:W-:Y:S02]  /*54d0*/  LOP3.LUT R16, R2, 0xb4, RZ, 0xfc, !PT ;  /* 0x000000b402107812 */ /* 0x000fe400078efcff */
[----:B------:R-:W-:Y:S01]  /*54e0*/  PLOP3.LUT P3, PT, PT, PT, UP1, 0x80, 0x8 ;  /* 0x000000000008781c */ /* 0x000fe20003f6f018 */
[----:B------:R-:W-:Y:S01]  /*54f0*/  IMAD R9, R4, 0x2, R8 ;  /* 0x0000000204097824 */ /* 0x000fe200078e0208 */
[----:B----4-:R0:W-:Y:S02]  /*5500*/  STL [R1+0xd4], R0 ;  /* 0x0000d40001007387 */ /* 0x0101e40000100800 */
        /* <DEDUP_REMOVED lines=22> */
[----:B------:R-:W-:Y:S01]  /*5670*/  PRMT R27, RZ, 0x7610, R27 ;  /* 0x00007610ff1b7816 */ /* 0x000fe2000000001b */
[----:B0-----:R-:W-:Y:S02]  /*5680*/  @P3 IMAD.MOV.U32 R8, RZ, RZ, R2 ;  /* 0x000000ffff083224 */ /* 0x001fe400078e0002 */
[----:B------:R-:W-:Y:S01]  /*5690*/  @P3 IMAD.MOV.U32 R9, RZ, RZ, R0 ;  /* 0x000000ffff093224 */ /* 0x000fe200078e0000 */
[----:B------:R-:W-:-:S04]  /*56a0*/  PRMT R7, RZ, 0x7610, R7 ;  /* 0x00007610ff077816 */ /* 0x000fc80000000007 */
[----:B------:R0:W3:Y:S01]  /*56b0*/  @P3 LDG.E.U16 R27, desc[UR10][R8.64] ;  /* 0x0000000a081b3981 */ /* 0x0000e2000c1e1500 */
[----:B-1----:R-:W-:Y:S01]  /*56c0*/  LEA.HI.X.SX32 R23, R10, R3, 0x1, P4 ;  /* 0x000000030a177211 */ /* 0x002fe200020f0eff */
[----:B0-----:R-:W-:-:S04]  /*56d0*/  @P1 IMAD.MOV.U32 R8, RZ, RZ, R18 ;  /* 0x000000ffff081224 */ /* 0x001fc800078e0012 */
[----:B------:R-:W-:-:S05]  /*56e0*/  @P1 IMAD.MOV.U32 R9, RZ, RZ, R23 ;  /* 0x000000ffff091224 */ /* 0x000fca00078e0017 */
[----:B------:R0:W4:Y:S04]  /*56f0*/  @P1 LDG.E.U16 R7, desc[UR10][R8.64] ;  /* 0x0000000a08071981 */ /* 0x000128000c1e1500 */
[----:B------:R-:W-:Y:S04]  /*5700*/  STL [R1+0x594], R18 ;  /* 0x0005941201007387 */ /* 0x000fe80000100800 */
[----:B------:R-:W-:Y:S04]  /*5710*/  STL [R1+0x588], R0 ;  /* 0x0005880001007387 */ /* 0x000fe80000100800 */
[----:B------:R-:W3:Y:S01]  /*5720*/  LDL.LU R16, [R1+0xa34] ;  /* 0x000a340001107983 */ /* 0x000ee20000300800 */
[----:B------:R-:W1:Y:S03]  /*5730*/  S2R R2, SR_TID.X ;  /* 0x0000000000027919 */ /* 0x000e660000002100 */
[----:B--2---:R2:W-:Y:S04]  /*5740*/  STL [R1+0x120], R5 ;  /* 0x0001200501007387 */ /* 0x0045e80000100800 */
[----:B--2---:R-:W2:Y:S04]  /*5750*/  LDL.LU R5, [R1+0xa30] ;  /* 0x000a300001057983 */ /* 0x004ea80000300800 */
[----:B------:R-:W2:Y:S01]  /*5760*/  LDL.LU R0, [R1+0xa2c] ;  /* 0x000a2c0001007983 */ /* 0x000ea20000300800 */
[----:B-1----:R-:W-:Y:S01]  /*5770*/  SHF.R.U32.HI R2, RZ, 0x6, R2 ;  /* 0x00000006ff027819 */ /* 0x002fe20000011602 */
[----:B0-----:R-:W-:-:S03]  /*5780*/  IMAD R8, R4, 0x2, R10 ;  /* 0x0000000204087824 */ /* 0x001fc600078e020a */
[----:B------:R-:W-:Y:S01]  /*5790*/  SGXT.U32 R2, R2, 0x1 ;  /* 0x000000010202781a */ /* 0x000fe20000000000 */
[----:B------:R0:W-:Y:S01]  /*57a0*/  STL [R1+0x590], R23 ;  /* 0x0005901701007387 */ /* 0x0001e20000100800 */
[----:B------:R-:W-:Y:S01]  /*57b0*/  PLOP3.LUT P0, PT, PT, PT, UP1, 0x80, 0x8 ;  /* 0x000000000008781c */ /* 0x000fe20003f0f018 */
[----:B------:R-:W-:Y:S01]  /*57c0*/  IMAD R9, R4, 0x2, R8 ;  /* 0x0000000204097824 */ /* 0x000fe200078e0208 */
[C---:B------:R-:W-:Y:S02]  /*57d0*/  LOP3.LUT R18, R2.reuse, 0xc0, RZ, 0xfc, !PT ;  /* 0x000000c002127812 */ /* 0x040fe400078efcff */
[C---:B0-----:R-:W-:Y:S01]  /*57e0*/  LOP3.LUT R23, R2.reuse, 0xba, RZ, 0xfc, !PT ;  /* 0x000000ba02177812 */ /* 0x041fe200078efcff */
[----:B----4-:R0:W-:Y:S03]  /*57f0*/  STL [R1+0xcc], R7 ;  /* 0x0000cc0701007387 */ /* 0x0101e60000100800 */
[----:B------:R-:W-:Y:S01]  /*5800*/  ISETP.LT.AND P0, PT, R23, UR20, P0 ;  /* 0x0000001417007c0c */ /* 0x000fe20008701270 */
[----:B---3--:R1:W-:Y:S01]  /*5810*/  STL [R1+0x148], R27 ;  /* 0x0001481b01007387 */ /* 0x0083e20000100800 */
[----:B0-----:R-:W-:Y:S01]  /*5820*/  LOP3.LUT R7, R2, 0xbc, RZ, 0xfc, !PT ;  /* 0x000000bc02077812 */ /* 0x001fe200078efcff */
[----:B------:R-:W-:Y:S01]  /*5830*/  IMAD R2, R4, 0x2, R9 ;  /* 0x0000000204027824 */ /* 0x000fe200078e0209 */
[----:B-1----:R-:W-:-:S03]  /*5840*/  LEA R27, P4, R8, R6, 0x1 ;  /* 0x00000006081b7211 */ /* 0x002fc600078808ff */
[----:B------:R-:W-:Y:S01]  /*5850*/  IMAD R10, R4, 0x2, R2 ;  /* 0x00000002040a7824 */ /* 0x000fe200078e0202 */
[----:B------:R0:W-:Y:S01]  /*5860*/  STL [R1+0x4], R2 ;  /* 0x0000040201007387 */ /* 0x0001e20000100800 */
[----:B------:R-:W-:Y:S02]  /*5870*/  PLOP3.LUT P3, PT, PT, PT, UP1, 0x80, 0x8 ;  /* 0x000000000008781c */ /* 0x000fe40003f6f018 */
[----:B------:R-:W-:Y:S01]  /*5880*/  LEA.HI.X.SX32 R8, R8, R3, 0x1, P4 ;  /* 0x0000000308087211 */ /* 0x000fe200020f0eff */
[----:B------:R-:W-:Y:S01]  /*5890*/  STL [R1+0x59c], R27 ;  /* 0x00059c1b01007387 */ /* 0x000fe20000100800 */
[----:B------:R-:W-:Y:S02]  /*58a0*/  ISETP.LT.AND P3, PT, R7, UR20, P3 ;  /* 0x0000001407007c0c */ /* 0x000fe40009f61270 */
[----:B0-----:R-:W-:-:S04]  /*58b0*/  LEA R2, P5, R9, R6, 0x1 ;  /* 0x0000000609027211 */ /* 0x001fc800078a08ff */
        /* <DEDUP_REMOVED lines=25> */
[----:B-1----:R-:W-:Y:S01]  /*5a50*/  SHF.R.U32.HI R2, RZ, 0x6, R2 ;  /* 0x00000006ff027819 */ /* 0x002fe20000011602 */
[----:B0-----:R-:W-:-:S02]  /*5a60*/  IMAD R8, R4, 0x2, R10 ;  /* 0x0000000204087824 */ /* 0x001fc400078e020a */
[----:B------:R-:W2:Y:S01]  /*5a70*/  LDL.LU R7, [R1+0xa20] ;  /* 0x000a200001077983 */ /* 0x000ea20000300800 */
[----:B------:R-:W-:Y:S01]  /*5a80*/  SGXT.U32 R2, R2, 0x1 ;  /* 0x000000010202781a */ /* 0x000fe20000000000 */
[----:B------:R-:W-:Y:S01]  /*5a90*/  IMAD R9, R4, 0x2, R8 ;  /* 0x0000000204097824 */ /* 0x000fe200078e0208 */
[----:B------:R-:W-:Y:S01]  /*5aa0*/  PLOP3.LUT P0, PT, PT, PT, UP1, 0x80, 0x8 ;  /* 0x000000000008781c */ /* 0x000fe20003f0f018 */
[----:B------:R0:W-:Y:S01]  /*5ab0*/  STL [R1+0x5a8], R23 ;  /* 0x0005a81701007387 */ /* 0x0001e20000100800 */
[C---:B------:R-:W-:Y:S02]  /*5ac0*/  LOP3.LUT R18, R2.reuse, 0xc8, RZ, 0xfc, !PT ;  /* 0x000000c802127812 */ /* 0x040fe400078efcff */
[----:B------:R-:W-:Y:S02]  /*5ad0*/  PLOP3.LUT P3, PT, PT, PT, UP1, 0x80, 0x8 ;  /* 0x000000000008781c */ /* 0x000fe40003f6f018 */
[----:B0-----:R-:W-:-:S04]  /*5ae0*/  LOP3.LUT R23, R2, 0xc2, RZ, 0xfc, !PT ;  /* 0x000000c202177812 */ /* 0x001fc800078efcff */
[----:B------:R-:W-:Y:S01]  /*5af0*/  ISETP.LT.AND P0, PT, R23, UR20, P0 ;  /* 0x0000001417007c0c */ /* 0x000fe20008701270 */
[----:B----4-:R0:W-:Y:S02]  /*5b00*/  STL [R1+0xc4], R5 ;  /* 0x0000c40501007387 */ /* 0x0101e40000100800 */
[----:B0-----:R-:W-:Y:S01]  /*5b10*/  LOP3.LUT R5, R2, 0xc4, RZ, 0xfc, !PT ;  /* 0x000000c402057812 */ /* 0x001fe200078efcff */
[----:B------:R-:W-:-:S03]  /*5b20*/  IMAD R2, R4, 0x2, R9 ;  /* 0x0000000204027824 */ /* 0x000fc600078e0209 */
[----:B------:R-:W-:Y:S02]  /*5b30*/  ISETP.LT.AND P3, PT, R5, UR20, P3 ;  /* 0x0000001405007c0c */ /* 0x000fe40009f61270 */
[CC--:B------:R-:W-:Y:S01]  /*5b40*/  LEA R5, P4, R8.reuse, R6.reuse, 0x1 ;  /* 0x0000000608057211 */ /* 0x0c0fe200078808ff */
[----:B------:R-:W-:Y:S04]  /*5b50*/  STL [R1], R2 ;  /* 0x0000000201007387 */ /* 0x000fe80000100800 */
[----:B---3--:R0:W-:Y:S01]  /*5b60*/  STL [R1+0x140], R29 ;  /* 0x0001401d01007387 */ /* 0x0081e20000100800 */
[----:B------:R-:W-:Y:S01]  /*5b70*/  LEA.HI.X.SX32 R8, R8, R3, 0x1, P4 ;  /* 0x0000000308087211 */ /* 0x000fe200020f0eff */
[----:B------:R-:W-:Y:S02]  /*5b80*/  IMAD R10, R4, 0x2, R2 ;  /* 0x00000002040a7824 */ /* 0x000fe400078e0202 */
[----:B------:R-:W-:Y:S01]  /*5b90*/  STL [R1+0x5b4], R5 ;  /* 0x0005b40501007387 */ /* 0x000fe20000100800 */
        /* <DEDUP_REMOVED lines=21> */
[----:B------:R1:W-:Y:S04]  /*5cf0*/  STL [R1+0x5b8], R2 ;  /* 0x0005b80201007387 */ /* 0x0003e80000100800 */
[----:B------:R-:W3:Y:S01]  /*5d00*/  LDL.LU R5, [R1+0xa1c] ;  /* 0x000a1c0001057983 */ /* 0x000ee20000300800 */
[----:B-1----:R-:W1:Y:S03]  /*5d10*/  S2R R2, SR_TID.X ;  /* 0x0000000000027919 */ /* 0x002e660000002100 */
[----:B--2---:R2:W-:Y:S04]  /*5d20*/  STL [R1+0x10c], R0 ;  /* 0x00010c0001007387 */ /* 0x0045e80000100800 */
[----:B--2---:R-:W2:Y:S01]  /*5d30*/  LDL.LU R0, [R1+0xa18] ;  /* 0x000a180001007983 */ /* 0x004ea20000300800 */
[----:B-1----:R-:W-:Y:S01]  /*5d40*/  SHF.R.U32.HI R2, RZ, 0x6, R2 ;  /* 0x00000006ff027819 */ /* 0x002fe20000011602 */
[----:B0-----:R-:W-:-:S03]  /*5d50*/  IMAD R8, R4, 0x2, R10 ;  /* 0x0000000204087824 */ /* 0x001fc600078e020a */
[----:B------:R-:W-:Y:S01]  /*5d60*/  SGXT.U32 R2, R2, 0x1 ;  /* 0x000000010202781a */ /* 0x000fe20000000000 */
[----:B------:R0:W-:Y:S01]  /*5d70*/  STL [R1+0x5c0], R23 ;  /* 0x0005c01701007387 */ /* 0x0001e20000100800 */
[C---:B------:R-:W-:Y:S01]  /*5d80*/  IMAD R9, R4.reuse, 0x2, R8 ;  /* 0x0000000204097824 */ /* 0x040fe200078e0208 */
[----:B------:R-:W-:Y:S02]  /*5d90*/  PLOP3.LUT P3, PT, PT, PT, UP1, 0x80, 0x8 ;  /* 0x000000000008781c */ /* 0x000fe40003f6f018 */
[----:B------:R-:W-:Y:S01]  /*5da0*/  PLOP3.LUT P0, PT, PT, PT, UP1, 0x80, 0x8 ;  /* 0x000000000008781c */ /* 0x000fe20003f0f018 */
[----:B------:R-:W-:Y:S01]  /*5db0*/  IMAD R29, R4, 0x2, R9 ;  /* 0x00000002041d7824 */ /* 0x000fe200078e0209 */
[----:B0-----:R-:W-:Y:S01]  /*5dc0*/  LOP3.LUT R23, R2, 0xca, RZ, 0xfc, !PT ;  /* 0x000000ca02177812 */ /* 0x001fe200078efcff */
[----:B----4-:R0:W-:Y:S03]  /*5dd0*/  STL [R1+0xc0], R7 ;  /* 0x0000c00701007387 */ /* 0x0101e60000100800 */
[----:B------:R-:W-:-:S02]  /*5de0*/  ISETP.LT.AND P0, PT, R23, UR20, P0 ;  /* 0x0000001417007c0c */ /* 0x000fc40008701270 */
[----:B0-----:R-:W-:-:S04]  /*5df0*/  LOP3.LUT R7, R2, 0xcc, RZ, 0xfc, !PT ;  /* 0x000000cc02077812 */ /* 0x001fc800078efcff */
[----:B------:R-:W-:Y:S02]  /*5e00*/  ISETP.LT.AND P3, PT, R7, UR20, P3 ;  /* 0x0000001407007c0c */ /* 0x000fe40009f61270 */
[C---:B------:R-:W-:Y:S01]  /*5e10*/  LEA R7, P4, R8.reuse, R6, 0x1 ;  /* 0x0000000608077211 */ /* 0x040fe200078808ff */
[----:B------:R-:W-:Y:S04]  /*5e20*/  STL [R1+0x9b0], R29 ;  /* 0x0009b01d01007387 */ /* 0x000fe80000100800 */
[----:B------:R-:W-:Y:S01]  /*5e30*/  STL [R1+0x5cc], R7 ;  /* 0x0005cc0701007387 */ /* 0x000fe20000100800 */
[----:B------:R-:W-:-:S03]  /*5e40*/  LEA.HI.X.SX32 R8, R8, R3, 0x1, P4 ;  /* 0x0000000308087211 */ /* 0x000fc600020f0eff */
[----:B---3--:R0:W-:Y:S01]  /*5e50*/  STL [R1+0x138], R28 ;  /* 0x0001381c01007387 */ /* 0x0081e20000100800 */
[----:B------:R-:W-:Y:S02]  /*5e60*/  LOP3.LUT R18, R2, 0xd0, RZ, 0xfc, !PT ;  /* 0x000000d002127812 */ /* 0x000fe400078efcff */
[----:B------:R-:W-:Y:S01]  /*5e70*/  PLOP3.LUT P1, PT, PT, PT, UP1, 0x80, 0x8 ;  /* 0x000000000008781c */ /* 0x000fe20003f2f018 */
[----:B------:R-:W-:Y:S01]  /*5e80*/  IMAD R10, R4, 0x2, R29 ;  /* 0x00000002040a7824 */ /* 0x000fe200078e021d */
[C---:B0-----:R-:W-:Y:S02]  /*5e90*/  LEA R28, P5, R9.reuse, R6, 0x1 ;  /* 0x00000006091c7211 */ /* 0x041fe400078a08ff */
[----:B------:R-:W-:Y:S02]  /*5ea0*/  ISETP.LT.AND P1, PT, R18, UR20, P1 ;  /* 0x0000001412007c0c */ /* 0x000fe40008f21270 */
[----:B------:R-:W-:Y:S01]  /*5eb0*/  LEA.HI.X.SX32 R2, R9, R3, 0x1, P5 ;  /* 0x0000000309027211 */ /* 0x000fe200028f0eff */
[----:B------:R-:W-:Y:S01]  /*5ec0*/  STL [R1+0x5d4], R28 ;  /* 0x0005d41c01007387 */ /* 0x000fe20000100800 */
[----:B------:R-:W-:-:S03]  /*5ed0*/  @P0 IMAD.MOV.U32 R9, RZ, RZ, R8 ;  /* 0x000000ffff090224 */ /* 0x000fc600078e0008 */
[----:B------:R0:W-:Y:S01]  /*5ee0*/  STL [R1+0x5c8], R8 ;  /* 0x0005c80801007387 */ /* 0x0001e20000100800 */
[C---:B------:R-:W-:Y:S02]  /*5ef0*/  LEA R18, P4, R10.reuse, R6, 0x1 ;  /* 0x000000060a127211 */ /* 0x040fe400078808ff */
[----:B------:R-:W-:Y:S01]  /*5f00*/  PRMT R26, RZ, 0x7610, R26 ;  /* 0x00007610ff1a7816 */ /* 0x000fe2000000001a */
[----:B0-----:R-:W-:Y:S01]  /*5f10*/  @P0 IMAD.MOV.U32 R8, RZ, RZ, R7 ;  /* 0x000000ffff080224 */ /* 0x001fe200078e0007 */
[----:B------:R-:W-:Y:S02]  /*5f20*/  LEA.HI.X.SX32 R23, R10, R3, 0x1, P4 ;  /* 0x000000030a177211 */ /* 0x000fe400020f0eff */
[----:B------:R-:W-:Y:S02]  /*5f30*/  PRMT R16, RZ, 0x7610, R16 ;  /* 0x00007610ff107816 */ /* 0x000fe40000000010 */
[----:B--2---:R-:W-:-:S06]  /*5f40*/  PRMT R0, RZ, 0x7610, R0 ;  /* 0x00007610ff007816 */ /* 0x004fcc0000000000 */
[----:B------:R0:W2:Y:S02]  /*5f50*/  @P0 LDG.E.U16 R0, desc[UR10][R8.64] ;  /* 0x0000000a08000981 */ /* 0x0000a4000c1e1500 */
[----:B0-----:R-:W-:Y:S02]  /*5f60*/  @P3 IMAD.MOV.U32 R8, RZ, RZ, R28 ;  /* 0x000000ffff083224 */ /* 0x001fe400078e001c */
[----:B------:R-:W-:-:S05]  /*5f70*/  @P3 IMAD.MOV.U32 R9, RZ, RZ, R2 ;  /* 0x000000ffff093224 */ /* 0x000fca00078e0002 */
[----:B------:R0:W3:Y:S02]  /*5f80*/  @P3 LDG.E.U16 R26, desc[UR10][R8.64] ;  /* 0x0000000a081a3981 */ /* 0x0000e4000c1e1500 */
[----:B0-----:R-:W-:Y:S02]  /*5f90*/  @P1 IMAD.MOV.U32 R8, RZ, RZ, R18 ;  /* 0x000000ffff081224 */ /* 0x001fe400078e0012 */
[----:B------:R-:W-:-:S05]  /*5fa0*/  @P1 IMAD.MOV.U32 R9, RZ, RZ, R23 ;  /* 0x000000ffff091224 */ /* 0x000fca00078e0017 */
[----:B------:R0:W4:Y:S04]  /*5fb0*/  @P1 LDG.E.U16 R16, desc[UR10][R8.64] ;  /* 0x0000000a08101981 */ /* 0x000128000c1e1500 */
[----:B------:R-:W-:Y:S04]  /*5fc0*/  STL [R1+0x5dc], R18 ;  /* 0x0005dc1201007387 */ /* 0x000fe80000100800 */
[----:B------:R1:W-:Y:S01]  /*5fd0*/  STL [R1+0x5d0], R2 ;  /* 0x0005d00201007387 */ /* 0x0003e20000100800 */
[----:B0-----:R-:W-:-:S03]  /*5fe0*/  IMAD R8, R4, 0x2, R10 ;  /* 0x0000000204087824 */ /* 0x001fc600078e020a */
[----:B------:R-:W3:Y:S01]  /*5ff0*/  LDL.LU R7, [R1+0xa14] ;  /* 0x000a140001077983 */ /* 0x000ee20000300800 */
[----:B-1----:R-:W0:Y:S01]  /*6000*/  S2R R2, SR_TID.X ;  /* 0x0000000000027919 */ /* 0x002e220000002100 */
[----:B------:R-:W-:Y:S01]  /*6010*/  PLOP3.LUT P0, PT, PT, PT, UP1, 0x80, 0x8 ;  /* 0x000000000008781c */ /* 0x000fe20003f0f018 */
[----:B------:R-:W-:Y:S01]  /*6020*/  IMAD R9, R4, 0x2, R8 ;  /* 0x0000000204097824 */ /* 0x000fe200078e0208 */
[----:B------:R-:W-:-:S03]  /*6030*/  PLOP3.LUT P3, PT, PT, PT, UP1, 0x80, 0x8 ;  /* 0x000000000008781c */ /* 0x000fc60003f6f018 */
[----:B------:R-:W-:Y:S01]  /*6040*/  IMAD R28, R4, 0x2, R9 ;  /* 0x00000002041c7824 */ /* 0x000fe200078e0209 */
[----:B------:R-:W-:Y:S02]  /*6050*/  PLOP3.LUT P1, PT, PT, PT, UP1, 0x80, 0x8 ;  /* 0x000000000008781c */ /* 0x000fe40003f2f018 */
[----:B0-----:R-:W-:-:S04]  /*6060*/  SHF.R.U32.HI R2, RZ, 0x6, R2 ;  /* 0x00000006ff027819 */ /* 0x001fc80000011602 */
[----:B------:R-:W-:-:S04]  /*6070*/  SGXT.U32 R2, R2, 0x1 ;  /* 0x000000010202781a */ /* 0x000fc80000000000 */
[----:B------:R-:W-:Y:S01]  /*6080*/  LOP3.LUT R18, R2, 0xd8, RZ, 0xfc, !PT ;  /* 0x000000d802127812 */ /* 0x000fe200078efcff */
[----:B------:R-:W-:Y:S01]  /*6090*/  IMAD R10, R4, 0x2, R28 ;  /* 0x00000002040a7824 */ /* 0x000fe200078e021c */
[----:B------:R-:W-:Y:S02]  /*60a0*/  PRMT R27, RZ, 0x7610, R27 ;  /* 0x00007610ff1b7816 */ /* 0x000fe4000000001b */
[----:B------:R-:W-:Y:S02]  /*60b0*/  ISETP.LT.AND P1, PT, R18, UR20, P1 ;  /* 0x0000001412007c0c */ /* 0x000fe40008f21270 */
[----:B------:R-:W-:Y:S02]  /*60c0*/  PRMT R22, RZ, 0x7610, R22 ;  /* 0x00007610ff167816 */ /* 0x000fe40000000016 */
[----:B------:R-:W-:Y:S01]  /*60d0*/  PRMT R11, RZ, 0x7610, R11 ;  /* 0x00007610ff0b7816 */ /* 0x000fe2000000000b */
[----:B--2---:R0:W-:Y:S04]  /*60e0*/  STL [R1+0x104], R0 ;  /* 0x0001040001007387 */ /* 0x0041e80000100800 */
[----:B0-----:R-:W2:Y:S04]  /*60f0*/  LDL.LU R0, [R1+0xa10] ;  /* 0x000a100001007983 */ /* 0x001ea80000300800 */
[----:B------:R0:W-:Y:S02]  /*6100*/  STL [R1+0x5d8], R23 ;  /* 0x0005d81701007387 */ /* 0x0001e40000100800 */
[----:B0-----:R-:W-:-:S04]  /*6110*/  LOP3.LUT R23, R2, 0xd2, RZ, 0xfc, !PT ;  /* 0x000000d202177812 */ /* 0x001fc800078efcff */
[----:B------:R-:W-:Y:S01]  /*6120*/  ISETP.LT.AND P0, PT, R23, UR20, P0 ;  /* 0x0000001417007c0c */ /* 0x000fe20008701270 */
[----:B----4-:R0:W-:Y:S01]  /*6130*/  STL [R1+0xbc], R16 ;  /* 0x0000bc1001007387 */ /* 0x0101e20000100800 */
[-C--:B------:R-:W-:Y:S02]  /*6140*/  LEA R23, P5, R9, R6.reuse, 0x1 ;  /* 0x0000000609177211 */ /* 0x080fe400078a08ff */
[----:B0-----:R-:W-:Y:S02]  /*6150*/  LOP3.LUT R16, R2, 0xd4, RZ, 0xfc, !PT ;  /* 0x000000d402107812 */ /* 0x001fe400078efcff */
[-C--:B------:R-:W-:Y:S01]  /*6160*/  LEA R2, P4, R8, R6.reuse, 0x1 ;  /* 0x0000000608027211 */ /* 0x080fe200078808ff */
[----:B------:R-:W-:Y:S01]  /*6170*/  STL [R1+0x9b4], R28 ;  /* 0x0009b41c01007387 */ /* 0x000fe20000100800 */
[----:B------:R-:W-:Y:S02]  /*6180*/  ISETP.LT.AND P3, PT, R16, UR20, P3 ;  /* 0x0000001410007c0c */ /* 0x000fe40009f61270 */
[----:B------:R-:W-:Y:S01]  /*6190*/  LEA.HI.X.SX32 R8, R8, R3, 0x1, P4 ;  /* 0x0000000308087211 */ /* 0x000fe200020f0eff */
[----:B------:R-:W-:Y:S04]  /*61a0*/  STL [R1+0x5e4], R2 ;  /* 0x0005e40201007387 */ /* 0x000fe80000100800 */
[----:B------:R-:W-:Y:S04]  /*61b0*/  STL [R1+0x5ec], R23 ;  /* 0x0005ec1701007387 */ /* 0x000fe80000100800 */
[----:B------:R-:W-:Y:S04]  /*61c0*/  STL [R1+0x5e0], R8 ;  /* 0x0005e00801007387 */ /* 0x000fe80000100800 */
[----:B---3--:R0:W-:Y:S01]  /*61d0*/  STL [R1+0x12c], R26 ;  /* 0x00012c1a01007387 */ /* 0x0081e20000100800 */
[----:B------:R-:W-:-:S02]  /*61e0*/  LEA R16, P4, R10, R6, 0x1 ;  /* 0x000000060a107211 */ /* 0x000fc400078808ff */
[-C--:B0-----:R-:W-:Y:S01]  /*61f0*/  LEA.HI.X.SX32 R26, R9, R3.reuse, 0x1, P5 ;  /* 0x00000003091a7211 */ /* 0x081fe200028f0eff */
[----:B------:R-:W-:Y:S02]  /*6200*/  @P0 IMAD.MOV.U32 R9, RZ, RZ, R8 ;  /* 0x000000ffff090224 */ /* 0x000fe400078e0008 */
[----:B------:R-:W-:Y:S01]  /*6210*/  @P0 IMAD.MOV.U32 R8, RZ, RZ, R2 ;  /* 0x000000ffff080224 */ /* 0x000fe200078e0002 */
[----:B------:R-:W-:-:S04]  /*6220*/  LEA.HI.X.SX32 R18, R10, R3, 0x1, P4 ;  /* 0x000000030a127211 */ /* 0x000fc800020f0eff */
[----:B------:R0:W3:Y:S02]  /*6230*/  @P0 LDG.E.U16 R27, desc[UR10][R8.64] ;  /* 0x0000000a081b0981 */ /* 0x0000e4000c1e1500 */
[----:B0-----:R-:W-:Y:S02]  /*6240*/  @P3 IMAD.MOV.U32 R8, RZ, RZ, R23 ;  /* 0x000000ffff083224 */ /* 0x001fe400078e0017 */
[----:B------:R-:W-:-:S05]  /*6250*/  @P3 IMAD.MOV.U32 R9, RZ, RZ, R26 ;  /* 0x000000ffff093224 */ /* 0x000fca00078e001a */
[----:B------:R0:W4:Y:S02]  /*6260*/  @P3 LDG.E.U16 R22, desc[UR10][R8.64] ;  /* 0x0000000a08163981 */ /* 0x000124000c1e1500 */
[----:B0-----:R-:W-:Y:S02]  /*6270*/  @P1 IMAD.MOV.U32 R8, RZ, RZ, R16 ;  /* 0x000000ffff081224 */ /* 0x001fe400078e0010 */
[----:B------:R-:W-:-:S05]  /*6280*/  @P1 IMAD.MOV.U32 R9, RZ, RZ, R18 ;  /* 0x000000ffff091224 */ /* 0x000fca00078e0012 */
[----:B------:R0:W2:Y:S01]  /*6290*/  @P1 LDG.E.U16 R11, desc[UR10][R8.64] ;  /* 0x0000000a080b1981 */ /* 0x0000a2000c1e1500 */
[----:B------:R-:W1:Y:S01]  /*62a0*/  S2R R2, SR_TID.X ;  /* 0x0000000000027919 */ /* 0x000e620000002100 */
[----:B------:R-:W-:Y:S02]  /*62b0*/  IMAD R10, R4, 0x2, R10 ;  /* 0x00000002040a7824 */ /* 0x000fe400078e020a */
[----:B------:R-:W-:Y:S01]  /*62c0*/  STL [R1+0x5f4], R16 ;  /* 0x0005f41001007387 */ /* 0x000fe20000100800 */
[----:B------:R-:W-:-:S03]  /*62d0*/  PLOP3.LUT P0, PT, PT, PT, UP1, 0x80, 0x8 ;  /* 0x000000000008781c */ /* 0x000fc60003f0f018 */
[----:B------:R-:W-:Y:S04]  /*62e0*/  STL [R1+0x5e8], R26 ;  /* 0x0005e81a01007387 */ /* 0x000fe80000100800 */
[----:B------:R1:W-:Y:S01]  /*62f0*/  STL [R1+0x5f0], R18 ;  /* 0x0005f01201007387 */ /* 0x0003e20000100800 */
[----:B0-----:R-:W-:Y:S01]  /*6300*/  IMAD R8, R4, 0x2, R10 ;  /* 0x0000000204087824 */ /* 0x001fe200078e020a */
[----:B------:R-:W-:Y:S02]  /*6310*/  PLOP3.LUT P3, PT, PT, PT, UP1, 0x80, 0x8 ;  /* 0x000000000008781c */ /* 0x000fe40003f6f018 */
[----:B-1----:R-:W-:-:S04]  /*6320*/  SHF.R.U32.HI R2, RZ, 0x6, R2 ;  /* 0x00000006ff027819 */ /* 0x002fc80000011602 */
[----:B------:R-:W-:-:S04]  /*6330*/  SGXT.U32 R2, R2, 0x1 ;  /* 0x000000010202781a */ /* 0x000fc80000000000 */
[----:B------:R-:W-:-:S04]  /*6340*/  LOP3.LUT R18, R2, 0xda, RZ, 0xfc, !PT ;  /* 0x000000da02127812 */ /* 0x000fc800078efcff */
[----:B------:R-:W-:Y:S02]  /*6350*/  ISETP.LT.AND P0, PT, R18, UR20, P0 ;  /* 0x0000001412007c0c */ /* 0x000fe40008701270 */
[----:B------:R-:W-:Y:S02]  /*6360*/  LOP3.LUT R16, R2, 0xe0, RZ, 0xfc, !PT ;  /* 0x000000e002107812 */ /* 0x000fe400078efcff */
[----:B------:R-:W-:Y:S02]  /*6370*/  PLOP3.LUT P1, PT, PT, PT, UP1, 0x80, 0x8 ;  /* 0x000000000008781c */ /* 0x000fe40003f2f018 */
[----:B------:R-:W-:Y:S02]  /*6380*/  PRMT R24, RZ, 0x7610, R24 ;  /* 0x00007610ff187816 */ /* 0x000fe40000000018 */
[----:B------:R-:W-:Y:S02]  /*6390*/  ISETP.LT.AND P1, PT, R16, UR20, P1 ;  /* 0x0000001410007c0c */ /* 0x000fe40008f21270 */
[----:B------:R-:W-:-:S02]  /*63a0*/  PRMT R21, RZ, 0x7610, R21 ;  /* 0x00007610ff157816 */ /* 0x000fc40000000015 */
[----:B------:R-:W-:Y:S01]  /*63b0*/  PRMT R12, RZ, 0x7610, R12 ;  /* 0x00007610ff0c7816 */ /* 0x000fe2000000000c */
[----:B--2---:R0:W-:Y:S04]  /*63c0*/  STL [R1+0xb8], R11 ;  /* 0x0000b80b01007387 */ /* 0x0041e80000100800 */
[----:B---3--:R1:W-:Y:S01]  /*63d0*/  STL [R1+0xf8], R27 ;  /* 0x0000f81b01007387 */ /* 0x0083e20000100800 */
[----:B0-----:R-:W-:Y:S01]  /*63e0*/  LOP3.LUT R11, R2, 0xdc, RZ, 0xfc, !PT ;  /* 0x000000dc020b7812 */ /* 0x001fe200078efcff */
[----:B-1----:R-:W-:-:S03]  /*63f0*/  IMAD R27, R4, 0x2, R8 ;  /* 0x00000002041b7824 */ /* 0x002fc600078e0208 */
[----:B------:R-:W-:Y:S02]  /*6400*/  ISETP.LT.AND P3, PT, R11, UR20, P3 ;  /* 0x000000140b007c0c */ /* 0x000fe40009f61270 */
[C---:B------:R-:W-:Y:S01]  /*6410*/  LEA R11, P4, R10.reuse, R6, 0x1 ;  /* 0x000000060a0b7211 */ /* 0x040fe200078808ff */
[----:B------:R-:W-:Y:S03]  /*6420*/  STL [R1+0x9b8], R27 ;  /* 0x0009b81b01007387 */ /* 0x000fe60000100800 */
[----:B------:R-:W-:Y:S01]  /*6430*/  LEA.HI.X.SX32 R26, R10, R3, 0x1, P4 ;  /* 0x000000030a1a7211 */ /* 0x000fe200020f0eff */
[----:B------:R0:W-:Y:S01]  /*6440*/  STL [R1+0x5fc], R11 ;  /* 0x0005fc0b01007387 */ /* 0x0001e20000100800 */
[----:B------:R-:W-:-:S03]  /*6450*/  IMAD R9, R4, 0x2, R27 ;  /* 0x0000000204097824 */ /* 0x000fc600078e021b */
[----:B----4-:R1:W-:Y:S01]  /*6460*/  STL [R1+0x124], R22 ;  /* 0x0001241601007387 */ /* 0x0103e20000100800 */
[----:B------:R-:W-:Y:S01]  /*6470*/  @P0 IMAD.MOV.U32 R10, RZ, RZ, R11 ;  /* 0x000000ffff0a0224 */ /* 0x000fe200078e000b */
[-C--:B------:R-:W-:Y:S01]  /*6480*/  LEA R16, P4, R9, R6.reuse, 0x1 ;  /* 0x0000000609107211 */ /* 0x080fe200078808ff */
[----:B0-----:R-:W-:Y:S01]  /*6490*/  @P0 IMAD.MOV.U32 R11, RZ, RZ, R26 ;  /* 0x000000ffff0b0224 */ /* 0x001fe200078e001a */
[----:B-1----:R-:W-:-:S04]  /*64a0*/  LEA R22, P5, R8, R6, 0x1 ;  /* 0x0000000608167211 */ /* 0x002fc800078a08ff */
[----:B------:R0:W2:Y:S01]  /*64b0*/  @P0 LDG.E.U16 R24, desc[UR10][R10.64] ;  /* 0x0000000a0a180981 */ /* 0x0000a2000c1e1500 */
[-C--:B------:R-:W-:Y:S02]  /*64c0*/  LEA.HI.X.SX32 R23, R8, R3.reuse, 0x1, P5 ;  /* 0x0000000308177211 */ /* 0x080fe400028f0eff */
[----:B------:R-:W-:Y:S01]  /*64d0*/  LEA.HI.X.SX32 R18, R9, R3, 0x1, P4 ;  /* 0x0000000309127211 */ /* 0x000fe200020f0eff */
[----:B0-----:R-:W-:Y:S02]  /*64e0*/  @P3 IMAD.MOV.U32 R10, RZ, RZ, R22 ;  /* 0x000000ffff0a3224 */ /* 0x001fe400078e0016 */
[----:B------:R-:W-:-:S05]  /*64f0*/  @P3 IMAD.MOV.U32 R11, RZ, RZ, R23 ;  /* 0x000000ffff0b3224 */ /* 0x000fca00078e0017 */
[----:B------:R0:W3:Y:S02]  /*6500*/  @P3 LDG.E.U16 R21, desc[UR10][R10.64] ;  /* 0x0000000a0a153981 */ /* 0x0000e4000c1e1500 */
[----:B0-----:R-:W-:Y:S02]  /*6510*/  @P1 IMAD.MOV.U32 R10, RZ, RZ, R16 ;  /* 0x000000ffff0a1224 */ /* 0x001fe400078e0010 */
[----:B------:R-:W-:-:S05]  /*6520*/  @P1 IMAD.MOV.U32 R11, RZ, RZ, R18 ;  /* 0x000000ffff0b1224 */ /* 0x000fca00078e0012 */
[----:B------:R0:W4:Y:S04]  /*6530*/  @P1 LDG.E.U16 R12, desc[UR10][R10.64] ;  /* 0x0000000a0a0c1981 */ /* 0x000128000c1e1500 */
[----:B------:R-:W-:Y:S04]  /*6540*/  STL [R1+0x604], R22 ;  /* 0x0006041601007387 */ /* 0x000fe80000100800 */
[----:B------:R-:W-:Y:S01]  /*6550*/  STL [R1+0x5f8], R26 ;  /* 0x0005f81a01007387 */ /* 0x000fe20000100800 */
[----:B------:R-:W-:-:S03]  /*6560*/  PLOP3.LUT P0, PT, PT, PT, UP1, 0x80, 0x8 ;  /* 0x000000000008781c */ /* 0x000fc60003f0f018 */
[----:B------:R-:W-:Y:S01]  /*6570*/  STL [R1+0x60c], R16 ;  /* 0x00060c1001007387 */ /* 0x000fe20000100800 */
[----:B------:R-:W-:-:S03]  /*6580*/  IMAD R9, R4, 0x2, R9 ;  /* 0x0000000204097824 */ /* 0x000fc600078e0209 */
[----:B------:R-:W-:Y:S04]  /*6590*/  STL [R1+0x600], R23 ;  /* 0x0006001701007387 */ /* 0x000fe80000100800 */
[----:B------:R1:W-:Y:S01]  /*65a0*/  STL [R1+0x608], R18 ;  /* 0x0006081201007387 */ /* 0x0003e20000100800 */
[----:B------:R-:W-:Y:S01]  /*65b0*/  IMAD R8, R4, 0x2, R9 ;  /* 0x0000000204087824 */ /* 0x000fe200078e0209 */
[----:B------:R-:W-:Y:S02]  /*65c0*/  PLOP3.LUT P3, PT, PT, PT, UP1, 0x80, 0x8 ;  /* 0x000000000008781c */ /* 0x000fe40003f6f018 */
[----:B-1----:R-:W-:-:S04]  /*65d0*/  LOP3.LUT R18, R2, 0xe2, RZ, 0xfc, !PT ;  /* 0x000000e202127812 */ /* 0x002fc800078efcff */
[----:B------:R-:W-:Y:S02]  /*65e0*/  ISETP.LT.AND P0, PT, R18, UR20, P0 ;  /* 0x0000001412007c0c */ /* 0x000fe40008701270 */
[----:B------:R-:W-:Y:S02]  /*65f0*/  LOP3.LUT R16, R2, 0xe8, RZ, 0xfc, !PT ;  /* 0x000000e802107812 */ /* 0x000fe400078efcff */
[----:B------:R-:W-:Y:S01]  /*6600*/  PLOP3.LUT P1, PT, PT, PT, UP1, 0x80, 0x8 ;  /* 0x000000000008781c */ /* 0x000fe20003f2f018 */
[----:B0-----:R-:W-:-:S03]  /*6610*/  IMAD R10, R4, 0x2, R8 ;  /* 0x00000002040a7824 */ /* 0x001fc600078e0208 */
[----:B------:R-:W-:Y:S02]  /*6620*/  ISETP.LT.AND P1, PT, R16, UR20, P1 ;  /* 0x0000001410007c0c */ /* 0x000fe40008f21270 */
[C---:B------:R-:W-:Y:S02]  /*6630*/  LEA R16, P5, R8.reuse, R6, 0x1 ;  /* 0x0000000608107211 */ /* 0x040fe400078a08ff */
[----:B------:R-:W-:Y:S02]  /*6640*/  PRMT R20, RZ, 0x7610, R20 ;  /* 0x00007610ff147816 */ /* 0x000fe40000000014 */
[----:B------:R-:W-:Y:S02]  /*6650*/  LEA.HI.X.SX32 R18, R8, R3, 0x1, P5 ;  /* 0x0000000308127211 */ /* 0x000fe400028f0eff */
[----:B------:R-:W-:Y:S02]  /*6660*/  PRMT R13, RZ, 0x7610, R13 ;  /* 0x00007610ff0d7816 */ /* 0x000fe4000000000d */
[----:B------:R-:W-:Y:S01]  /*6670*/  PRMT R27, RZ, 0x7610, R27 ;  /* 0x00007610ff1b7816 */ /* 0x000fe2000000001b */
[----:B----4-:R0:W-:Y:S04]  /*6680*/  STL [R1+0xa8], R12 ;  /* 0x0000a80c01007387 */ /* 0x0101e80000100800 */
[----:B---3--:R1:W-:Y:S01]  /*6690*/  STL [R1+0x11c], R21 ;  /* 0x00011c1501007387 */ /* 0x0083e20000100800 */
[----:B0-----:R-:W-:-:S04]  /*66a0*/  LOP3.LUT R12, R2, 0xe4, RZ, 0xfc, !PT ;  /* 0x000000e4020c7812 */ /* 0x001fc800078efcff */
[----:B------:R-:W-:Y:S02]  /*66b0*/  ISETP.LT.AND P3, PT, R12, UR20, P3 ;  /* 0x000000140c007c0c */ /* 0x000fe40009f61270 */
[C---:B-1----:R-:W-:Y:S01]  /*66c0*/  LEA R21, P4, R9.reuse, R6, 0x1 ;  /* 0x0000000609157211 */ /* 0x042fe200078808ff */
[----:B------:R0:W-:Y:S03]  /*66d0*/  STL [R1+0x10], R10 ;  /* 0x0000100a01007387 */ /* 0x0001e60000100800 */
[----:B------:R-:W-:Y:S01]  /*66e0*/  LEA.HI.X.SX32 R9, R9, R3, 0x1, P4 ;  /* 0x0000000309097211 */ /* 0x000fe200020f0eff */
[----:B------:R-:W-:Y:S01]  /*66f0*/  @P0 IMAD.MOV.U32 R8, RZ, RZ, R21 ;  /* 0x000000ffff080224 */ /* 0x000fe200078e0015 */
[----:B------:R-:W-:Y:S01]  /*6700*/  STL [R1+0x614], R21 ;  /* 0x0006141501007387 */ /* 0x000fe20000100800 */
[----:B0-----:R-:W-:-:S03]  /*6710*/  IMAD R10, R4, 0x2, R10 ;  /* 0x00000002040a7824 */ /* 0x001fc600078e020a */
[----:B--2---:R-:W-:Y:S02]  /*6720*/  STL [R1+0xec], R24 ;  /* 0x0000ec1801007387 */ /* 0x004fe40000100800 */
[C---:B------:R-:W-:Y:S02]  /*6730*/  LEA R11, P4, R10.reuse, R6, 0x1 ;  /* 0x000000060a0b7211 */ /* 0x040fe400078808ff */
[----:B------:R-:W-:Y:S04]  /*6740*/  STL [R1+0x61c], R16 ;  /* 0x00061c1001007387 */ /* 0x000fe80000100800 */
[----:B------:R0:W-:Y:S01]  /*6750*/  STL [R1+0x610], R9 ;  /* 0x0006100901007387 */ /* 0x0001e20000100800 */
[----:B------:R-:W-:-:S03]  /*6760*/  LEA.HI.X.SX32 R12, R10, R3, 0x1, P4 ;  /* 0x000000030a0c7211 */ /* 0x000fc600020f0eff */
[----:B------:R1:W2:Y:S02]  /*6770*/  @P0 LDG.E.U16 R20, desc[UR10][R8.64] ;  /* 0x0000000a08140981 */ /* 0x0002a4000c1e1500 */
[----:B-1----:R-:W-:Y:S02]  /*6780*/  @P3 IMAD.MOV.U32 R8, RZ, RZ, R16 ;  /* 0x000000ffff083224 */ /* 0x002fe400078e0010 */
[----:B0-----:R-:W-:-:S05]  /*6790*/  @P3 IMAD.MOV.U32 R9, RZ, RZ, R18 ;  /* 0x000000ffff093224 */ /* 0x001fca00078e0012 */
[----:B------:R0:W3:Y:S02]  /*67a0*/  @P3 LDG.E.U16 R13, desc[UR10][R8.64] ;  /* 0x0000000a080d3981 */ /* 0x0000e4000c1e1500 */
[----:B0-----:R-:W-:Y:S02]  /*67b0*/  @P1 IMAD.MOV.U32 R8, RZ, RZ, R11 ;  /* 0x000000ffff081224 */ /* 0x001fe400078e000b */
[----:B------:R-:W-:-:S05]  /*67c0*/  @P1 IMAD.MOV.U32 R9, RZ, RZ, R12 ;  /* 0x000000ffff091224 */ /* 0x000fca00078e000c */
[----:B------:R0:W4:Y:S04]  /*67d0*/  @P1 LDG.E.U16 R27, desc[UR10][R8.64] ;  /* 0x0000000a081b1981 */ /* 0x000128000c1e1500 */
[----:B------:R1:W-:Y:S04]  /*67e0*/  STL [R1+0x624], R11 ;  /* 0x0006240b01007387 */ /* 0x0003e80000100800 */
[----:B------:R-:W-:Y:S01]  /*67f0*/  STL [R1+0x618], R18 ;  /* 0x0006181201007387 */ /* 0x000fe20000100800 */
[----:B------:R-:W-:-:S03]  /*6800*/  PLOP3.LUT P0, PT, PT, PT, UP1, 0x80, 0x8 ;  /* 0x000000000008781c */ /* 0x000fc60003f0f018 */
[----:B------:R0:W-:Y:S01]  /*6810*/  STL [R1+0x620], R12 ;  /* 0x0006200c01007387 */ /* 0x0001e20000100800 */
[----:B------:R-:W-:Y:S01]  /*6820*/  IMAD R10, R4, 0x2, R10 ;  /* 0x00000002040a7824 */ /* 0x000fe200078e020a */
[----:B-1----:R-:W-:Y:S02]  /*6830*/  LOP3.LUT R11, R2, 0xec, RZ, 0xfc, !PT ;  /* 0x000000ec020b7812 */ /* 0x002fe400078efcff */
[----:B------:R-:W-:Y:S01]  /*6840*/  PLOP3.LUT P3, PT, PT, PT, UP1, 0x80, 0x8 ;  /* 0x000000000008781c */ /* 0x000fe20003f6f018 */
[----:B0-----:R-:W-:-:S03]  /*6850*/  IMAD R8, R4, 0x2, R10 ;  /* 0x0000000204087824 */ /* 0x001fc600078e020a */
[----:B------:R-:W-:Y:S01]  /*6860*/  ISETP.LT.AND P3, PT, R11, UR20, P3 ;  /* 0x000000140b007c0c */ /* 0x000fe20009f61270 */
[----:B------:R-:W-:Y:S01]  /*6870*/  IMAD R9, R4, 0x2, R8 ;  /* 0x0000000204097824 */ /* 0x000fe200078e0208 */
[-C--:B------:R-:W-:Y:S02]  /*6880*/  LEA R11, P4, R10, R6.reuse, 0x1 ;  /* 0x000000060a0b7211 */ /* 0x080fe400078808ff */
[----:B------:R-:W-:Y:S02]  /*6890*/  LEA R16, P5, R8, R6, 0x1 ;  /* 0x0000000608107211 */ /* 0x000fe400078a08ff */
[----:B------:R-:W-:Y:S02]  /*68a0*/  LEA.HI.X.SX32 R10, R10, R3, 0x1, P4 ;  /* 0x000000030a0a7211 */ /* 0x000fe400020f0eff */
[----:B------:R-:W-:Y:S02]  /*68b0*/  LOP3.LUT R12, R2, 0xf0, RZ, 0xfc, !PT ;  /* 0x000000f0020c7812 */ /* 0x000fe400078efcff */
[----:B------:R-:W-:-:S02]  /*68c0*/  PLOP3.LUT P1, PT, PT, PT, UP1, 0x80, 0x8 ;  /* 0x000000000008781c */ /* 0x000fc40003f2f018 */
[----:B------:R-:W-:Y:S02]  /*68d0*/  PRMT R19, RZ, 0x7610, R19 ;  /* 0x00007610ff137816 */ /* 0x000fe40000000013 */
[----:B------:R-:W-:Y:S02]  /*68e0*/  ISETP.LT.AND P1, PT, R12, UR20, P1 ;  /* 0x000000140c007c0c */ /* 0x000fe40008f21270 */
[----:B------:R-:W-:Y:S02]  /*68f0*/  LEA.HI.X.SX32 R18, R8, R3, 0x1, P5 ;  /* 0x0000000308127211 */ /* 0x000fe400028f0eff */
[----:B------:R-:W-:Y:S02]  /*6900*/  PRMT R15, RZ, 0x7610, R15 ;  /* 0x00007610ff0f7816 */ /* 0x000fe4000000000f */
[----:B------:R-:W-:Y:S01]  /*6910*/  PRMT R28, RZ, 0x7610, R28 ;  /* 0x00007610ff1c7816 */ /* 0x000fe2000000001c */
[----:B----4-:R-:W-:Y:S04]  /*6920*/  STL [R1+0x9bc], R27 ;  /* 0x0009bc1b01007387 */ /* 0x010fe80000100800 */
[----:B---3--:R0:W-:Y:S02]  /*6930*/  STL [R1+0x110], R13 ;  /* 0x0001100d01007387 */ /* 0x0081e40000100800 */
[----:B0-----:R-:W-:-:S04]  /*6940*/  LOP3.LUT R13, R2, 0xea, RZ, 0xfc, !PT ;  /* 0x000000ea020d7812 */ /* 0x001fc800078efcff */
[----:B------:R-:W-:Y:S01]  /*6950*/  ISETP.LT.AND P0, PT, R13, UR20, P0 ;  /* 0x000000140d007c0c */ /* 0x000fe20008701270 */
[----:B------:R-:W-:Y:S04]  /*6960*/  STL [R1+0xc], R9 ;  /* 0x00000c0901007387 */ /* 0x000fe80000100800 */
[----:B------:R0:W-:Y:S04]  /*6970*/  STL [R1+0x62c], R11 ;  /* 0x00062c0b01007387 */ /* 0x0001e80000100800 */
[----:B--2---:R-:W-:Y:S04]  /*6980*/  STL [R1+0xe0], R20 ;  /* 0x0000e01401007387 */ /* 0x004fe80000100800 */
[----:B------:R-:W-:Y:S01]  /*6990*/  STL [R1+0x634], R16 ;  /* 0x0006341001007387 */ /* 0x000fe20000100800 */
[----:B0-----:R-:W-:-:S03]  /*69a0*/  @P0 LOP3.LUT R11, R11, R10, RZ, 0x3c, !PT ;  /* 0x0000000a0b0b0212 */ /* 0x001fc600078e3cff */
[----:B------:R0:W-:Y:S01]  /*69b0*/  STL [R1+0x628], R10 ;  /* 0x0006280a01007387 */ /* 0x0001e20000100800 */
[----:B------:R-:W-:Y:S01]  /*69c0*/  IMAD R9, R4, 0x2, R9 ;  /* 0x0000000204097824 */ /* 0x000fe200078e0209 */
[----:B0-----:R-:W-:-:S04]  /*69d0*/  @P0 LOP3.LUT R10, R11, R10, RZ, 0x3c, !PT ;  /* 0x0000000a0b0a0212 */ /* 0x001fc800078e3cff */
[----:B------:R-:W-:Y:S02]  /*69e0*/  @P0 LOP3.LUT R11, R11, R10, RZ, 0x3c, !PT ;  /* 0x0000000a0b0b0212 */ /* 0x000fe400078e3cff */
[----:B------:R-:W-:-:S03]  /*69f0*/  LEA R12, P4, R9, R6, 0x1 ;  /* 0x00000006090c7211 */ /* 0x000fc600078808ff */
[----:B------:R0:W2:Y:S01]  /*6a00*/  @P0 LDG.E.U16 R19, desc[UR10][R10.64] ;  /* 0x0000000a0a130981 */ /* 0x0000a2000c1e1500 */
[----:B------:R-:W-:Y:S01]  /*6a10*/  LEA.HI.X.SX32 R13, R9, R3, 0x1, P4 ;  /* 0x00000003090d7211 */ /* 0x000fe200020f0eff */
[----:B0-----:R-:W-:Y:S02]  /*6a20*/  @P3 IMAD.MOV.U32 R10, RZ, RZ, R16 ;  /* 0x000000ffff0a3224 */ /* 0x001fe400078e0010 */
[----:B------:R-:W-:-:S05]  /*6a30*/  @P3 IMAD.MOV.U32 R11, RZ, RZ, R18 ;  /* 0x000000ffff0b3224 */ /* 0x000fca00078e0012 */
[----:B------:R0:W3:Y:S02]  /*6a40*/  @P3 LDG.E.U16 R15, desc[UR10][R10.64] ;  /* 0x0000000a0a0f3981 */ /* 0x0000e4000c1e1500 */
[----:B0-----:R-:W-:Y:S02]  /*6a50*/  @P1 IMAD.MOV.U32 R10, RZ, RZ, R12 ;  /* 0x000000ffff0a1224 */ /* 0x001fe400078e000c */
[----:B------:R-:W-:-:S05]  /*6a60*/  @P1 IMAD.MOV.U32 R11, RZ, RZ, R13 ;  /* 0x000000ffff0b1224 */ /* 0x000fca00078e000d */
[----:B------:R0:W4:Y:S04]  /*6a70*/  @P1 LDG.E.U16 R28, desc[UR10][R10.64] ;  /* 0x0000000a0a1c1981 */ /* 0x000128000c1e1500 */
[----:B------:R1:W-:Y:S04]  /*6a80*/  STL [R1+0x63c], R12 ;  /* 0x00063c0c01007387 */ /* 0x0003e80000100800 */
[----:B------:R-:W-:Y:S04]  /*6a90*/  STL [R1+0x630], R18 ;  /* 0x0006301201007387 */ /* 0x000fe80000100800 */
[----:B------:R0:W-:Y:S01]  /*6aa0*/  STL [R1+0x638], R13 ;  /* 0x0006380d01007387 */ /* 0x0001e20000100800 */
[----:B------:R-:W-:Y:S01]  /*6ab0*/  PLOP3.LUT P0, PT, PT, PT, UP1, 0x80, 0x8 ;  /* 0x000000000008781c */ /* 0x000fe20003f0f018 */
[----:B------:R-:W-:Y:S01]  /*6ac0*/  IMAD R9, R4, 0x2, R9 ;  /* 0x0000000204097824 */ /* 0x000fe200078e0209 */
[----:B-1----:R-:W-:-:S02]  /*6ad0*/  LOP3.LUT R12, R2, 0xf4, RZ, 0xfc, !PT ;  /* 0x000000f4020c7812 */ /* 0x002fc400078efcff */
[----:B------:R-:W-:Y:S01]  /*6ae0*/  PLOP3.LUT P3, PT, PT, PT, UP1, 0x80, 0x8 ;  /* 0x000000000008781c */ /* 0x000fe20003f6f018 */
[----:B------:R-:W-:Y:S01]  /*6af0*/  IMAD R8, R4, 0x2, R9 ;  /* 0x0000000204087824 */ /* 0x000fe200078e0209 */
[----:B------:R-:W-:Y:S02]  /*6b00*/  PLOP3.LUT P1, PT, PT, PT, UP1, 0x80, 0x8 ;  /* 0x000000000008781c */ /* 0x000fe40003f2f018 */
[----:B------:R-:W-:Y:S01]  /*6b10*/  ISETP.LT.AND P3, PT, R12, UR20, P3 ;  /* 0x000000140c007c0c */ /* 0x000fe20009f61270 */
[----:B0-----:R-:W-:Y:S01]  /*6b20*/  IMAD R10, R4, 0x2, R8 ;  /* 0x00000002040a7824 */ /* 0x001fe200078e0208 */
[----:B------:R-:W-:Y:S02]  /*6b30*/  LOP3.LUT R13, R2, 0xf8, RZ, 0xfc, !PT ;  /* 0x000000f8020d7812 */ /* 0x000fe400078efcff */
[----:B------:R-:W-:Y:S02]  /*6b40*/  LEA R18, P4, R9, R6, 0x1 ;  /* 0x0000000609127211 */ /* 0x000fe400078808ff */
[----:B------:R-:W-:-:S02]  /*6b50*/  ISETP.LT.AND P1, PT, R13, UR20, P1 ;  /* 0x000000140d007c0c */ /* 0x000fc40008f21270 */
[----:B------:R-:W-:Y:S02]  /*6b60*/  PRMT R17, RZ, 0x7610, R17 ;  /* 0x00007610ff117816 */ /* 0x000fe40000000011 */
[----:B------:R-:W-:Y:S02]  /*6b70*/  LEA.HI.X.SX32 R9, R9, R3, 0x1, P4 ;  /* 0x0000000309097211 */ /* 0x000fe400020f0eff */
[----:B------:R-:W-:Y:S02]  /*6b80*/  PRMT R14, RZ, 0x7610, R14 ;  /* 0x00007610ff0e7816 */ /* 0x000fe4000000000e */
[----:B------:R-:W-:Y:S01]  /*6b90*/  PRMT R29, RZ, 0x7610, R29 ;  /* 0x00007610ff1d7816 */ /* 0x000fe2000000001d */
[----:B----4-:R-:W-:Y:S04]  /*6ba0*/  STL [R1+0x9c0], R28 ;  /* 0x0009c01c01007387 */ /* 0x010fe80000100800 */
[----:B------:R-:W-:Y:S04]  /*6bb0*/  STL [R1+0x9c4], R28 ;  /* 0x0009c41c01007387 */ /* 0x000fe80000100800 */
[----:B---3--:R0:W-:Y:S02]  /*6bc0*/  STL [R1+0x100], R15 ;  /* 0x0001000f01007387 */ /* 0x0081e40000100800 */
[----:B0-----:R-:W-:-:S04]  /*6bd0*/  LOP3.LUT R15, R2, 0xf2, RZ, 0xfc, !PT ;  /* 0x000000f2020f7812 */ /* 0x001fc800078efcff */
[----:B------:R-:W-:Y:S02]  /*6be0*/  ISETP.LT.AND P0, PT, R15, UR20, P0 ;  /* 0x000000140f007c0c */ /* 0x000fe40008701270 */
[C---:B------:R-:W-:Y:S01]  /*6bf0*/  LEA R15, P5, R8.reuse, R6, 0x1 ;  /* 0x00000006080f7211 */ /* 0x040fe200078a08ff */
[----:B------:R0:W-:Y:S03]  /*6c00*/  STL [R1+0x8], R10 ;  /* 0x0000080a01007387 */ /* 0x0001e60000100800 */
[----:B------:R-:W-:Y:S01]  /*6c10*/  LEA.HI.X.SX32 R16, R8, R3, 0x1, P5 ;  /* 0x0000000308107211 */ /* 0x000fe200028f0eff */
[----:B------:R-:W-:Y:S01]  /*6c20*/  STL [R1+0x644], R18 ;  /* 0x0006441201007387 */ /* 0x000fe20000100800 */
[----:B0-----:R-:W-:-:S05]  /*6c30*/  IMAD R10, R4, 0x2, R10 ;  /* 0x00000002040a7824 */ /* 0x001fca00078e020a */
[----:B------:R-:W-:Y:S01]  /*6c40*/  @P0 IMAD.MOV.U32 R8, RZ, RZ, R18 ;  /* 0x000000ffff080224 */ /* 0x000fe200078e0012 */
[----:B--2---:R-:W-:Y:S01]  /*6c50*/  STL [R1+0xd8], R19 ;  /* 0x0000d81301007387 */ /* 0x004fe20000100800 */
[----:B------:R-:W-:-:S03]  /*6c60*/  LEA R12, P4, R10, R6, 0x1 ;  /* 0x000000060a0c7211 */ /* 0x000fc600078808ff */
[----:B------:R-:W-:Y:S01]  /*6c70*/  STL [R1+0x64c], R15 ;  /* 0x00064c0f01007387 */ /* 0x000fe20000100800 */
[----:B------:R-:W-:-:S03]  /*6c80*/  LEA.HI.X.SX32 R13, R10, R3, 0x1, P4 ;  /* 0x000000030a0d7211 */ /* 0x000fc600020f0eff */
[----:B------:R0:W-:Y:S04]  /*6c90*/  STL [R1+0x640], R9 ;  /* 0x0006400901007387 */ /* 0x0001e80000100800 */
[----:B------:R1:W2:Y:S02]  /*6ca0*/  @P0 LDG.E.U16 R17, desc[UR10][R8.64] ;  /* 0x0000000a08110981 */ /* 0x0002a4000c1e1500 */
[----:B-1----:R-:W-:Y:S02]  /*6cb0*/  @P3 IMAD.MOV.U32 R8, RZ, RZ, R15 ;  /* 0x000000ffff083224 */ /* 0x002fe400078e000f */
[----:B0-----:R-:W-:-:S05]  /*6cc0*/  @P3 IMAD.MOV.U32 R9, RZ, RZ, R16 ;  /* 0x000000ffff093224 */ /* 0x001fca00078e0010 */
[----:B------:R0:W3:Y:S02]  /*6cd0*/  @P3 LDG.E.U16 R14, desc[UR10][R8.64] ;  /* 0x0000000a080e3981 */ /* 0x0000e4000c1e1500 */
[----:B0-----:R-:W-:Y:S02]  /*6ce0*/  @P1 IMAD.MOV.U32 R8, RZ, RZ, R12 ;  /* 0x000000ffff081224 */ /* 0x001fe400078e000c */
[----:B------:R-:W-:-:S05]  /*6cf0*/  @P1 IMAD.MOV.U32 R9, RZ, RZ, R13 ;  /* 0x000000ffff091224 */ /* 0x000fca00078e000d */
[----:B------:R0:W4:Y:S01]  /*6d00*/  @P1 LDG.E.U16 R29, desc[UR10][R8.64] ;  /* 0x0000000a081d1981 */ /* 0x000122000c1e1500 */
[----:B------:R-:W-:Y:S01]  /*6d10*/  PRMT R11, RZ, 0x7610, R11 ;  /* 0x00007610ff0b7816 */ /* 0x000fe2000000000b */
[----:B------:R-:W-:Y:S02]  /*6d20*/  IMAD.SHL.U32 R21, R25, 0x10, RZ ;  /* 0x0000001019157824 */ /* 0x000fe400078e00ff */
[----:B------:R-:W-:Y:S01]  /*6d30*/  STL [R1+0x654], R12 ;  /* 0x0006540c01007387 */ /* 0x000fe20000100800 */
[----:B------:R-:W-:-:S03]  /*6d40*/  IMAD R10, R4, 0x2, R10 ;  /* 0x00000002040a7824 */ /* 0x000fc600078e020a */
[----:B------:R-:W-:Y:S04]  /*6d50*/  STL [R1+0x648], R16 ;  /* 0x0006481001007387 */ /* 0x000fe80000100800 */
[----:B------:R-:W-:Y:S01]  /*6d60*/  STL [R1+0x650], R13 ;  /* 0x0006500d01007387 */ /* 0x000fe20000100800 */
[----:B------:R-:W-:Y:S01]  /*6d70*/  IMAD R26, R4, 0x2, R10 ;  /* 0x00000002041a7824 */ /* 0x000fe200078e020a */
[----:B0-----:R-:W-:Y:S02]  /*6d80*/  LOP3.LUT R9, R2, 0xfa, RZ, 0xfc, !PT ;  /* 0x000000fa02097812 */ /* 0x001fe400078efcff */
[----:B------:R-:W-:Y:S01]  /*6d90*/  PLOP3.LUT P0, PT, PT, PT, UP1, 0x80, 0x8 ;  /* 0x000000000008781c */ /* 0x000fe20003f0f018 */
[----:B----4-:R-:W-:Y:S04]  /*6da0*/  STL [R1+0x9c8], R29 ;  /* 0x0009c81d01007387 */ /* 0x010fe80000100800 */
[----:B------:R-:W-:Y:S04]  /*6db0*/  STL.S16 [R1+0xc8], R11 ;  /* 0x0000c80b01007387 */ /* 0x000fe80000100600 */
[----:B------:R-:W-:Y:S04]  /*6dc0*/  STL [R1+0x6dc], R21 ;  /* 0x0006dc1501007387 */ /* 0x000fe80000100800 */
[----:B------:R0:W-:Y:S04]  /*6dd0*/  STL [R1+0x9ac], R4 ;  /* 0x0009ac0401007387 */ /* 0x0001e80000100800 */
[----:B0-----:R-:W4:Y:S01]  /*6de0*/  LDL.LU R4, [R1+0xc8] ;  /* 0x0000c80001047983 */ /* 0x001f220000300800 */
[----:B------:R-:W-:-:S02]  /*6df0*/  ISETP.LT.AND P0, PT, R9, UR20, P0 ;  /* 0x0000001409007c0c */ /* 0x000fc40008701270 */
[-C--:B------:R-:W-:Y:S02]  /*6e00*/  LEA R11, P3, R10, R6.reuse, 0x1 ;  /* 0x000000060a0b7211 */ /* 0x080fe400078608ff */
[----:B------:R-:W-:Y:S02]  /*6e10*/  LOP3.LUT R8, R2, 0xfc, RZ, 0xfc, !PT ;  /* 0x000000fc02087812 */ /* 0x000fe400078efcff */
[----:B------:R-:W-:Y:S01]  /*6e20*/  PLOP3.LUT P1, PT, PT, PT, UP1, 0x80, 0x8 ;  /* 0x000000000008781c */ /* 0x000fe20003f2f018 */
[----:B------:R-:W-:Y:S03]  /*6e30*/  STL [R1+0x65c], R11 ;  /* 0x00065c0b01007387 */ /* 0x000fe60000100800 */
[----:B------:R-:W-:Y:S01]  /*6e40*/  ISETP.LT.AND P1, PT, R8, UR20, P1 ;  /* 0x0000001408007c0c */ /* 0x000fe20008f21270 */
[----:B---3--:R0:W-:Y:S01]  /*6e50*/  STL [R1+0xf4], R14 ;  /* 0x0000f40e01007387 */ /* 0x0081e20000100800 */
[----:B------:R-:W-:-:S02]  /*6e60*/  LEA R8, P4, R26, R6, 0x1 ;  /* 0x000000061a087211 */ /* 0x000fc400078808ff */
[-C--:B0-----:R-:W-:Y:S01]  /*6e70*/  LEA.HI.X.SX32 R14, R10, R3.reuse, 0x1, P3 ;  /* 0x000000030a0e7211 */ /* 0x081fe200018f0eff */
[----:B------:R-:W-:Y:S01]  /*6e80*/  @P0 IMAD.MOV.U32 R10, RZ, RZ, R11 ;  /* 0x000000ffff0a0224 */ /* 0x000fe200078e000b */
[----:B------:R-:W-:-:S03]  /*6e90*/  LEA.HI.X.SX32 R13, R26, R3, 0x1, P4 ;  /* 0x000000031a0d7211 */ /* 0x000fc600020f0eff */
[----:B------:R-:W-:Y:S01]  /*6ea0*/  @P0 IMAD.MOV.U32 R11, RZ, RZ, R14 ;  /* 0x000000ffff0b0224 */ /* 0x000fe200078e000e */
[----:B------:R-:W-:-:S04]  /*6eb0*/  PRMT R5, RZ, 0x7610, R5 ;  /* 0x00007610ff057816 */ /* 0x000fc80000000005 */
[----:B----4-:R0:W3:Y:S02]  /*6ec0*/  @P0 LDG.E.U16 R4, desc[UR10][R10.64] ;  /* 0x0000000a0a040981 */ /* 0x0100e4000c1e1500 */
[----:B0-----:R-:W-:Y:S02]  /*6ed0*/  @P1 IMAD.MOV.U32 R10, RZ, RZ, R8 ;  /* 0x000000ffff0a1224 */ /* 0x001fe400078e0008 */
[----:B------:R-:W-:-:S05]  /*6ee0*/  @P1 IMAD.MOV.U32 R11, RZ, RZ, R13 ;  /* 0x000000ffff0b1224 */ /* 0x000fca00078e000d */
[----:B------:R-:W4:Y:S04]  /*6ef0*/  @P1 LDG.E.U16 R5, desc[UR10][R10.64] ;  /* 0x0000000a0a051981 */ /* 0x000f28000c1e1500 */
[----:B--2---:R0:W-:Y:S04]  /*6f00*/  STL [R1+0xd0], R17 ;  /* 0x0000d01101007387 */ /* 0x0041e80000100800 */
[----:B------:R-:W-:Y:S04]  /*6f10*/  STL [R1+0x664], R8 ;  /* 0x0006640801007387 */ /* 0x000fe80000100800 */
[----:B------:R-:W-:Y:S04]  /*6f20*/  STL [R1+0x658], R14 ;  /* 0x0006580e01007387 */ /* 0x000fe80000100800 */
[----:B------:R-:W-:Y:S04]  /*6f30*/  STL [R1+0x9dc], R26 ;  /* 0x0009dc1a01007387 */ /* 0x000fe80000100800 */
[----:B------:R1:W-:Y:S01]  /*6f40*/  STL [R1+0x660], R13 ;  /* 0x0006600d01007387 */ /* 0x0003e20000100800 */
[----:B0-----:R-:W-:-:S02]  /*6f50*/  VIADD R17, R21, 0x5 ;  /* 0x0000000515117836 */ /* 0x001fc40000000000 */
[C---:B------:R-:W-:Y:S02]  /*6f60*/  VIADD R16, R21.reuse, 0x6 ;  /* 0x0000000615107836 */ /* 0x040fe40000000000 */
[C---:B-1----:R-:W-:Y:S02]  /*6f70*/  VIADD R13, R21.reuse, 0x3 ;  /* 0x00000003150d7836 */ /* 0x042fe40000000000 */
[C---:B------:R-:W-:Y:S02]  /*6f80*/  VIADD R27, R21.reuse, 0x8 ;  /* 0x00000008151b7836 */ /* 0x040fe40000000000 */
[C---:B------:R-:W-:Y:S02]  /*6f90*/  VIADD R26, R21.reuse, 0xa ;  /* 0x0000000a151a7836 */ /* 0x040fe40000000000 */
[C---:B------:R-:W-:Y:S02]  /*6fa0*/  VIADD R25, R21.reuse, 0xb ;  /* 0x0000000b15197836 */ /* 0x040fe40000000000 */
[C---:B------:R-:W-:Y:S01]  /*6fb0*/  VIADD R23, R21.reuse, 0xc ;  /* 0x0000000c15177836 */ /* 0x040fe20000000000 */
[----:B------:R-:W-:Y:S01]  /*6fc0*/  IABS R9, R21 ;  /* 0x0000001500097213 */ /* 0x000fe20000000000 */
[----:B------:R-:W-:-:S02]  /*6fd0*/  VIADD R2, R21, 0x1 ;  /* 0x0000000115027836 */ /* 0x000fc40000000000 */
[C---:B------:R-:W-:Y:S01]  /*6fe0*/  VIADD R24, R21.reuse, 0xf ;  /* 0x0000000f15187836 */ /* 0x040fe20000000000 */
[----:B---3--:R0:W-:Y:S02]  /*6ff0*/  STL [R1+0x9e0], R4 ;  /* 0x0009e00401007387 */ /* 0x0081e40000100800 */
[----:B0-----:R-:W-:-:S05]  /*7000*/  VIADD R4, R21, 0x4 ;  /* 0x0000000415047836 */ /* 0x001fca0000000000 */
[----:B------:R-:W-:Y:S01]  /*7010*/  IABS R15, R4 ;  /* 0x00000004000f7213 */ /* 0x000fe20000000000 */
[----:B----4-:R-:W-:Y:S04]  /*7020*/  STL [R1+0xe4], R5 ;  /* 0x0000e40501007387 */ /* 0x010fe80000100800 */
[----:B------:R-:W-:Y:S04]  /*7030*/  STL [R1+0x20], R13 ;  /* 0x0000200d01007387 */ /* 0x000fe80000100800 */
[----:B------:R0:W-:Y:S04]  /*7040*/  STL [R1+0x28], R4 ;  /* 0x0000280401007387 */ /* 0x0001e80000100800 */
[----:B------:R-:W-:Y:S01]  /*7050*/  STL [R1+0x24], R17 ;  /* 0x0000241101007387 */ /* 0x000fe20000100800 */
[----:B0-----:R-:W-:-:S03]  /*7060*/  VIADD R4, R21, 0x7 ;  /* 0x0000000715047836 */ /* 0x001fc60000000000 */
[----:B------:R-:W-:Y:S04]  /*7070*/  STL [R1+0x2c], R16 ;  /* 0x00002c1001007387 */ /* 0x000fe80000100800 */
[----:B------:R0:W-:Y:S01]  /*7080*/  STL [R1+0x38], R4 ;  /* 0x0000380401007387 */ /* 0x0001e20000100800 */
[----:B------:R-:W-:Y:S01]  /*7090*/  IABS R18, R4 ;  /* 0x0000000400127213 */ /* 0x000fe20000000000 */
[C---:B------:R-:W-:Y:S02]  /*70a0*/  VIADD R5, R21.reuse, 0x2 ;  /* 0x0000000215057836 */ /* 0x040fe40000000000 */
[----:B0-----:R-:W-:Y:S01]  /*70b0*/  VIADD R4, R21, 0x9 ;  /* 0x0000000915047836 */ /* 0x001fe20000000000 */
[----:B------:R-:W-:-:S04]  /*70c0*/  IABS R21, R25 ;  /* 0x0000001900157213 */ /* 0x000fc80000000000 */
[----:B------:R-:W-:Y:S04]  /*70d0*/  STL [R1+0x9f8], R4 ;  /* 0x0009f80401007387 */ /* 0x000fe80000100800 */
[----:B------:R-:W-:Y:S04]  /*70e0*/  STL.64 [R1+0x9f0], R26 ;  /* 0x0009f01a01007387 */ /* 0x000fe80000100a00 */
[----:B------:R0:W-:Y:S04]  /*70f0*/  STL [R1+0xa08], R25 ;  /* 0x000a081901007387 */ /* 0x0001e80000100800 */
[----:B------:R1:W-:Y:S04]  /*7100*/  STL [R1+0x4c], R23 ;  /* 0x00004c1701007387 */ /* 0x0003e80000100800 */
[----:B0-----:R-:W2:Y:S01]  /*7110*/  LDL R25, [R1+0x6dc] ;  /* 0x0006dc0001197983 */ /* 0x001ea20000100800 */
[----:B------:R-:W-:-:S04]  /*7120*/  IMAD.HI.U32 R14, R7, R15, RZ ;  /* 0x0000000f070e7227 */ /* 0x000fc800078e00ff */
[----:B------:R-:W-:-:S04]  /*7130*/  IMAD.MOV R14, RZ, RZ, -R14 ;  /* 0x000000ffff0e7224 */ /* 0x000fc800078e0a0e */
[----:B------:R-:W-:Y:S01]  /*7140*/  IMAD R15, R0, R14, R15 ;  /* 0x0000000e000f7224 */ /* 0x000fe200078e020f */
[----:B------:R-:W-:Y:S01]  /*7150*/  IABS R14, R17 ;  /* 0x00000011000e7213 */ /* 0x000fe20000000000 */
[----:B------:R-:W-:-:S04]  /*7160*/  IMAD.HI.U32 R17, R7, R18, RZ ;  /* 0x0000001207117227 */ /* 0x000fc800078e00ff */
[----:B------:R-:W-:-:S04]  /*7170*/  IMAD.MOV R17, RZ, RZ, -R17 ;  /* 0x000000ffff117224 */ /* 0x000fc800078e0a11 */
[----:B------:R-:W-:Y:S01]  /*7180*/  IMAD R18, R0, R17, R18 ;  /* 0x0000001100127224 */ /* 0x000fe200078e0212 */
[----:B------:R-:W-:Y:S02]  /*7190*/  IABS R17, R27 ;  /* 0x0000001b00117213 */ /* 0x000fe40000000000 */
[----:B------:R-:W3:Y:S01]  /*71a0*/  LDL.LU R27, [R1+0x74] ;  /* 0x00007400011b7983 */ /* 0x000ee20000300800 */
[----:B------:R-:W-:-:S05]  /*71b0*/  IABS R12, R2 ;  /* 0x00000002000c7213 */ /* 0x000fca0000000000 */
[----:B------:R-:W-:-:S04]  /*71c0*/  IMAD.HI.U32 R10, R7, R12, RZ ;  /* 0x0000000c070a7227 */ /* 0x000fc800078e00ff */
[----:B------:R-:W-:-:S04]  /*71d0*/  IMAD.MOV R10, RZ, RZ, -R10 ;  /* 0x000000ffff0a7224 */ /* 0x000fc800078e0a0a */
[----:B------:R-:W-:Y:S01]  /*71e0*/  IMAD R12, R0, R10, R12 ;  /* 0x0000000a000c7224 */ /* 0x000fe200078e020c */
[----:B------:R-:W-:Y:S01]  /*71f0*/  IABS R10, R13 ;  /* 0x0000000d000a7213 */ /* 0x000fe20000000000 */
[----:B------:R-:W-:-:S04]  /*7200*/  IMAD.HI.U32 R8, R7, R9, RZ ;  /* 0x0000000907087227 */ /* 0x000fc800078e00ff */
[----:B------:R-:W-:Y:S01]  /*7210*/  IMAD.HI.U32 R13, R7, R10, RZ ;  /* 0x0000000a070d7227 */ /* 0x000fe200078e00ff */
[----:B------:R-:W-:-:S03]  /*7220*/  IABS R11, R5 ;  /* 0x00000005000b7213 */ /* 0x000fc60000000000 */
[----:B------:R-:W-:Y:S02]  /*7230*/  IMAD.MOV R13, RZ, RZ, -R13 ;  /* 0x000000ffff0d7224 */ /* 0x000fe400078e0a0d */
[----:B------:R-:W-:Y:S02]  /*7240*/  IMAD.MOV R8, RZ, RZ, -R8 ;  /* 0x000000ffff087224 */ /* 0x000fe400078e0a08 */
[C---:B------:R-:W-:Y:S01]  /*7250*/  IMAD R10, R0.reuse, R13, R10 ;  /* 0x0000000d000a7224 */ /* 0x040fe200078e020a */
[----:B------:R-:W-:Y:S01]  /*7260*/  IABS R13, R16 ;  /* 0x00000010000d7213 */ /* 0x000fe20000000000 */
[----:B------:R-:W-:Y:S02]  /*7270*/  IMAD R9, R0, R8, R9 ;  /* 0x0000000800097224 */ /* 0x000fe400078e0209 */
[----:B------:R-:W-:-:S04]  /*7280*/  IMAD.HI.U32 R8, R7, R11, RZ ;  /* 0x0000000b07087227 */ /* 0x000fc800078e00ff */
[----:B------:R-:W-:Y:S02]  /*7290*/  IMAD.MOV R8, RZ, RZ, -R8 ;  /* 0x000000ffff087224 */ /* 0x000fe400078e0a08 */
[----:B------:R-:W-:-:S04]  /*72a0*/  IMAD.HI.U32 R16, R7, R13, RZ ;  /* 0x0000000d07107227 */ /* 0x000fc800078e00ff */
[----:B------:R-:W-:Y:S02]  /*72b0*/  IMAD R11, R0, R8, R11 ;  /* 0x00000008000b7224 */ /* 0x000fe400078e020b */
[----:B------:R-:W-:Y:S02]  /*72c0*/  IMAD.MOV R16, RZ, RZ, -R16 ;  /* 0x000000ffff107224 */ /* 0x000fe400078e0a10 */
[----:B------:R-:W-:-:S04]  /*72d0*/  IMAD.HI.U32 R8, R7, R14, RZ ;  /* 0x0000000e07087227 */ /* 0x000fc800078e00ff */
[----:B------:R-:W-:Y:S01]  /*72e0*/  IMAD R13, R0, R16, R13 ;  /* 0x00000010000d7224 */ /* 0x000fe200078e020d */
[----:B------:R-:W-:Y:S01]  /*72f0*/  IABS R16, R4 ;  /* 0x0000000400107213 */ /* 0x000fe20000000000 */
[----:B------:R-:W-:-:S04]  /*7300*/  IMAD.MOV R8, RZ, RZ, -R8 ;  /* 0x000000ffff087224 */ /* 0x000fc800078e0a08 */
[----:B------:R-:W-:Y:S02]  /*7310*/  IMAD R14, R0, R8, R14 ;  /* 0x00000008000e7224 */ /* 0x000fe400078e020e */
[----:B------:R-:W-:-:S04]  /*7320*/  IMAD.HI.U32 R8, R7, R17, RZ ;  /* 0x0000001107087227 */ /* 0x000fc800078e00ff */
[----:B------:R-:W-:-:S04]  /*7330*/  IMAD.HI.U32 R19, R7, R16, RZ ;  /* 0x0000001007137227 */ /* 0x000fc800078e00ff */
[----:B------:R-:W-:Y:S02]  /*7340*/  IMAD.MOV R8, RZ, RZ, -R8 ;  /* 0x000000ffff087224 */ /* 0x000fe400078e0a08 */
[----:B------:R-:W-:Y:S01]  /*7350*/  IMAD.MOV R19, RZ, RZ, -R19 ;  /* 0x000000ffff137224 */ /* 0x000fe200078e0a13 */
[C---:B------:R-:W-:Y:S01]  /*7360*/  ISETP.GT.U32.AND P1, PT, R0.reuse, R10, PT ;  /* 0x0000000a0000720c */ /* 0x040fe20003f24070 */
[C---:B------:R-:W-:Y:S01]  /*7370*/  IMAD R17, R0.reuse, R8, R17 ;  /* 0x0000000800117224 */ /* 0x040fe200078e0211 */
[----:B------:R-:W-:Y:S01]  /*7380*/  IABS R8, R24 ;  /* 0x0000001800087213 */ /* 0x000fe20000000000 */
[----:B------:R-:W-:Y:S02]  /*7390*/  IMAD R16, R0, R19, R16 ;  /* 0x0000001300107224 */ /* 0x000fe400078e0210 */
[----:B------:R-:W-:Y:S01]  /*73a0*/  IMAD.HI.U32 R19, R7, R21, RZ ;  /* 0x0000001507137227 */ /* 0x000fe200078e00ff */
[----:B------:R-:W-:-:S03]  /*73b0*/  IABS R22, R26 ;  /* 0x0000001a00167213 */ /* 0x000fc60000000000 */
[----:B------:R-:W-:Y:S02]  /*73c0*/  IMAD.MOV R19, RZ, RZ, -R19 ;  /* 0x000000ffff137224 */ /* 0x000fe400078e0a13 */
[----:B------:R-:W-:-:S04]  /*73d0*/  IMAD.HI.U32 R26, R7, R8, RZ ;  /* 0x00000008071a7227 */ /* 0x000fc800078e00ff */
[----:B------:R-:W-:Y:S02]  /*73e0*/  IMAD R21, R0, R19, R21 ;  /* 0x0000001300157224 */ /* 0x000fe400078e0215 */
[----:B------:R-:W-:Y:S02]  /*73f0*/  IMAD.MOV R26, RZ, RZ, -R26 ;  /* 0x000000ffff1a7224 */ /* 0x000fe400078e0a1a */
[----:B------:R-:W-:Y:S01]  /*7400*/  @!P1 IMAD.IADD R10, R10, 0x1, -R0 ;  /* 0x000000010a0a9824 */ /* 0x000fe200078e0a00 */
[C---:B------:R-:W-:Y:S01]  /*7410*/  ISETP.GT.U32.AND P1, PT, R0.reuse, R17, PT ;  /* 0x000000110000720c */ /* 0x040fe20003f24070 */
[C---:B------:R-:W-:Y:S01]  /*7420*/  IMAD R8, R0.reuse, R26, R8 ;  /* 0x0000001a00087224 */ /* 0x040fe200078e0208 */
[C---:B------:R-:W-:Y:S01]  /*7430*/  ISETP.GT.U32.AND P0, PT, R0.reuse, R11, PT ;  /* 0x0000000b0000720c */ /* 0x040fe20003f04070 */
[----:B------:R-:W-:Y:S01]  /*7440*/  IMAD.HI.U32 R20, R7, R22, RZ ;  /* 0x0000001607147227 */ /* 0x000fe200078e00ff */
[C---:B------:R-:W-:Y:S02]  /*7450*/  ISETP.GT.U32.AND P5, PT, R0.reuse, R12, PT ;  /* 0x0000000c0000720c */ /* 0x040fe40003fa4070 */
[----:B------:R-:W-:Y:S01]  /*7460*/  ISETP.GT.U32.AND P4, PT, R0, R8, PT ;  /* 0x000000080000720c */ /* 0x000fe20003f84070 */
[----:B------:R-:W-:-:S06]  /*7470*/  IMAD.MOV R20, RZ, RZ, -R20 ;  /* 0x000000ffff147224 */ /* 0x000fcc00078e0a14 */
[----:B------:R-:W-:Y:S02]  /*7480*/  @!P1 IMAD.IADD R17, R17, 0x1, -R0 ;  /* 0x0000000111119824 */ /* 0x000fe400078e0a00 */
[C---:B------:R-:W-:Y:S01]  /*7490*/  IMAD R22, R0.reuse, R20, R22 ;  /* 0x0000001400167224 */ /* 0x040fe200078e0216 */
[----:B------:R-:W-:Y:S01]  /*74a0*/  IABS R20, R23 ;  /* 0x0000001700147213 */ /* 0x000fe20000000000 */
[--C-:B------:R-:W-:Y:S01]  /*74b0*/  @!P0 IMAD.IADD R11, R11, 0x1, -R0.reuse ;  /* 0x000000010b0b8824 */ /* 0x100fe200078e0a00 */
[----:B------:R-:W-:Y:S01]  /*74c0*/  ISETP.GT.U32.AND P0, PT, R0, R18, PT ;  /* 0x000000120000720c */ /* 0x000fe20003f04070 */
[----:B------:R-:W-:Y:S02]  /*74d0*/  @!P4 IMAD.IADD R8, R8, 0x1, -R0 ;  /* 0x000000010808c824 */ /* 0x000fe400078e0a00 */
[----:B-1----:R-:W-:Y:S01]  /*74e0*/  IMAD.HI.U32 R23, R7, R20, RZ ;  /* 0x0000001407177227 */ /* 0x002fe200078e00ff */
[----:B------:R-:W-:-:S03]  /*74f0*/  ISETP.GT.U32.AND P4, PT, R0, R14, PT ;  /* 0x0000000e0000720c */ /* 0x000fc60003f84070 */
[----:B------:R-:W-:Y:S01]  /*7500*/  @!P5 IMAD.IADD R12, R12, 0x1, -R0 ;  /* 0x000000010c0cd824 */ /* 0x000fe200078e0a00 */
[C---:B------:R-:W-:Y:S01]  /*7510*/  ISETP.GT.U32.AND P5, PT, R0.reuse, R13, PT ;  /* 0x0000000d0000720c */ /* 0x040fe20003fa4070 */
[----:B------:R-:W-:Y:S01]  /*7520*/  IMAD.MOV R23, RZ, RZ, -R23 ;  /* 0x000000ffff177224 */ /* 0x000fe200078e0a17 */
[----:B------:R-:W-:-:S03]  /*7530*/  ISETP.GT.U32.AND P3, PT, R0, R9, PT ;  /* 0x000000090000720c */ /* 0x000fc60003f64070 */
[----:B------:R-:W-:Y:S02]  /*7540*/  IMAD R20, R0, R23, R20 ;  /* 0x0000001700147224 */ /* 0x000fe400078e0214 */
[----:B------:R-:W-:-:S03]  /*7550*/  @!P0 IMAD.IADD R18, R18, 0x1, -R0 ;  /* 0x0000000112128824 */ /* 0x000fc600078e0a00 */
[----:B------:R-:W-:Y:S01]  /*7560*/  ISETP.GT.U32.AND P0, PT, R0, R20, PT ;  /* 0x000000140000720c */ /* 0x000fe20003f04070 */
[--C-:B------:R-:W-:Y:S01]  /*7570*/  @!P4 IMAD.IADD R14, R14, 0x1, -R0.reuse ;  /* 0x000000010e0ec824 */ /* 0x100fe200078e0a00 */
[C---:B------:R-:W-:Y:S01]  /*7580*/  ISETP.GT.U32.AND P4, PT, R0.reuse, R22, PT ;  /* 0x000000160000720c */ /* 0x040fe20003f84070 */
[--C-:B------:R-:W-:Y:S01]  /*7590*/  @!P5 IMAD.IADD R13, R13, 0x1, -R0.reuse ;  /* 0x000000010d0dd824 */ /* 0x100fe200078e0a00 */
[C---:B------:R-:W-:Y:S01]  /*75a0*/  ISETP.GT.U32.AND P5, PT, R0.reuse, R21, PT ;  /* 0x000000150000720c */ /* 0x040fe20003fa4070 */
[----:B------:R-:W-:Y:S01]  /*75b0*/  @!P3 IMAD.IADD R9, R9, 0x1, -R0 ;  /* 0x000000010909b824 */ /* 0x000fe200078e0a00 */
[----:B------:R-:W-:-:S07]  /*75c0*/  ISETP.GT.U32.AND P3, PT, R0, R15, PT ;  /* 0x0000000f0000720c */ /* 0x000fce0003f64070 */
[--C-:B------:R-:W-:Y:S01]  /*75d0*/  @!P0 IMAD.IADD R20, R20, 0x1, -R0.reuse ;  /* 0x0000000114148824 */ /* 0x100fe200078e0a00 */
        /* <DEDUP_REMOVED lines=8> */
[C---:B------:R-:W-:Y:S01]  /*7660*/  ISETP.GT.U32.AND P0, PT, R0.reuse, R13, PT ;  /* 0x0000000d0000720c */ /* 0x040fe20003f04070 */
[--C-:B------:R-:W-:Y:S01]  /*7670*/  @!P4 IMAD.IADD R9, R9, 0x1, -R0.reuse ;  /* 0x000000010909c824 */ /* 0x100fe200078e0a00 */
[----:B------:R-:W-:Y:S01]  /*7680*/  ISETP.GT.U32.AND P4, PT, R0, R15, PT ;  /* 0x0000000f0000720c */ /* 0x000fe20003f84070 */
[--C-:B------:R-:W-:Y:S01]  /*7690*/  @!P5 IMAD.IADD R8, R8, 0x1, -R0.reuse ;  /* 0x000000010808d824 */ /* 0x100fe200078e0a00 */
[----:B------:R-:W-:Y:S01]  /*76a0*/  ISETP.GT.U32.AND P5, PT, R0, R14, PT ;  /* 0x0000000e0000720c */ /* 0x000fe20003fa4070 */
[----:B------:R-:W-:-:S08]  /*76b0*/  @!P3 IMAD.IADD R16, R16, 0x1, -R0 ;  /* 0x000000011010b824 */ /* 0x000fd000078e0a00 */
[--C-:B------:R-:W-:Y:S01]  /*76c0*/  @!P0 IMAD.IADD R13, R13, 0x1, -R0.reuse ;  /* 0x000000010d0d8824 */ /* 0x100fe200078e0a00 */
[----:B------:R-:W-:Y:S01]  /*76d0*/  PLOP3.LUT P0, PT, PT, PT, UP1, 0x80, 0x8 ;  /* 0x000000000008781c */ /* 0x000fe20003f0f018 */
[--C-:B------:R-:W-:Y:S02]  /*76e0*/  @!P4 IMAD.IADD R15, R15, 0x1, -R0.reuse ;  /* 0x000000010f0fc824 */ /* 0x100fe400078e0a00 */
[----:B------:R-:W-:Y:S01]  /*76f0*/  @!P5 IMAD.IADD R14, R14, 0x1, -R0 ;  /* 0x000000010e0ed824 */ /* 0x000fe200078e0a00 */
[----:B------:R-:W-:Y:S01]  /*7700*/  PRMT R4, RZ, 0x7610, R4 ;  /* 0x00007610ff047816 */ /* 0x000fe20000000004 */
[----:B--2---:R-:W-:-:S05]  /*7710*/  VIADD R29, R25, 0xd ;  /* 0x0000000d191d7836 */ /* 0x004fca0000000000 */
[----:B------:R-:W-:-:S05]  /*7720*/  IABS R19, R29 ;  /* 0x0000001d00137213 */ /* 0x000fca0000000000 */
[----:B------:R-:W-:-:S04]  /*7730*/  IMAD.HI.U32 R26, R7, R19, RZ ;  /* 0x00000013071a7227 */ /* 0x000fc800078e00ff */
[----:B------:R-:W-:-:S04]  /*7740*/  IMAD.MOV R26, RZ, RZ, -R26 ;  /* 0x000000ffff1a7224 */ /* 0x000fc800078e0a1a */
[----:B------:R-:W-:-:S05]  /*7750*/  IMAD R19, R0, R26, R19 ;  /* 0x0000001a00137224 */ /* 0x000fca00078e0213 */
[----:B------:R-:W-:-:S13]  /*7760*/  ISETP.GT.U32.AND P1, PT, R0, R19, PT ;  /* 0x000000130000720c */ /* 0x000fda0003f24070 */
[----:B------:R-:W-:Y:S01]  /*7770*/  @!P1 IMAD.IADD R19, R19, 0x1, -R0 ;  /* 0x0000000113139824 */ /* 0x000fe200078e0a00 */
[----:B------:R-:W-:-:S13]  /*7780*/  ISETP.GT.U32.AND P1, PT, R0, R11, PT ;  /* 0x0000000b0000720c */ /* 0x000fda0003f24070 */
[----:B------:R-:W-:Y:S01]  /*7790*/  @!P1 IMAD.IADD R11, R11, 0x1, -R0 ;  /* 0x000000010b0b9824 */ /* 0x000fe200078e0a00 */
[----:B------:R-:W-:Y:S02]  /*77a0*/  ISETP.GE.AND P1, PT, R2, RZ, PT ;  /* 0x000000ff0200720c */ /* 0x000fe40003f26270 */
[----:B------:R-:W0:Y:S01]  /*77b0*/  S2R R2, SR_TID.X ;  /* 0x0000000000027919 */ /* 0x000e220000002100 */
[----:B------:R-:W-:-:S05]  /*77c0*/  VIADD R28, R25, 0xe ;  /* 0x0000000e191c7836 */ /* 0x000fca0000000000 */
[----:B------:R-:W-:-:S05]  /*77d0*/  IABS R23, R28 ;  /* 0x0000001c00177213 */ /* 0x000fca0000000000 */
[----:B------:R-:W-:-:S04]  /*77e0*/  IMAD.HI.U32 R7, R7, R23, RZ ;  /* 0x0000001707077227 */ /* 0x000fc800078e00ff */
[----:B------:R-:W-:-:S04]  /*77f0*/  IMAD.MOV R7, RZ, RZ, -R7 ;  /* 0x000000ffff077224 */ /* 0x000fc800078e0a07 */
[----:B------:R-:W-:-:S05]  /*7800*/  IMAD R7, R0, R7, R23 ;  /* 0x0000000700077224 */ /* 0x000fca00078e0217 */
[----:B------:R-:W-:Y:S02]  /*7810*/  ISETP.GT.U32.AND P3, PT, R0, R7, PT ;  /* 0x000000070000720c */ /* 0x000fe40003f64070 */
[----:B0-----:R-:W-:-:S04]  /*7820*/  SHF.R.U32.HI R2, RZ, 0x6, R2 ;  /* 0x00000006ff027819 */ /* 0x001fc80000011602 */
[----:B------:R-:W-:-:S04]  /*7830*/  SGXT.U32 R2, R2, 0x1 ;  /* 0x000000010202781a */ /* 0x000fc80000000000 */
[----:B------:R-:W-:Y:S01]  /*7840*/  LOP3.LUT R26, R2, 0x16, RZ, 0xfc, !PT ;  /* 0x00000016021a7812 */ /* 0x000fe200078efcff */
[----:B------:R-:W-:Y:S03]  /*7850*/  STL.64 [R1+0x9d0], R28 ;  /* 0x0009d01c01007387 */ /* 0x000fe60000100a00 */
[----:B------:R-:W-:Y:S01]  /*7860*/  ISETP.LT.AND P0, PT, R26, UR20, P0 ;  /* 0x000000141a007c0c */ /* 0x000fe20008701270 */
[----:B------:R0:W-:Y:S01]  /*7870*/  STL.64 [R1+0xa00], R28 ;  /* 0x000a001c01007387 */ /* 0x0001e20000100a00 */
[--C-:B------:R-:W-:Y:S01]  /*7880*/  @!P3 IMAD.IADD R7, R7, 0x1, -R0.reuse ;  /* 0x000000010707b824 */ /* 0x100fe200078e0a00 */
[----:B------:R-:W-:Y:S02]  /*7890*/  ISETP.GT.U32.AND P3, PT, R0, R10, PT ;  /* 0x0000000a0000720c */ /* 0x000fe40003f64070 */
[----:B0-----:R-:W2:Y:S04]  /*78a0*/  LDL.LU R29, [R1+0x7c] ;  /* 0x00007c00011d7983 */ /* 0x001ea80000300800 */
[----:B------:R3:W-:Y:S07]  /*78b0*/  STL.64 [R1+0x9e8], R14 ;  /* 0x0009e80e01007387 */ /* 0x0007ee0000100a00 */
[----:B------:R-:W-:Y:S01]  /*78c0*/  @!P3 IMAD.IADD R10, R10, 0x1, -R0 ;  /* 0x000000010a0ab824 */ /* 0x000fe200078e0a00 */
[C---:B---3--:R-:W-:Y:S01]  /*78d0*/  LEA R14, P6, R27.reuse, R6, 0x1 ;  /* 0x000000061b0e7211 */ /* 0x048fe200078c08ff */
[----:B------:R-:W3:Y:S03]  /*78e0*/  LDL.LU R26, [R1+0x28] ;  /* 0x00002800011a7983 */ /* 0x000ee60000300800 */
[----:B------:R-:W-:-:S05]  /*78f0*/  LEA.HI.X.SX32 R15, R27, R3, 0x1, P6 ;  /* 0x000000031b0f7211 */ /* 0x000fca00030f0eff */
[----:B------:R0:W4:Y:S01]  /*7900*/  @P0 LDG.E.U16 R4, desc[UR10][R14.64] ;  /* 0x0000000a0e040981 */ /* 0x000122000c1e1500 */
[----:B------:R-:W-:-:S13]  /*7910*/  ISETP.GT.U32.AND P3, PT, R0, R18, PT ;  /* 0x000000120000720c */ /* 0x000fda0003f64070 */
[--C-:B------:R-:W-:Y:S01]  /*7920*/  @!P3 IMAD.IADD R18, R18, 0x1, -R0.reuse ;  /* 0x000000011212b824 */ /* 0x100fe200078e0a00 */
[----:B------:R-:W-:Y:S01]  /*7930*/  ISETP.GT.U32.AND P3, PT, R0, R22, PT ;  /* 0x000000160000720c */ /* 0x000fe20003f64070 */
[----:B------:R0:W-:Y:S04]  /*7940*/  STL [R1+0x2fc], R14 ;  /* 0x0002fc0e01007387 */ /* 0x0001e80000100800 */
[----:B------:R-:W-:Y:S04]  /*7950*/  STL [R1+0x2f8], R15 ;  /* 0x0002f80f01007387 */ /* 0x000fe80000100800 */
[----:B------:R-:W3:Y:S04]  /*7960*/  LDL.LU R27, [R1+0x84] ;  /* 0x00008400011b7983 */ /* 0x000ee80000300800 */
[----:B------:R-:W-:Y:S01]  /*7970*/  @!P3 IMAD.IADD R22, R22, 0x1, -R0 ;  /* 0x000000011616b824 */ /* 0x000fe200078e0a00 */
[----:B------:R-:W-:-:S02]  /*7980*/  ISETP.GE.AND P3, PT, R5, RZ, PT ;  /* 0x000000ff0500720c */ /* 0x000fc40003f66270 */
[----:B------:R-:W3:Y:S01]  /*7990*/  LDL.LU R5, [R1+0xa0c] ;  /* 0x000a0c0001057983 */ /* 0x000ee20000300800 */
[----:B0-----:R-:W-:Y:S02]  /*79a0*/  LOP3.LUT R14, R2, 0x1e, RZ, 0xfc, !PT ;  /* 0x0000001e020e7812 */ /* 0x001fe400078efcff */
[----:B------:R-:W-:Y:S02]  /*79b0*/  ISETP.GT.U32.AND P6, PT, R0, R19, PT ;  /* 0x000000130000720c */ /* 0x000fe40003fc4070 */
[----:B------:R-:W-:-:S04]  /*79c0*/  PLOP3.LUT P0, PT, PT, PT, UP1, 0x80, 0x8 ;  /* 0x000000000008781c */ /* 0x000fc80003f0f018 */
[----:B------:R-:W-:-:S07]  /*79d0*/  ISETP.LT.AND P0, PT, R14, UR20, P0 ;  /* 0x000000140e007c0c */ /* 0x000fce0008701270 */
[----:B------:R-:W-:Y:S01]  /*79e0*/  @!P6 IMAD.IADD R19, R19, 0x1, -R0 ;  /* 0x000000011313e824 */ /* 0x000fe200078e0a00 */
[----:B------:R-:W-:-:S13]  /*79f0*/  ISETP.GT.U32.AND P4, PT, R0, R17, PT ;  /* 0x000000110000720c */ /* 0x000fda0003f84070 */
[----:B------:R-:W-:Y:S01]  /*7a00*/  @!P4 IMAD.IADD R17, R17, 0x1, -R0 ;  /* 0x000000011111c824 */ /* 0x000fe200078e0a00 */
[----:B------:R-:W-:-:S13]  /*7a10*/  ISETP.GT.U32.AND P4, PT, R0, R21, PT ;  /* 0x000000150000720c */ /* 0x000fda0003f84070 */
[----:B------:R-:W-:Y:S01]  /*7a20*/  @!P4 IMAD.IADD R21, R21, 0x1, -R0 ;  /* 0x000000011515c824 */ /* 0x000fe200078e0a00 */
[----:B------:R-:W-:-:S13]  /*7a30*/  ISETP.GT.U32.AND P4, PT, R0, R7, PT ;  /* 0x000000070000720c */ /* 0x000fda0003f84070 */
[----:B------:R-:W-:Y:S01]  /*7a40*/  @!P4 IMAD.IADD R7, R7, 0x1, -R0 ;  /* 0x000000010707c824 */ /* 0x000fe200078e0a00 */
[----:B------:R-:W-:Y:S01]  /*7a50*/  ISETP.GE.AND P4, PT, R25, RZ, PT ;  /* 0x000000ff1900720c */ /* 0x000fe20003f86270 */
[----:B----4-:R0:W-:Y:S04]  /*7a60*/  STL [R1+0x78], R4 ;  /* 0x0000780401007387 */ /* 0x0101e80000100800 */
[----:B0-----:R-:W4:Y:S04]  /*7a70*/  LDL.LU R4, [R1+0x24] ;  /* 0x0000240001047983 */ /* 0x001f280000300800 */
[----:B------:R-:W4:Y:S01]  /*7a80*/  LDL.LU R2, [R1+0x20] ;  /* 0x0000200001027983 */ /* 0x000f220000300800 */
[----:B--2---:R-:W-:-:S03]  /*7a90*/  LEA R28, P6, R29, R6, 0x1 ;  /* 0x000000061d1c7211 */ /* 0x004fc600078c08ff */
[----:B------:R-:W2:Y:S01]  /*7aa0*/  LDL.LU R14, [R1+0x38] ;  /* 0x00003800010e7983 */ /* 0x000ea20000300800 */
[----:B------:R-:W-:-:S03]  /*7ab0*/  LEA.HI.X.SX32 R29, R29, R3, 0x1, P6 ;  /* 0x000000031d1d7211 */ /* 0x000fc600030f0eff */
[----:B------:R-:W2:Y:S04]  /*7ac0*/  LDL.LU R25, [R1+0xa08] ;  /* 0x000a080001197983 */ /* 0x000ea80000300800 */
[----:B------:R-:W2:Y:S01]  /*7ad0*/  LDL.LU R15, [R1+0x8c] ;  /* 0x00008c00010f7983 */ /* 0x000ea20000300800 */
[----:B---3--:R-:W-:-:S06]  /*7ae0*/  PRMT R5, RZ, 0x7610, R5 ;  /* 0x00007610ff057816 */ /* 0x008fcc0000000005 */
[----:B------:R-:W3:Y:S04]  /*7af0*/  @P0 LDG.E.U16 R5, desc[UR10][R28.64] ;  /* 0x0000000a1c050981 */ /* 0x000ee8000c1e1500 */
[----:B------:R-:W-:Y:S04]  /*7b00*/  STL [R1+0x310], R28 ;  /* 0x0003101c01007387 */ /* 0x000fe80000100800 */
[----:B------:R0:W-:Y:S04]  /*7b10*/  STL [R1+0x30c], R29 ;  /* 0x00030c1d01007387 */ /* 0x0001e80000100800 */
[----:B0-----:R-:W2:Y:S01]  /*7b20*/  LDL.LU.64 R28, [R1+0xa00] ;  /* 0x000a0000011c7983 */ /* 0x001ea20000300a00 */
[----:B------:R-:W-:Y:S01]  /*7b30*/  @!P4 IMAD.MOV R9, RZ, RZ, -R9 ;  /* 0x000000ffff09c224 */ /* 0x000fe200078e0a09 */
[----:B------:R-:W-:-:S02]  /*7b40*/  ISETP.GE.AND P4, PT, R26, RZ, PT ;  /* 0x000000ff1a00720c */ /* 0x000fc40003f86270 */
[----:B------:R-:W-:-:S13]  /*7b50*/  ISETP.GT.U32.AND P5, PT, R0, R16, PT ;  /* 0x000000100000720c */ /* 0x000fda0003fa4070 */
[----:B------:R-:W-:Y:S01]  /*7b60*/  @!P5 IMAD.IADD R16, R16, 0x1, -R0 ;  /* 0x000000011010d824 */ /* 0x000fe200078e0a00 */
[----:B------:R-:W-:Y:S02]  /*7b70*/  ISETP.GT.U32.AND P5, PT, R0, R20, PT ;  /* 0x000000140000720c */ /* 0x000fe40003fa4070 */
[----:B------:R-:W-:-:S11]  /*7b80*/  PLOP3.LUT P0, PT, PT, PT, UP1, 0x80, 0x8 ;  /* 0x000000000008781c */ /* 0x000fd60003f0f018 */
[----:B------:R-:W-:Y:S01]  /*7b90*/  @!P5 IMAD.IADD R20, R20, 0x1, -R0 ;  /* 0x000000011414d824 */ /* 0x000fe200078e0a00 */
[----:B------:R-:W-:-:S13]  /*7ba0*/  ISETP.GE.AND P5, PT, R24, RZ, PT ;  /* 0x000000ff1800720c */ /* 0x000fda0003fa6270 */
[----:B------:R-:W-:Y:S01]  /*7bb0*/  @!P5 IMAD.MOV R8, RZ, RZ, -R8 ;  /* 0x000000ffff08d224 */ /* 0x000fe200078e0a08 */
[----:B----4-:R-:W-:Y:S02]  /*7bc0*/  ISETP.GE.AND P6, PT, R2, RZ, PT ;  /* 0x000000ff0200720c */ /* 0x010fe40003fc6270 */
[----:B------:R-:W0:Y:S01]  /*7bd0*/  S2R R2, SR_TID.X ;  /* 0x0000000000027919 */ /* 0x000e220000002100 */
[----:B---3--:R-:W-:Y:S01]  /*7be0*/  STL [R1+0x96c], R5 ;  /* 0x00096c0501007387 */ /* 0x008fe20000100800 */
[----:B0-----:R-:W-:-:S04]  /*7bf0*/  SHF.R.U32.HI R2, RZ, 0x6, R2 ;  /* 0x00000006ff027819 */ /* 0x001fc80000011602 */
[----:B------:R-:W-:-:S04]  /*7c00*/  SGXT.U32 R2, R2, 0x1 ;  /* 0x000000010202781a */ /* 0x000fc80000000000 */
[----:B------:R-:W-:Y:S02]  /*7c10*/  LOP3.LUT R26, R2, 0x26, RZ, 0xfc, !PT ;  /* 0x00000026021a7812 */ /* 0x000fe400078efcff */
[----:B------:R-:W3:Y:S02]  /*7c20*/  LDL.LU R2, [R1+0x2c] ;  /* 0x00002c0001027983 */ /* 0x000ee40000300800 */
[----:B------:R-:W-:Y:S02]  /*7c30*/  ISETP.LT.AND P0, PT, R26, UR20, P0 ;  /* 0x000000141a007c0c */ /* 0x000fe40008701270 */
[C---:B------:R-:W-:Y:S02]  /*7c40*/  LEA R26, P5, R27.reuse, R6, 0x1 ;  /* 0x000000061b1a7211 */ /* 0x040fe400078a08ff */
[----:B--2---:R-:W-:Y:S02]  /*7c50*/  PRMT R29, RZ, 0x7610, R29 ;  /* 0x00007610ff1d7816 */ /* 0x004fe4000000001d */
[----:B------:R-:W-:-:S02]  /*7c60*/  LEA.HI.X.SX32 R27, R27, R3, 0x1, P5 ;  /* 0x000000031b1b7211 */ /* 0x000fc400028f0eff */
[----:B------:R-:W-:Y:S02]  /*7c70*/  ISETP.GE.AND P5, PT, R4, RZ, PT ;  /* 0x000000ff0400720c */ /* 0x000fe40003fa6270 */
[----:B------:R-:W2:Y:S04]  /*7c80*/  LDL.LU R4, [R1+0x9f8] ;  /* 0x0009f80001047983 */ /* 0x000ea80000300800 */
[----:B------:R-:W-:Y:S04]  /*7c90*/  STL [R1+0x318], R26 ;  /* 0x0003181a01007387 */ /* 0x000fe80000100800 */
[----:B------:R0:W-:Y:S04]  /*7ca0*/  STL [R1+0x314], R27 ;  /* 0x0003141b01007387 */ /* 0x0001e80000100800 */
[----:B------:R-:W4:Y:S04]  /*7cb0*/  @P0 LDG.E.U16 R29, desc[UR10][R26.64] ;  /* 0x0000000a1a1d0981 */ /* 0x000f28000c1e1500 */
[----:B0-----:R-:W2:Y:S01]  /*7cc0*/  LDL.LU.64 R26, [R1+0x9f0] ;  /* 0x0009f000011a7983 */ /* 0x001ea20000300a00 */
[----:B------:R-:W-:-:S02]  /*7cd0*/  @!P1 IMAD.MOV R12, RZ, RZ, -R12 ;  /* 0x000000ffff0c9224 */ /* 0x000fc400078e0a0c */
[----:B------:R-:W-:Y:S01]  /*7ce0*/  @!P3 IMAD.MOV R11, RZ, RZ, -R11 ;  /* 0x000000ffff0bb224 */ /* 0x000fe200078e0a0b */
[----:B------:R-:W-:Y:S02]  /*7cf0*/  ISETP.GE.AND P3, PT, R14, RZ, PT ;  /* 0x000000ff0e00720c */ /* 0x000fe40003f66270 */
[----:B------:R-:W-:Y:S01]  /*7d00*/  PLOP3.LUT P0, PT, PT, PT, UP1, 0x80, 0x8 ;  /* 0x000000000008781c */ /* 0x000fe20003f0f018 */
[----:B------:R-:W-:Y:S01]  /*7d10*/  @!P6 IMAD.MOV R10, RZ, RZ, -R10 ;  /* 0x000000ffff0ae224 */ /* 0x000fe200078e0a0a */
[----:B------:R-:W-:Y:S02]  /*7d20*/  PRMT R28, RZ, 0x7610, R28 ;  /* 0x00007610ff1c7816 */ /* 0x000fe4000000001c */
[----:B---3--:R-:W-:Y:S02]  /*7d30*/  ISETP.GE.AND P1, PT, R2, RZ, PT ;  /* 0x000000ff0200720c */ /* 0x008fe40003f26270 */
[----:B------:R-:W0:Y:S02]  /*7d40*/  S2R R2, SR_TID.X ;  /* 0x0000000000027919 */ /* 0x000e240000002100 */
[----:B0-----:R-:W-:-:S04]  /*7d50*/  SHF.R.U32.HI R2, RZ, 0x6, R2 ;  /* 0x00000006ff027819 */ /* 0x001fc80000011602 */
[----:B------:R-:W-:-:S04]  /*7d60*/  SGXT.U32 R2, R2, 0x1 ;  /* 0x000000010202781a */ /* 0x000fc80000000000 */
[----:B------:R-:W-:-:S04]  /*7d70*/  LOP3.LUT R14, R2, 0x2e, RZ, 0xfc, !PT ;  /* 0x0000002e020e7812 */ /* 0x000fc800078efcff */
[----:B------:R-:W-:Y:S02]  /*7d80*/  ISETP.LT.AND P0, PT, R14, UR20, P0 ;  /* 0x000000140e007c0c */ /* 0x000fe40008701270 */
[C---:B------:R-:W-:Y:S01]  /*7d90*/  LEA R14, P6, R15.reuse, R6, 0x1 ;  /* 0x000000060f0e7211 */ /* 0x040fe200078c08ff */
[----:B----4-:R0:W-:Y:S03]  /*7da0*/  STL [R1+0x70], R29 ;  /* 0x0000701d01007387 */ /* 0x0101e60000100800 */
[----:B------:R-:W-:Y:S02]  /*7db0*/  LEA.HI.X.SX32 R15, R15, R3, 0x1, P6 ;  /* 0x000000030f0f7211 */ /* 0x000fe400030f0eff */
[----:B--2---:R-:W-:Y:S01]  /*7dc0*/  ISETP.GE.AND P6, PT, R27, RZ, PT ;  /* 0x000000ff1b00720c */ /* 0x004fe20003fc6270 */
[----:B0-----:R-:W2:Y:S04]  /*7dd0*/  LDL.LU R29, [R1+0x90] ;  /* 0x00009000011d7983 */ /* 0x001ea80000300800 */
[----:B------:R-:W3:Y:S04]  /*7de0*/  LDL.LU R27, [R1+0x94] ;  /* 0x00009400011b7983 */ /* 0x000ee80000300800 */
[----:B------:R-:W-:Y:S04]  /*7df0*/  STL [R1+0x320], R14 ;  /* 0x0003200e01007387 */ /* 0x000fe80000100800 */
[----:B------:R0:W-:Y:S04]  /*7e00*/  STL [R1+0x31c], R15 ;  /* 0x00031c0f01007387 */ /* 0x0001e80000100800 */
[----:B------:R1:W4:Y:S04]  /*7e10*/  @P0 LDG.E.U16 R28, desc[UR10][R14.64] ;  /* 0x0000000a0e1c0981 */ /* 0x000328000c1e1500 */
[----:B0-----:R-:W1:Y:S01]  /*7e20*/  LDL.LU.64 R14, [R1+0x9e8] ;  /* 0x0009e800010e7983 */ /* 0x001e620000300a00 */
[----:B------:R-:W-:Y:S01]  /*7e30*/  PLOP3.LUT P0, PT, PT, PT, UP1, 0x80, 0x8 ;  /* 0x000000000008781c */ /* 0x000fe20003f0f018 */
[----:B------:R-:W-:-:S02]  /*7e40*/  @!P1 IMAD.MOV R13, RZ, RZ, -R13 ;  /* 0x000000ffff0d9224 */ /* 0x000fc400078e0a0d */
[----:B-1----:R-:W-:Y:S01]  /*7e50*/  @!P4 IMAD.MOV R15, RZ, RZ, -R15 ;  /* 0x000000ffff0fc224 */ /* 0x002fe200078e0a0f */
[----:B------:R-:W-:Y:S01]  /*7e60*/  ISETP.GE.AND P4, PT, R4, RZ, PT ;  /* 0x000000ff0400720c */ /* 0x000fe20003f86270 */
[----:B------:R-:W-:Y:S01]  /*7e70*/  @!P5 IMAD.MOV R14, RZ, RZ, -R14 ;  /* 0x000000ffff0ed224 */ /* 0x000fe200078e0a0e */
[----:B------:R-:W3:Y:S01]  /*7e80*/  LDL.LU R4, [R1+0x9e0] ;  /* 0x0009e00001047983 */ /* 0x000ee20000300800 */
[----:B------:R-:W-:-:S03]  /*7e90*/  ISETP.GE.AND P5, PT, R26, RZ, PT ;  /* 0x000000ff1a00720c */ /* 0x000fc60003fa6270 */
[----:B------:R-:W3:Y:S04]  /*7ea0*/  LDL.LU R26, [R1+0x9dc] ;  /* 0x0009dc00011a7983 */ /* 0x000ee80000300800 */
[----:B----4-:R0:W-:Y:S02]  /*7eb0*/  STL [R1+0x28], R28 ;  /* 0x0000281c01007387 */ /* 0x0101e40000100800 */
[----:B0-----:R-:W-:Y:S02]  /*7ec0*/  LOP3.LUT R28, R2, 0x36, RZ, 0xfc, !PT ;  /* 0x00000036021c7812 */ /* 0x001fe400078efcff */
[----:B------:R-:W4:Y:S02]  /*7ed0*/  LDL.LU R2, [R1+0x4c] ;  /* 0x00004c0001027983 */ /* 0x000f240000300800 */
[----:B------:R-:W-:-:S02]  /*7ee0*/  ISETP.LT.AND P0, PT, R28, UR20, P0 ;  /* 0x000000141c007c0c */ /* 0x000fc40008701270 */
[----:B--2---:R-:W-:-:S04]  /*7ef0*/  LEA R28, P1, R29, R6, 0x1 ;  /* 0x000000061d1c7211 */ /* 0x004fc800078208ff */
[----:B------:R-:W-:Y:S02]  /*7f00*/  LEA.HI.X.SX32 R29, R29, R3, 0x1, P1 ;  /* 0x000000031d1d7211 */ /* 0x000fe400008f0eff */
[----:B------:R-:W-:Y:S02]  /*7f10*/  ISETP.GE.AND P1, PT, R25, RZ, PT ;  /* 0x000000ff1900720c */ /* 0x000fe40003f26270 */
[----:B------:R-:W2:Y:S04]  /*7f20*/  LDL.LU R25, [R1+0x9d8] ;  /* 0x0009d80001197983 */ /* 0x000ea80000300800 */
[----:B------:R-:W-:Y:S04]  /*7f30*/  STL [R1+0x328], R28 ;  /* 0x0003281c01007387 */ /* 0x000fe80000100800 */
[----:B------:R0:W-:Y:S01]  /*7f40*/  STL [R1+0x324], R29 ;  /* 0x0003241d01007387 */ /* 0x0001e20000100800 */
[----:B------:R-:W-:Y:S01]  /*7f50*/  @!P3 IMAD.MOV R18, RZ, RZ, -R18 ;  /* 0x000000ffff12b224 */ /* 0x000fe200078e0a12 */
[----:B--2---:R-:W-:-:S06]  /*7f60*/  PRMT R25, RZ, 0x7610, R25 ;  /* 0x00007610ff197816 */ /* 0x004fcc0000000019 */
[----:B------:R-:W2:Y:S04]  /*7f70*/  @P0 LDG.E.U16 R25, desc[UR10][R28.64] ;  /* 0x0000000a1c190981 */ /* 0x000ea8000c1e1500 */
[----:B0-----:R-:W2:Y:S01]  /*7f80*/  LDL.LU.64 R28, [R1+0x9d0] ;  /* 0x0009d000011c7983 */ /* 0x001ea20000300a00 */
[----:B----4-:R-:W-:Y:S02]  /*7f90*/  ISETP.GE.AND P3, PT, R2, RZ, PT ;  /* 0x000000ff0200720c */ /* 0x010fe40003f66270 */
[----:B------:R-:W0:Y:S01]  /*7fa0*/  S2R R2, SR_TID.X ;  /* 0x0000000000027919 */ /* 0x000e220000002100 */
[----:B------:R-:W-:Y:S01]  /*7fb0*/  PLOP3.LUT P0, PT, PT, PT, UP1, 0x80, 0x8 ;  /* 0x000000000008781c */ /* 0x000fe20003f0f018 */
[----:B------:R-:W-:Y:S01]  /*7fc0*/  @!P4 IMAD.MOV R16, RZ, RZ, -R16 ;  /* 0x000000ffff10c224 */ /* 0x000fe200078e0a10 */
[----:B------:R-:W-:Y:S01]  /*7fd0*/  PRMT R0, RZ, 0x7610, R0 ;  /* 0x00007610ff007816 */ /* 0x000fe20000000000 */
[----:B------:R-:W-:Y:S01]  /*7fe0*/  @!P6 IMAD.MOV R17, RZ, RZ, -R17 ;  /* 0x000000ffff11e224 */ /* 0x000fe200078e0a11 */
[----:B0-----:R-:W-:-:S04]  /*7ff0*/  SHF.R.U32.HI R2, RZ, 0x6, R2 ;  /* 0x00000006ff027819 */ /* 0x001fc80000011602 */
[----:B------:R-:W-:-:S04]  /*8000*/  SGXT.U32 R2, R2, 0x1 ;  /* 0x000000010202781a */ /* 0x000fc80000000000 */
[----:B------:R-:W-:-:S04]  /*8010*/  LOP3.LUT R2, R2, 0x3e, RZ, 0xfc, !PT ;  /* 0x0000003e02027812 */ /* 0x000fc800078efcff */
[----:B------:R-:W-:Y:S02]  /*8020*/  ISETP.LT.AND P0, PT, R2, UR20, P0 ;  /* 0x0000001402007c0c */ /* 0x000fe40008701270 */
[----:B---3--:R-:W-:-:S04]  /*8030*/  LEA R2, P4, R27, R6, 0x1 ;  /* 0x000000061b027211 */ /* 0x008fc800078808ff */
[----:B------:R-:W-:Y:S01]  /*8040*/  LEA.HI.X.SX32 R27, R27, R3, 0x1, P4 ;  /* 0x000000031b1b7211 */ /* 0x000fe200020f0eff */
[----:B--2---:R0:W-:Y:S01]  /*8050*/  STL [R1+0x24], R25 ;  /* 0x0000241901007387 */ /* 0x0041e20000100800 */
[----:B------:R-:W-:-:S05]  /*8060*/  ISETP.GE.AND P6, PT, R29, RZ, PT ;  /* 0x000000ff1d00720c */ /* 0x000fca0003fc6270 */
[----:B------:R-:W-:Y:S01]  /*8070*/  @P0 IMAD.MOV.U32 R29, RZ, RZ, R27 ;  /* 0x000000ffff1d0224 */ /* 0x000fe200078e001b */
[----:B------:R-:W-:Y:S01]  /*8080*/  ISETP.GE.AND P4, PT, R28, RZ, PT ;  /* 0x000000ff1c00720c */ /* 0x000fe20003f86270 */
[----:B------:R-:W-:Y:S01]  /*8090*/  @P0 IMAD.MOV.U32 R28, RZ, RZ, R2 ;  /* 0x000000ffff1c0224 */ /* 0x000fe200078e0002 */
[----:B0-----:R-:W2:Y:S04]  /*80a0*/  LDL.LU R25, [R1+0x9cc] ;  /* 0x0009cc0001197983 */ /* 0x001ea80000300800 */
[----:B------:R0:W3:Y:S04]  /*80b0*/  @P0 LDG.E.U16 R0, desc[UR10][R28.64] ;  /* 0x0000000a1c000981 */ /* 0x0000e8000c1e1500 */
[----:B------:R1:W-:Y:S04]  /*80c0*/  STL [R1+0x330], R2 ;  /* 0x0003300201007387 */ /* 0x0003e80000100800 */
[----:B------:R4:W-:Y:S04]  /*80d0*/  STL [R1+0x32c], R27 ;  /* 0x00032c1b01007387 */ /* 0x0009e80000100800 */
[----:B-1----:R-:W4:Y:S01]  /*80e0*/  LDL.LU R2, [R1+0x1c0] ;  /* 0x0001c00001027983 */ /* 0x002f220000300800 */
[----:B------:R-:W-:-:S02]  /*80f0*/  @!P5 IMAD.MOV R22, RZ, RZ, -R22 ;  /* 0x000000ffff16d224 */ /* 0x000fc400078e0a16 */
[----:B------:R-:W-:Y:S02]  /*8100*/  @!P1 IMAD.MOV R21, RZ, RZ, -R21 ;  /* 0x000000ffff159224 */ /* 0x000fe400078e0a15 */
[----:B------:R-:W-:Y:S02]  /*8110*/  @!P3 IMAD.MOV R20, RZ, RZ, -R20 ;  /* 0x000000ffff14b224 */ /* 0x000fe400078e0a14 */
[----:B------:R-:W-:Y:S02]  /*8120*/  @!P6 IMAD.MOV R19, RZ, RZ, -R19 ;  /* 0x000000ffff13e224 */ /* 0x000fe400078e0a13 */
[----:B------:R-:W-:Y:S01]  /*8130*/  @!P4 IMAD.MOV R7, RZ, RZ, -R7 ;  /* 0x000000ffff07c224 */ /* 0x000fe200078e0a07 */
[----:B0-----:R-:W0:Y:S01]  /*8140*/  S2R R29, SR_TID.X ;  /* 0x00000000001d7919 */ /* 0x001e220000002100 */
[----:B--2---:R-:W-:Y:S02]  /*8150*/  ISETP.NE.AND P0, PT, R25, RZ, PT ;  /* 0x000000ff1900720c */ /* 0x004fe40003f05270 */
[----:B------:R-:W-:Y:S01]  /*8160*/  LOP3.LUT R25, RZ, R25, RZ, 0x33, !PT ;  /* 0x00000019ff197212 */ /* 0x000fe200078e33ff */
[----:B---3--:R1:W-:Y:S03]  /*8170*/  STL [R1+0x20], R0 ;  /* 0x0000200001007387 */ /* 0x0083e60000100800 */
[----:B----4-:R-:W-:-:S02]  /*8180*/  SEL R27, R25, R12, !P0 ;  /* 0x0000000c191b7207 */ /* 0x010fc40004000000 */
[C---:B-1----:R-:W-:Y:S02]  /*8190*/  SEL R0, R25.reuse, R9, !P0 ;  /* 0x0000000919007207 */ /* 0x042fe40004000000 */
[----:B------:R-:W2:Y:S04]  /*81a0*/  LDL.LU R9, [R1+0x98] ;  /* 0x0000980001097983 */ /* 0x000ea80000300800 */
[----:B------:R1:W-:Y:S01]  /*81b0*/  STL [R1+0x7c], R0 ;  /* 0x00007c0001007387 */ /* 0x0003e20000100800 */
[----:B------:R-:W-:-:S03]  /*81c0*/  SEL R28, R25, R15, !P0 ;  /* 0x0000000f191c7207 */ /* 0x000fc60004000000 */
[----:B------:R3:W-:Y:S01]  /*81d0*/  STL [R1+0x54], R27 ;  /* 0x0000541b01007387 */ /* 0x0007e20000100800 */
[C---:B-1----:R-:W-:Y:S02]  /*81e0*/  SEL R0, R25.reuse, R11, !P0 ;  /* 0x0000000b19007207 */ /* 0x042fe40004000000 */
[----:B---3--:R-:W-:-:S03]  /*81f0*/  SEL R27, R25, R10, !P0 ;  /* 0x0000000a191b7207 */ /* 0x008fc60004000000 */
[----:B------:R1:W-:Y:S04]  /*8200*/  STL [R1+0x4c], R0 ;  /* 0x00004c0001007387 */ /* 0x0003e80000100800 */
[----:B------:R3:W-:Y:S01]  /*8210*/  STL [R1+0x48], R27 ;  /* 0x0000481b01007387 */ /* 0x0007e20000100800 */
[----:B-1----:R-:W-:-:S03]  /*8220*/  SEL R0, R25, R14, !P0 ;  /* 0x0000000e19007207 */ /* 0x002fc60004000000 */
[----:B------:R1:W-:Y:S01]  /*8230*/  STL [R1+0x44], R28 ;  /* 0x0000441c01007387 */ /* 0x0003e20000100800 */
[----:B---3--:R-:W-:-:S03]  /*8240*/  SEL R27, R25, R13, !P0 ;  /* 0x0000000d191b7207 */ /* 0x008fc60004000000 */
[----:B------:R3:W-:Y:S01]  /*8250*/  STL [R1+0x94], R0 ;  /* 0x0000940001007387 */ /* 0x0007e20000100800 */
[----:B-1----:R-:W-:-:S03]  /*8260*/  SEL R28, R25, R18, !P0 ;  /* 0x00000012191c7207 */ /* 0x002fc60004000000 */
[----:B------:R1:W-:Y:S01]  /*8270*/  STL [R1+0x90], R27 ;  /* 0x0000901b01007387 */ /* 0x0003e20000100800 */
[----:B---3--:R-:W-:-:S03]  /*8280*/  SEL R0, R25, R17, !P0 ;  /* 0x0000001119007207 */ /* 0x008fc60004000000 */
[----:B------:R3:W-:Y:S01]  /*8290*/  STL [R1+0x234], R28 ;  /* 0x0002341c01007387 */ /* 0x0007e20000100800 */
[----:B-1----:R-:W-:-:S03]  /*82a0*/  SEL R27, R25, R16, !P0 ;  /* 0x00000010191b7207 */ /* 0x002fc60004000000 */
[----:B---3--:R-:W3:Y:S04]  /*82b0*/  LDL.LU R28, [R1+0x190] ;  /* 0x00019000011c7983 */ /* 0x008ee80000300800 */
[----:B------:R1:W-:Y:S04]  /*82c0*/  STL [R1+0x34], R0 ;  /* 0x0000340001007387 */ /* 0x0003e80000100800 */
[----:B------:R4:W-:Y:S01]  /*82d0*/  STL [R1+0x2c], R27 ;  /* 0x00002c1b01007387 */ /* 0x0009e20000100800 */
[C---:B-1----:R-:W-:Y:S02]  /*82e0*/  SEL R0, R25.reuse, R22, !P0 ;  /* 0x0000001619007207 */ /* 0x042fe40004000000 */
[----:B----4-:R-:W-:-:S02]  /*82f0*/  SEL R27, R25, R21, !P0 ;  /* 0x00000015191b7207 */ /* 0x010fc40004000000 */
[----:B------:R-:W4:Y:S04]  /*8300*/  LDL.LU R21, [R1+0x19c] ;  /* 0x00019c0001157983 */ /* 0x000f280000300800 */
[----:B------:R1:W-:Y:S04]  /*8310*/  STL [R1+0x40], R0 ;  /* 0x0000400001007387 */ /* 0x0003e80000100800 */
[----:B------:R0:W-:Y:S01]  /*8320*/  STL [R1+0x3c], R27 ;  /* 0x00003c1b01007387 */ /* 0x0001e20000100800 */
[----:B-1----:R-:W-:-:S03]  /*8330*/  SEL R0, R25, R20, !P0 ;  /* 0x0000001419007207 */ /* 0x002fc60004000000 */
[----:B------:R-:W2:Y:S01]  /*8340*/  LDL.LU R20, [R1+0x194] ;  /* 0x0001940001147983 */ /* 0x000ea20000300800 */
[----:B0-----:R-:W-:-:S03]  /*8350*/  SEL R27, R25, R7, !P0 ;  /* 0x00000007191b7207 */ /* 0x001fc60004000000 */
[----:B------:R0:W-:Y:S02]  /*8360*/  STL [R1+0x38], R0 ;  /* 0x0000380001007387 */ /* 0x0001e40000100800 */
[----:B0-----:R-:W-:-:S05]  /*8370*/  SEL R0, R25, R19, !P0 ;  /* 0x0000001319007207 */ /* 0x001fca0004000000 */
[----:B------:R0:W-:Y:S04]  /*8380*/  STL [R1+0x84], R0 ;  /* 0x0000840001007387 */ /* 0x0001e80000100800 */
[----:B------:R1:W-:Y:S01]  /*8390*/  STL [R1+0x8c], R27 ;  /* 0x00008c1b01007387 */ /* 0x0003e20000100800 */
[----:B0-----:R-:W-:-:S03]  /*83a0*/  SEL R0, R25, R8, !P0 ;  /* 0x0000000819007207 */ /* 0x001fc60004000000 */
[----:B------:R-:W2:Y:S01]  /*83b0*/  LDL.LU R8, [R1+0x1a0] ;  /* 0x0001a00001087983 */ /* 0x000ea20000300800 */
[----:B-1----:R-:W-:-:S03]  /*83c0*/  LOP3.LUT R27, R29, 0x3f, RZ, 0xc0, !PT ;  /* 0x0000003f1d1b7812 */ /* 0x002fc600078ec0ff */
[----:B------:R0:W-:Y:S01]  /*83d0*/  STL [R1+0x230], R0 ;  /* 0x0002300001007387 */ /* 0x0001e20000100800 */
[----:B------:R-:W-:-:S04]  /*83e0*/  @!UP2 UIADD3 UR6, UPT, UPT, -UR7, 0x100000, URZ ;  /* 0x001000000706a890 */ /* 0x000fc8000fffe1ff */
[----:B------:R-:W-:Y:S02]  /*83f0*/  @!UP2 USHF.L.U32 UR7, UR6, 0xb, URZ ;  /* 0x0000000b0607a899 */ /* 0x000fe400080006ff */
[----:B------:R-:W-:Y:S01]  /*8400*/  @!UP2 USHF.L.U32 UR6, UR6, 0x1, URZ ;  /* 0x000000010606a899 */ /* 0x000fe200080006ff */
[----:B------:R-:W-:Y:S01]  /*8410*/  VOTEU.ALL UP2, P2 ;  /* 0x0000000000ff7886 */ /* 0x000fe20001040000 */
[----:B0-----:R-:W-:Y:S01]  /*8420*/  SHF.R.S32.HI R0, RZ, 0x6, R29 ;  /* 0x00000006ff007819 */ /* 0x001fe2000001141d */
[----:B------:R-:W-:-:S09]  /*8430*/  IMAD.SHL.U32 R29, R27, 0x2, RZ ;  /* 0x000000021b1d7824 */ /* 0x000fd200078e00ff */
[----:B------:R0:W1:Y:S01]  /*8440*/  @!UP2 SYNCS.EXCH.64 URZ, [UR9+0x14008], UR6 ;  /* 0x0140080609ffa5b2 */ /* 0x0000620008000100 */
[----:B------:R-:W-:Y:S01]  /*8450*/  SGXT R0, R0, 0x1 ;  /* 0x000000010000781a */ /* 0x000fe20000000200 */
[----:B------:R-:W3:Y:S03]  /*8460*/  LDL.LU R27, [R1+0x198] ;  /* 0x00019800011b7983 */ /* 0x000ee60000300800 */
[----:B------:R-:W-:Y:S02]  /*8470*/  LOP3.LUT R0, R29, 0x90, R0, 0x78, !PT ;  /* 0x000000901d007812 */ /* 0x000fe400078e7800 */
[----:B------:R-:W-:Y:S01]  /*8480*/  PLOP3.LUT P0, PT, PT, PT, UP1, 0x80, 0x8 ;  /* 0x000000000008781c */ /* 0x000fe20003f0f018 */
[----:B------:R-:W3:Y:S04]  /*8490*/  LDL.LU R29, [R1+0x9c8] ;  /* 0x0009c800011d7983 */ /* 0x000ee80000300800 */
[----:B------:R1:W-:Y:S01]  /*84a0*/  STS.U16 [R0+UR9], R2 ;  /* 0x0000000200007988 */ /* 0x0003e20008000409 */
[----:B------:R-:W-:Y:S01]  /*84b0*/  PRMT R25, RZ, 0x7610, R25 ;  /* 0x00007610ff197816 */ /* 0x000fe20000000019 */
[----:B0-----:R-:W0:Y:S01]  /*84c0*/  LDCU.64 UR6, c[0x0][0x388] ;  /* 0x00007100ff0677ac */ /* 0x001e220008000a00 */
[----:B-1----:R-:W1:Y:S02]  /*84d0*/  S2R R2, SR_TID.X ;  /* 0x0000000000027919 */ /* 0x002e640000002100 */
[----:B-1----:R-:W-:-:S04]  /*84e0*/  SHF.R.U32.HI R2, RZ, 0x6, R2 ;  /* 0x00000006ff027819 */ /* 0x002fc80000011602 */
[----:B------:R-:W-:Y:S01]  /*84f0*/  SGXT.U32 R2, R2, 0x1 ;  /* 0x000000010202781a */ /* 0x000fe20000000000 */
[----:B--2---:R1:W-:Y:S03]  /*8500*/  STS.U16 [R0+UR9+0x400], R8 ;  /* 0x0004000800007988 */ /* 0x0043e60008000409 */
[----:B-1----:R-:W-:-:S04]  /*8510*/  LOP3.LUT R8, R2, 0x46, RZ, 0xfc, !PT ;  /* 0x0000004602087812 */ /* 0x002fc800078efcff */
[----:B------:R-:W-:Y:S02]  /*8520*/  ISETP.LT.AND P0, PT, R8, UR20, P0 ;  /* 0x0000001408007c0c */ /* 0x000fe40008701270 */
[C---:B------:R-:W-:Y:S02]  /*8530*/  LEA R8, P1, R9.reuse, R6, 0x1 ;  /* 0x0000000609087211 */ /* 0x040fe400078208ff */
[----:B------:R-:W-:Y:S02]  /*8540*/  PRMT R2, RZ, 0x7610, R2 ;  /* 0x00007610ff027816 */ /* 0x000fe40000000002 */
[----:B------:R-:W-:-:S07]  /*8550*/  LEA.HI.X.SX32 R9, R9, R3, 0x1, P1 ;  /* 0x0000000309097211 */ /* 0x000fce00008f0eff */
[----:B------:R-:W2:Y:S04]  /*8560*/  @P0 LDG.E.U16 R2, desc[UR10][R8.64] ;  /* 0x0000000a08020981 */ /* 0x000ea8000c1e1500 */
[----:B------:R1:W-:Y:S04]  /*8570*/  STS.U16 [R0+UR9+0x800], R20 ;  /* 0x0008001400007988 */ /* 0x0003e80008000409 */
[----:B-1----:R-:W2:Y:S04]  /*8580*/  LDL.LU R20, [R1+0x17c] ;  /* 0x00017c0001147983 */ /* 0x002ea80000300800 */
[----:B------:R1:W-:Y:S04]  /*8590*/  STL [R1+0x338], R8 ;  /* 0x0003380801007387 */ /* 0x0003e80000100800 */
[----:B------:R0:W-:Y:S01]  /*85a0*/  STL [R1+0x334], R9 ;  /* 0x0003340901007387 */ /* 0x0001e20000100800 */
[----:B------:R-:W-:-:S03]  /*85b0*/  PLOP3.LUT P0, PT, PT, PT, UP1, 0x80, 0x8 ;  /* 0x000000000008781c */ /* 0x000fc60003f0f018 */
[----:B---3--:R-:W-:Y:S04]  /*85c0*/  STS.U16 [R0+UR9+0x1000], R28 ;  /* 0x0010001c00007988 */ /* 0x008fe80008000409 */
[----:B----4-:R-:W-:Y:S04]  /*85d0*/  STS.U16 [R0+UR9+0xc00], R21 ;  /* 0x000c001500007988 */ /* 0x010fe80008000409 */
[----:B--2---:R2:W-:Y:S04]  /*85e0*/  STL [R1+0x1c], R2 ;  /* 0x00001c0201007387 */ /* 0x0045e80000100800 */
[----:B-1----:R-:W3:Y:S04]  /*85f0*/  LDL.LU R8, [R1+0x18c] ;  /* 0x00018c0001087983 */ /* 0x002ee80000300800 */
[----:B0-----:R-:W4:Y:S01]  /*8600*/  LDL.LU R9, [R1+0xa4] ;  /* 0x0000a40001097983 */ /* 0x001f220000300800 */
[----:B--2---:R-:W0:Y:S03]  /*8610*/  S2R R2, SR_TID.X ;  /* 0x0000000000027919 */ /* 0x004e260000002100 */
[----:B------:R-:W2:Y:S01]  /*8620*/  LDL.LU R21, [R1+0xac] ;  /* 0x0000ac0001157983 */ /* 0x000ea20000300800 */
[----:B0-----:R-:W-:-:S04]  /*8630*/  SHF.R.U32.HI R2, RZ, 0x6, R2 ;  /* 0x00000006ff027819 */ /* 0x001fc80000011602 */
[----:B------:R-:W-:-:S04]  /*8640*/  SGXT.U32 R2, R2, 0x1 ;  /* 0x000000010202781a */ /* 0x000fc80000000000 */
[----:B------:R-:W-:Y:S02]  /*8650*/  LOP3.LUT R28, R2, 0x4e, RZ, 0xfc, !PT ;  /* 0x0000004e021c7812 */ /* 0x000fe400078efcff */
[----:B------:R-:W2:Y:S02]  /*8660*/  LDL.LU R2, [R1+0x180] ;  /* 0x0001800001027983 */ /* 0x000ea40000300800 */
[----:B------:R-:W-:Y:S02]  /*8670*/  ISETP.LT.AND P0, PT, R28, UR20, P0 ;  /* 0x000000141c007c0c */ /* 0x000fe40008701270 */
[----:B------:R-:W2:Y:S04]  /*8680*/  LDL.LU R28, [R1+0x9c4] ;  /* 0x0009c400011c7983 */ /* 0x000ea80000300800 */
[----:B---3--:R4:W-:Y:S02]  /*8690*/  STS.U16 [R0+UR9+0x1400], R8 ;  /* 0x0014000800007988 */ /* 0x0089e40008000409 */
[----:B----4-:R-:W-:-:S04]  /*86a0*/  LEA R8, P1, R9, R6, 0x1 ;  /* 0x0000000609087211 */ /* 0x010fc800078208ff */
[----:B------:R-:W-:Y:S02]  /*86b0*/  LEA.HI.X.SX32 R9, R9, R3, 0x1, P1 ;  /* 0x0000000309097211 */ /* 0x000fe400008f0eff */
[----:B--2---:R-:W-:-:S06]  /*86c0*/  PRMT R28, RZ, 0x7610, R28 ;  /* 0x00007610ff1c7816 */ /* 0x004fcc000000001c */
[----:B------:R-:W2:Y:S04]  /*86d0*/  @P0 LDG.E.U16 R28, desc[UR10][R8.64] ;  /* 0x0000000a081c0981 */ /* 0x000ea8000c1e1500 */
[----:B------:R-:W-:Y:S04]  /*86e0*/  STL [R1+0x340], R8 ;  /* 0x0003400801007387 */ /* 0x000fe80000100800 */
[----:B------:R-:W-:Y:S04]  /*86f0*/  STL [R1+0x33c], R9 ;  /* 0x00033c0901007387 */ /* 0x000fe80000100800 */
[----:B------:R0:W-:Y:S02]  /*8700*/  STS.U16 [R0+UR9+0x1c00], R2 ;  /* 0x001c000200007988 */ /* 0x0001e40008000409 */
[----:B0-----:R-:W0:Y:S02]  /*8710*/  S2R R2, SR_TID.X ;  /* 0x0000000000027919 */ /* 0x001e240000002100 */
[----:B--2---:R1:W-:Y:S04]  /*8720*/  STL [R1+0x18], R28 ;  /* 0x0000181c01007387 */ /* 0x0043e80000100800 */
[----:B-1----:R-:W2:Y:S04]  /*8730*/  LDL.LU R28, [R1+0x9c0] ;  /* 0x0009c000011c7983 */ /* 0x002ea80000300800 */
[----:B------:R-:W3:Y:S04]  /*8740*/  LDL.LU R8, [R1+0x178] ;  /* 0x0001780001087983 */ /* 0x000ee80000300800 */
[----:B------:R-:W4:Y:S01]  /*8750*/  LDL.LU R9, [R1+0xa0] ;  /* 0x0000a00001097983 */ /* 0x000f220000300800 */
[----:B0-----:R-:W-:-:S04]  /*8760*/  SHF.R.U32.HI R2, RZ, 0x6, R2 ;  /* 0x00000006ff027819 */ /* 0x001fc80000011602 */
[----:B------:R-:W-:Y:S02]  /*8770*/  SGXT.U32 R2, R2, 0x1 ;  /* 0x000000010202781a */ /* 0x000fe40000000000 */
[----:B------:R-:W-:Y:S02]  /*8780*/  PLOP3.LUT P0, PT, PT, PT, UP1, 0x80, 0x8 ;  /* 0x000000000008781c */ /* 0x000fe40003f0f018 */
[----:B------:R-:W-:-:S04]  /*8790*/  LOP3.LUT R2, R2, 0x56, RZ, 0xfc, !PT ;  /* 0x0000005602027812 */ /* 0x000fc800078efcff */
[----:B------:R-:W-:Y:S01]  /*87a0*/  ISETP.LT.AND P0, PT, R2, UR20, P0 ;  /* 0x0000001402007c0c */ /* 0x000fe20008701270 */
[----:B------:R0:W-:Y:S04]  /*87b0*/  STS.U16 [R0+UR9+0x1800], R27 ;  /* 0x0018001b00007988 */ /* 0x0001e80008000409 */
[----:B0-----:R-:W2:Y:S04]  /*87c0*/  LDL.LU R27, [R1+0x9bc] ;  /* 0x0009bc00011b7983 */ /* 0x001ea80000300800 */
[----:B---3--:R4:W-:Y:S02]  /*87d0*/  STS.U16 [R0+UR9+0x2000], R8 ;  /* 0x0020000800007988 */ /* 0x0089e40008000409 */
[----:B----4-:R-:W-:-:S04]  /*87e0*/  LEA R8, P1, R9, R6, 0x1 ;  /* 0x0000000609087211 */ /* 0x010fc800078208ff */
[----:B------:R-:W-:Y:S01]  /*87f0*/  LEA.HI.X.SX32 R9, R9, R3, 0x1, P1 ;  /* 0x0000000309097211 */ /* 0x000fe200008f0eff */
[----:B------:R0:W-:Y:S04]  /*8800*/  STL [R1+0x348], R8 ;  /* 0x0003480801007387 */ /* 0x0001e80000100800 */
[----:B------:R1:W-:Y:S04]  /*8810*/  STL [R1+0x344], R9 ;  /* 0x0003440901007387 */ /* 0x0003e80000100800 */
[----:B------:R3:W4:Y:S04]  /*8820*/  @P0 LDG.E.U16 R25, desc[UR10][R8.64] ;  /* 0x0000000a08190981 */ /* 0x000728000c1e1500 */
[----:B0-----:R-:W2:Y:S04]  /*8830*/  LDL.LU R8, [R1+0x174] ;  /* 0x0001740001087983 */ /* 0x001ea80000300800 */
[----:B-1----:R-:W3:Y:S01]  /*8840*/  LDL.LU R9, [R1+0x16c] ;  /* 0x00016c0001097983 */ /* 0x002ee20000300800 */
[----:B------:R-:W0:Y:S01]  /*8850*/  S2R R2, SR_TID.X ;  /* 0x0000000000027919 */ /* 0x000e220000002100 */
[----:B------:R-:W-:-:S02]  /*8860*/  PLOP3.LUT P0, PT, PT, PT, UP1, 0x80, 0x8 ;  /* 0x000000000008781c */ /* 0x000fc40003f0f018 */
[----:B------:R-:W-:Y:S02]  /*8870*/  PRMT R24, RZ, 0x7610, R24 ;  /* 0x00007610ff187816 */ /* 0x000fe40000000018 */
[----:B0-----:R-:W-:-:S04]  /*8880*/  SHF.R.U32.HI R2, RZ, 0x6, R2 ;  /* 0x00000006ff027819 */ /* 0x001fc80000011602 */
[----:B------:R-:W-:Y:S01]  /*8890*/  SGXT.U32 R2, R2, 0x1 ;  /* 0x000000010202781a */ /* 0x000fe20000000000 */
[----:B--2---:R3:W-:Y:S03]  /*88a0*/  STS.U16 [R0+UR9+0x2800], R8 ;  /* 0x0028000800007988 */ /* 0x0047e60008000409 */
[----:B---3--:R-:W-:-:S04]  /*88b0*/  LOP3.LUT R8, R2, 0x5e, RZ, 0xfc, !PT ;  /* 0x0000005e02087812 */ /* 0x008fc800078efcff */
[----:B------:R-:W-:Y:S02]  /*88c0*/  ISETP.LT.AND P0, PT, R8, UR20, P0 ;  /* 0x0000001408007c0c */ /* 0x000fe40008701270 */
[C---:B------:R-:W-:Y:S01]  /*88d0*/  LEA R8, P1, R21.reuse, R6, 0x1 ;  /* 0x0000000615087211 */ /* 0x040fe200078208ff */
[----:B------:R0:W-:Y:S03]  /*88e0*/  STS.U16 [R0+UR9+0x2c00], R9 ;  /* 0x002c000900007988 */ /* 0x0001e60008000409 */
[----:B0-----:R-:W-:-:S07]  /*88f0*/  LEA.HI.X.SX32 R9, R21, R3, 0x1, P1 ;  /* 0x0000000315097211 */ /* 0x001fce00008f0eff */
[----:B------:R-:W2:Y:S04]  /*8900*/  @P0 LDG.E.U16 R24, desc[UR10][R8.64] ;  /* 0x0000000a08180981 */ /* 0x000ea8000c1e1500 */
[----:B----4-:R0:W-:Y:S04]  /*8910*/  STL [R1+0x970], R25 ;  /* 0x0009701901007387 */ /* 0x0101e80000100800 */
[----:B------:R1:W-:Y:S04]  /*8920*/  STS.U16 [R0+UR9+0x2400], R20 ;  /* 0x0024001400007988 */ /* 0x0003e80008000409 */
[----:B0-----:R-:W3:Y:S04]  /*8930*/  LDL.LU R25, [R1+0x168] ;  /* 0x0001680001197983 */ /* 0x001ee80000300800 */
[----:B-1----:R-:W4:Y:S04]  /*8940*/  LDL.LU R20, [R1+0x114] ;  /* 0x0001140001147983 */ /* 0x002f280000300800 */
[----:B------:R0:W-:Y:S04]  /*8950*/  STL [R1+0x350], R8 ;  /* 0x0003500801007387 */ /* 0x0001e80000100800 */
[----:B------:R1:W-:Y:S04]  /*8960*/  STL [R1+0x34c], R9 ;  /* 0x00034c0901007387 */ /* 0x0003e80000100800 */
[----:B------:R-:W4:Y:S04]  /*8970*/  LDL.LU R21, [R1+0xf0] ;  /* 0x0000f00001157983 */ /* 0x000f280000300800 */
[----:B0-----:R-:W4:Y:S04]  /*8980*/  LDL.LU R8, [R1+0x160] ;  /* 0x0001600001087983 */ /* 0x001f280000300800 */
[----:B-1----:R-:W4:Y:S04]  /*8990*/  LDL.LU R9, [R1+0x9c] ;  /* 0x00009c0001097983 */ /* 0x002f280000300800 */
[----:B--2---:R0:W-:Y:S04]  /*89a0*/  STL [R1+0x974], R24 ;  /* 0x0009741801007387 */ /* 0x0041e80000100800 */
[----:B0-----:R-:W2:Y:S01]  /*89b0*/  LDL.LU R24, [R1+0x184] ;  /* 0x0001840001187983 */ /* 0x001ea20000300800 */
[----:B------:R-:W-:-:S02]  /*89c0*/  PLOP3.LUT P0, PT, PT, PT, UP1, 0x80, 0x8 ;  /* 0x000000000008781c */ /* 0x000fc40003f0f018 */
[----:B------:R-:W-:Y:S01]  /*89d0*/  PRMT R23, RZ, 0x7610, R23 ;  /* 0x00007610ff177816 */ /* 0x000fe20000000017 */
[----:B---3--:R-:W-:Y:S04]  /*89e0*/  STS.U16 [R0+UR9+0x3400], R25 ;  /* 0x0034001900007988 */ /* 0x008fe80008000409 */
[----:B----4-:R0:W-:Y:S02]  /*89f0*/  STS.U16 [R0+UR9+0x3800], R8 ;  /* 0x0038000800007988 */ /* 0x0101e40008000409 */
[----:B0-----:R-:W-:-:S04]  /*8a00*/  LEA R8, P1, R9, R6, 0x1 ;  /* 0x0000000609087211 */ /* 0x001fc800078208ff */
[----:B------:R-:W-:Y:S01]  /*8a10*/  LEA.HI.X.SX32 R9, R9, R3, 0x1, P1 ;  /* 0x0000000309097211 */ /* 0x000fe200008f0eff */
[----:B--2---:R0:W-:Y:S02]  /*8a20*/  STS.U16 [R0+UR9+0x3000], R24 ;  /* 0x0030001800007988 */ /* 0x0041e40008000409 */
[----:B0-----:R-:W-:Y:S02]  /*8a30*/  LOP3.LUT R24, R2, 0x66, RZ, 0xfc, !PT ;  /* 0x0000006602187812 */ /* 0x001fe400078efcff */
[----:B------:R-:W2:Y:S02]  /*8a40*/  LDL.LU R2, [R1+0x170] ;  /* 0x0001700001027983 */ /* 0x000ea40000300800 */
[----:B------:R-:W-:Y:S02]  /*8a50*/  ISETP.LT.AND P0, PT, R24, UR20, P0 ;  /* 0x0000001418007c0c */ /* 0x000fe40008701270 */
[----:B------:R-:W3:Y:S04]  /*8a60*/  LDL.LU R24, [R1+0xe8] ;  /* 0x0000e80001187983 */ /* 0x000ee80000300800 */
[----:B------:R-:W4:Y:S04]  /*8a70*/  LDL.LU R25, [R1+0xb0] ;  /* 0x0000b00001197983 */ /* 0x000f280000300800 */
[----:B------:R0:W-:Y:S04]  /*8a80*/  STL [R1+0x358], R8 ;  /* 0x0003580801007387 */ /* 0x0001e80000100800 */
[----:B------:R1:W-:Y:S04]  /*8a90*/  STL [R1+0x354], R9 ;  /* 0x0003540901007387 */ /* 0x0003e80000100800 */
[----:B------:R0:W3:Y:S04]  /*8aa0*/  @P0 LDG.E.U16 R23, desc[UR10][R8.64] ;  /* 0x0000000a08170981 */ /* 0x0000e8000c1e1500 */
[----:B0-----:R-:W3:Y:S04]  /*8ab0*/  LDL.LU R8, [R1+0x108] ;  /* 0x0001080001087983 */ /* 0x001ee80000300800 */
[----:B-1----:R-:W3:Y:S01]  /*8ac0*/  LDL.LU R9, [R1+0xb4] ;  /* 0x0000b40001097983 */ /* 0x002ee20000300800 */
[----:B------:R-:W-:-:S02]  /*8ad0*/  PLOP3.LUT P0, PT, PT, PT, UP1, 0x80, 0x8 ;  /* 0x000000000008781c */ /* 0x000fc40003f0f018 */
[----:B------:R-:W-:Y:S01]  /*8ae0*/  PRMT R22, RZ, 0x7610, R22 ;  /* 0x00007610ff167816 */ /* 0x000fe20000000016 */
[----:B--2---:R0:W-:Y:S02]  /*8af0*/  STS.U16 [R0+UR9+0x3c00], R2 ;  /* 0x003c000200007988 */ /* 0x0041e40008000409 */
[----:B0-----:R-:W0:Y:S02]  /*8b00*/  S2R R2, SR_TID.X ;  /* 0x0000000000027919 */ /* 0x001e240000002100 */
[----:B0-----:R-:W-:-:S04]  /*8b10*/  SHF.R.U32.HI R2, RZ, 0x6, R2 ;  /* 0x00000006ff027819 */ /* 0x001fc80000011602 */
[----:B------:R-:W-:-:S04]  /*8b20*/  SGXT.U32 R2, R2, 0x1 ;  /* 0x000000010202781a */ /* 0x000fc80000000000 */
[----:B------:R-:W-:Y:S01]  /*8b30*/  LOP3.LUT R2, R2, 0x6e, RZ, 0xfc, !PT ;  /* 0x0000006e02027812 */ /* 0x000fe200078efcff */
[----:B---3--:R0:W-:Y:S03]  /*8b40*/  STS.U16 [R0+UR9+0x4400], R8 ;  /* 0x0044000800007988 */ /* 0x0081e60008000409 */
[----:B------:R-:W-:Y:S02]  /*8b50*/  ISETP.LT.AND P0, PT, R2, UR20, P0 ;  /* 0x0000001402007c0c */ /* 0x000fe40008701270 */
[----:B0-----:R-:W-:-:S04]  /*8b60*/  LEA R8, P1, R9, R6, 0x1 ;  /* 0x0000000609087211 */ /* 0x001fc800078208ff */
[----:B------:R-:W-:Y:S01]  /*8b70*/  LEA.HI.X.SX32 R9, R9, R3, 0x1, P1 ;  /* 0x0000000309097211 */ /* 0x000fe200008f0eff */
[----:B------:R0:W-:Y:S06]  /*8b80*/  STL [R1+0x978], R23 ;  /* 0x0009781701007387 */ /* 0x0001ec0000100800 */
[----:B------:R1:W2:Y:S04]  /*8b90*/  @P0 LDG.E.U16 R22, desc[UR10][R8.64] ;  /* 0x0000000a08160981 */ /* 0x0002a8000c1e1500 */
[----:B0-----:R-:W3:Y:S01]  /*8ba0*/  LDL.LU R23, [R1+0xfc] ;  /* 0x0000fc0001177983 */ /* 0x001ee20000300800 */
[----:B------:R-:W0:Y:S03]  /*8bb0*/  S2R R2, SR_TID.X ;  /* 0x0000000000027919 */ /* 0x000e260000002100 */
[----:B------:R1:W-:Y:S04]  /*8bc0*/  STS.U16 [R0+UR9+0x4000], R20 ;  /* 0x0040001400007988 */ /* 0x0003e80008000409 */
[----:B------:R-:W-:Y:S04]  /*8bd0*/  STS.U16 [R0+UR9+0x4c00], R21 ;  /* 0x004c001500007988 */ /* 0x000fe80008000409 */
[----:B-1----:R-:W3:Y:S04]  /*8be0*/  LDL.LU R20, [R1+0xd4] ;  /* 0x0000d40001147983 */ /* 0x002ee80000300800 */
[----:B------:R1:W-:Y:S04]  /*8bf0*/  STL [R1+0x360], R8 ;  /* 0x0003600801007387 */ /* 0x0003e80000100800 */
[----:B------:R0:W-:Y:S02]  /*8c00*/  STL [R1+0x35c], R9 ;  /* 0x00035c0901007387 */ /* 0x0001e40000100800 */
[----:B0-----:R-:W-:-:S04]  /*8c10*/  SHF.R.U32.HI R2, RZ, 0x6, R2 ;  /* 0x00000006ff027819 */ /* 0x001fc80000011602 */
[----:B------:R-:W-:-:S04]  /*8c20*/  SGXT.U32 R2, R2, 0x1 ;  /* 0x000000010202781a */ /* 0x000fc80000000000 */
[----:B-1----:R-:W-:Y:S02]  /*8c30*/  LOP3.LUT R8, R2, 0x76, RZ, 0xfc, !PT ;  /* 0x0000007602087812 */ /* 0x002fe400078efcff */
[----:B------:R-:W-:-:S04]  /*8c40*/  PLOP3.LUT P0, PT, PT, PT, UP1, 0x80, 0x8 ;  /* 0x000000000008781c */ /* 0x000fc80003f0f018 */
[----:B------:R-:W-:Y:S02]  /*8c50*/  ISETP.LT.AND P0, PT, R8, UR20, P0 ;  /* 0x0000001408007c0c */ /* 0x000fe40008701270 */
[C---:B----4-:R-:W-:Y:S02]  /*8c60*/  LEA R8, P1, R25.reuse, R6, 0x1 ;  /* 0x0000000619087211 */ /* 0x050fe400078208ff */
[----:B------:R-:W-:Y:S02]  /*8c70*/  PRMT R19, RZ, 0x7610, R19 ;  /* 0x00007610ff137816 */ /* 0x000fe40000000013 */
[----:B------:R-:W-:Y:S01]  /*8c80*/  LEA.HI.X.SX32 R9, R25, R3, 0x1, P1 ;  /* 0x0000000319097211 */ /* 0x000fe200008f0eff */
[----:B------:R-:W-:Y:S06]  /*8c90*/  STS.U16 [R0+UR9+0x5000], R24 ;  /* 0x0050001800007988 */ /* 0x000fec0008000409 */
[----:B------:R0:W4:Y:S04]  /*8ca0*/  @P0 LDG.E.U16 R19, desc[UR10][R8.64] ;  /* 0x0000000a08130981 */ /* 0x000128000c1e1500 */
[----:B--2---:R1:W-:Y:S04]  /*8cb0*/  STL [R1+0x97c], R22 ;  /* 0x00097c1601007387 */ /* 0x0043e80000100800 */
[----:B---3--:R2:W-:Y:S04]  /*8cc0*/  STS.U16 [R0+UR9+0x4800], R23 ;  /* 0x0048001700007988 */ /* 0x0085e80008000409 */
[----:B-1----:R-:W3:Y:S04]  /*8cd0*/  LDL.LU R22, [R1+0xc0] ;  /* 0x0000c00001167983 */ /* 0x002ee80000300800 */
[----:B--2---:R-:W2:Y:S04]  /*8ce0*/  LDL.LU R23, [R1+0xbc] ;  /* 0x0000bc0001177983 */ /* 0x004ea80000300800 */
[----:B------:R-:W2:Y:S04]  /*8cf0*/  LDL.LU R21, [R1+0x64] ;  /* 0x0000640001157983 */ /* 0x000ea80000300800 */
[----:B------:R-:W2:Y:S04]  /*8d00*/  LDL.LU R2, [R1+0xdc] ;  /* 0x0000dc0001027983 */ /* 0x000ea80000300800 */
[----:B------:R1:W-:Y:S04]  /*8d10*/  STL [R1+0x368], R8 ;  /* 0x0003680801007387 */ /* 0x0003e80000100800 */
[----:B------:R0:W-:Y:S04]  /*8d20*/  STL [R1+0x364], R9 ;  /* 0x0003640901007387 */ /* 0x0001e80000100800 */
[----:B------:R-:W3:Y:S04]  /*8d30*/  LDL.LU R24, [R1+0xb8] ;  /* 0x0000b80001187983 */ /* 0x000ee80000300800 */
[----:B------:R-:W3:Y:S04]  /*8d40*/  LDL.LU R25, [R1+0xa8] ;  /* 0x0000a80001197983 */ /* 0x000ee80000300800 */
[----:B-1----:R-:W3:Y:S04]  /*8d50*/  LDL.LU R8, [R1+0xcc] ;  /* 0x0000cc0001087983 */ /* 0x002ee80000300800 */
[----:B0-----:R-:W4:Y:S01]  /*8d60*/  LDL.LU R9, [R1+0x68] ;  /* 0x0000680001097983 */ /* 0x001f220000300800 */
[----:B------:R-:W-:-:S03]  /*8d70*/  PLOP3.LUT P0, PT, PT, PT, UP1, 0x80, 0x8 ;  /* 0x000000000008781c */ /* 0x000fc60003f0f018 */
[----:B------:R-:W-:Y:S01]  /*8d80*/  STS.U16 [R0+UR9+0x5800], R20 ;  /* 0x0058001400007988 */ /* 0x000fe20008000409 */
[----:B------:R-:W-:-:S03]  /*8d90*/  PRMT R18, RZ, 0x7610, R18 ;  /* 0x00007610ff127816 */ /* 0x000fc60000000012 */
[----:B--2---:R0:W-:Y:S02]  /*8da0*/  STS.U16 [R0+UR9+0x5400], R2 ;  /* 0x0054000200007988 */ /* 0x0041e40008000409 */
[----:B0-----:R-:W0:Y:S02]  /*8db0*/  S2R R2, SR_TID.X ;  /* 0x0000000000027919 */ /* 0x001e240000002100 */
[----:B---3--:R4:W-:Y:S01]  /*8dc0*/  STS.U16 [R0+UR9+0x5c00], R8 ;  /* 0x005c000800007988 */ /* 0x0089e20008000409 */
[----:B0-----:R-:W-:-:S04]  /*8dd0*/  SHF.R.U32.HI R2, RZ, 0x6, R2 ;  /* 0x00000006ff027819 */ /* 0x001fc80000011602 */
[----:B------:R-:W-:-:S04]  /*8de0*/  SGXT.U32 R2, R2, 0x1 ;  /* 0x000000010202781a */ /* 0x000fc80000000000 */
[----:B------:R-:W-:-:S04]  /*8df0*/  LOP3.LUT R20, R2, 0x7e, RZ, 0xfc, !PT ;  /* 0x0000007e02147812 */ /* 0x000fc800078efcff */
[----:B------:R-:W-:Y:S02]  /*8e00*/  ISETP.LT.AND P0, PT, R20, UR20, P0 ;  /* 0x0000001414007c0c */ /* 0x000fe40008701270 */
[----:B----4-:R-:W-:-:S04]  /*8e10*/  LEA R8, P1, R9, R6, 0x1 ;  /* 0x0000000609087211 */ /* 0x010fc800078208ff */
[----:B------:R-:W-:-:S07]  /*8e20*/  LEA.HI.X.SX32 R9, R9, R3, 0x1, P1 ;  /* 0x0000000309097211 */ /* 0x000fce00008f0eff */
[----:B------:R0:W2:Y:S04]  /*8e30*/  @P0 LDG.E.U16 R18, desc[UR10][R8.64] ;  /* 0x0000000a08120981 */ /* 0x0000a8000c1e1500 */
[----:B------:R1:W-:Y:S01]  /*8e40*/  STL [R1+0x980], R19 ;  /* 0x0009801301007387 */ /* 0x0003e20000100800 */
[----:B------:R-:W-:-:S03]  /*8e50*/  PLOP3.LUT P0, PT, PT, PT, UP1, 0x80, 0x8 ;  /* 0x000000000008781c */ /* 0x000fc60003f0f018 */
[----:B-1----:R-:W3:Y:S04]  /*8e60*/  LDL.LU R19, [R1+0xc4] ;  /* 0x0000c40001137983 */ /* 0x002ee80000300800 */
[----:B------:R-:W4:Y:S04]  /*8e70*/  LDL.LU R20, [R1+0x60] ;  /* 0x0000600001147983 */ /* 0x000f280000300800 */
[----:B------:R0:W-:Y:S02]  /*8e80*/  STL [R1+0x370], R8 ;  /* 0x0003700801007387 */ /* 0x0001e40000100800 */
[----:B0-----:R-:W-:-:S04]  /*8e90*/  LOP3.LUT R8, R2, 0x86, RZ, 0xfc, !PT ;  /* 0x0000008602087812 */ /* 0x001fc800078efcff */
[----:B------:R-:W-:Y:S02]  /*8ea0*/  ISETP.LT.AND P0, PT, R8, UR20, P0 ;  /* 0x0000001408007c0c */ /* 0x000fe40008701270 */
[C---:B------:R-:W-:Y:S01]  /*8eb0*/  LEA R8, P1, R21.reuse, R6, 0x1 ;  /* 0x0000000615087211 */ /* 0x040fe200078208ff */
[----:B------:R0:W-:Y:S01]  /*8ec0*/  STL [R1+0x36c], R9 ;  /* 0x00036c0901007387 */ /* 0x0001e20000100800 */
[----:B------:R-:W-:Y:S02]  /*8ed0*/  PRMT R17, RZ, 0x7610, R17 ;  /* 0x00007610ff117816 */ /* 0x000fe40000000011 */
[----:B0-----:R-:W-:-:S07]  /*8ee0*/  LEA.HI.X.SX32 R9, R21, R3, 0x1, P1 ;  /* 0x0000000315097211 */ /* 0x001fce00008f0eff */
[----:B------:R0:W3:Y:S04]  /*8ef0*/  @P0 LDG.E.U16 R17, desc[UR10][R8.64] ;  /* 0x0000000a08110981 */ /* 0x0000e8000c1e1500 */
[----:B--2---:R1:W-:Y:S04]  /*8f00*/  STL [R1+0x984], R18 ;  /* 0x0009841201007387 */ /* 0x0043e80000100800 */
[----:B------:R-:W2:Y:S04]  /*8f10*/  LDL.LU R21, [R1+0x1e8] ;  /* 0x0001e80001157983 */ /* 0x000ea80000300800 */
[----:B------:R0:W-:Y:S04]  /*8f20*/  STL [R1+0x378], R8 ;  /* 0x0003780801007387 */ /* 0x0001e80000100800 */
[----:B------:R4:W-:Y:S04]  /*8f30*/  STL [R1+0x374], R9 ;  /* 0x0003740901007387 */ /* 0x0009e80000100800 */
[----:B-1----:R-:W2:Y:S01]  /*8f40*/  LDL.LU R18, [R1+0x5c] ;  /* 0x00005c0001127983 */ /* 0x002ea20000300800 */
[----:B------:R-:W-:-:S02]  /*8f50*/  PLOP3.LUT P0, PT, PT, PT, UP1, 0x80, 0x8 ;  /* 0x000000000008781c */ /* 0x000fc40003f0f018 */
[----:B0-----:R-:W-:-:S04]  /*8f60*/  LOP3.LUT R8, R2, 0x8e, RZ, 0xfc, !PT ;  /* 0x0000008e02087812 */ /* 0x001fc800078efcff */
[----:B------:R-:W-:Y:S02]  /*8f70*/  ISETP.LT.AND P0, PT, R8, UR20, P0 ;  /* 0x0000001408007c0c */ /* 0x000fe40008701270 */
[C---:B----4-:R-:W-:Y:S02]  /*8f80*/  LEA R8, P1, R20.reuse, R6, 0x1 ;  /* 0x0000000614087211 */ /* 0x050fe400078208ff */
[----:B------:R-:W-:Y:S02]  /*8f90*/  PRMT R16, RZ, 0x7610, R16 ;  /* 0x00007610ff107816 */ /* 0x000fe40000000010 */
[----:B------:R-:W-:-:S07]  /*8fa0*/  LEA.HI.X.SX32 R9, R20, R3, 0x1, P1 ;  /* 0x0000000314097211 */ /* 0x000fce00008f0eff */
[----:B------:R0:W4:Y:S04]  /*8fb0*/  @P0 LDG.E.U16 R16, desc[UR10][R8.64] ;  /* 0x0000000a08100981 */ /* 0x000128000c1e1500 */
[----:B------:R-:W-:Y:S04]  /*8fc0*/  STS.U16 [R0+UR9+0x6400], R22 ;  /* 0x0064001600007988 */ /* 0x000fe80008000409 */
[----:B---3--:R-:W-:Y:S04]  /*8fd0*/  STS.U16 [R0+UR9+0x6000], R19 ;  /* 0x0060001300007988 */ /* 0x008fe80008000409 */
[----:B------:R1:W-:Y:S04]  /*8fe0*/  STL [R1+0x988], R17 ;  /* 0x0009881101007387 */ /* 0x0003e80000100800 */
[----:B-1----:R-:W3:Y:S04]  /*8ff0*/  LDL.LU R17, [R1+0x1f4] ;  /* 0x0001f40001117983 */ /* 0x002ee80000300800 */
[----:B------:R-:W3:Y:S04]  /*9000*/  LDL.LU R22, [R1+0x1fc] ;  /* 0x0001fc0001167983 */ /* 0x000ee80000300800 */
[----:B------:R-:W3:Y:S04]  /*9010*/  LDL.LU R19, [R1+0x1e0] ;  /* 0x0001e00001137983 */ /* 0x000ee80000300800 */
[----:B------:R1:W-:Y:S04]  /*9020*/  STS.U16 [R0+UR9+0x7400], R27 ;  /* 0x0074001b00007988 */ /* 0x0003e80008000409 */
[----:B------:R0:W-:Y:S04]  /*9030*/  STS.U16 [R0+UR9+0x6c00], R24 ;  /* 0x006c001800007988 */ /* 0x0001e80008000409 */
[----:B-1----:R-:W3:Y:S04]  /*9040*/  LDL.LU R27, [R1+0x9b8] ;  /* 0x0009b800011b7983 */ /* 0x002ee80000300800 */
[----:B0-----:R-:W3:Y:S04]  /*9050*/  LDL.LU R24, [R1+0x1d4] ;  /* 0x0001d40001187983 */ /* 0x001ee80000300800 */
[----:B------:R0:W-:Y:S01]  /*9060*/  STL [R1+0x380], R8 ;  /* 0x0003800801007387 */ /* 0x0001e20000100800 */
[----:B------:R-:W-:-:S03]  /*9070*/  PLOP3.LUT P0, PT, PT, PT, UP1, 0x80, 0x8 ;  /* 0x000000000008781c */ /* 0x000fc60003f0f018 */
[----:B------:R1:W-:Y:S04]  /*9080*/  STS.U16 [R0+UR9+0x7000], R25 ;  /* 0x0070001900007988 */ /* 0x0003e80008000409 */
[----:B------:R2:W-:Y:S01]  /*9090*/  STL [R1+0x37c], R9 ;  /* 0x00037c0901007387 */ /* 0x0005e20000100800 */
[----:B0-----:R-:W-:-:S03]  /*90a0*/  LOP3.LUT R8, R2, 0x96, RZ, 0xfc, !PT ;  /* 0x0000009602087812 */ /* 0x001fc600078efcff */
[----:B-1----:R-:W3:Y:S01]  /*90b0*/  LDL.LU R25, [R1+0x58] ;  /* 0x0000580001197983 */ /* 0x002ee20000300800 */
[----:B------:R-:W-:Y:S02]  /*90c0*/  ISETP.LT.AND P0, PT, R8, UR20, P0 ;  /* 0x0000001408007c0c */ /* 0x000fe40008701270 */
[----:B------:R-:W-:Y:S02]  /*90d0*/  PRMT R15, RZ, 0x7610, R15 ;  /* 0x00007610ff0f7816 */ /* 0x000fe4000000000f */
[----:B--2---:R-:W-:-:S04]  /*90e0*/  LEA R8, P1, R18, R6, 0x1 ;  /* 0x0000000612087211 */ /* 0x004fc800078208ff */
[----:B------:R-:W-:-:S05]  /*90f0*/  LEA.HI.X.SX32 R9, R18, R3, 0x1, P1 ;  /* 0x0000000312097211 */ /* 0x000fca00008f0eff */
[----:B------:R0:W2:Y:S04]  /*9100*/  @P0 LDG.E.U16 R15, desc[UR10][R8.64] ;  /* 0x0000000a080f0981 */ /* 0x0000a8000c1e1500 */
[----:B------:R1:W-:Y:S04]  /*9110*/  STS.U16 [R0+UR9+0x6800], R23 ;  /* 0x0068001700007988 */ /* 0x0003e80008000409 */
[----:B------:R0:W-:Y:S04]  /*9120*/  STS.U16 [R0+UR9+0x7800], R28 ;  /* 0x0078001c00007988 */ /* 0x0001e80008000409 */
[----:B----4-:R-:W-:Y:S01]  /*9130*/  STL [R1+0x98c], R16 ;  /* 0x00098c1001007387 */ /* 0x010fe20000100800 */
[----:B-1----:R-:W-:-:S03]  /*9140*/  LOP3.LUT R23, R0, 0x20, RZ, 0x3c, !PT ;  /* 0x0000002000177812 */ /* 0x002fc600078e3cff */
[----:B------:R1:W-:Y:S04]  /*9150*/  STS.U16 [R0+UR9+0x7c00], R29 ;  /* 0x007c001d00007988 */ /* 0x0003e80008000409 */
[----:B0-----:R-:W4:Y:S04]  /*9160*/  LDL.LU R28, [R1+0x9b4] ;  /* 0x0009b400011c7983 */ /* 0x001f280000300800 */
[----:B-1----:R-:W4:Y:S04]  /*9170*/  LDL.LU R29, [R1+0x9b0] ;  /* 0x0009b000011d7983 */ /* 0x002f280000300800 */
[----:B------:R-:W4:Y:S04]  /*9180*/  LDL.LU R20, [R1+0x1f0] ;  /* 0x0001f00001147983 */ /* 0x000f280000300800 */
[----:B------:R-:W4:Y:S04]  /*9190*/  LDL.LU R16, [R1+0x1cc] ;  /* 0x0001cc0001107983 */ /* 0x000f280000300800 */
[----:B---3--:R-:W-:Y:S04]  /*91a0*/  STS.U16 [R23+UR9+0x100], R17 ;  /* 0x0001001117007988 */ /* 0x008fe80008000409 */
[----:B------:R0:W-:Y:S01]  /*91b0*/  STS.U16 [R23+UR9+0x500], R21 ;  /* 0x0005001517007988 */ /* 0x0001e20008000409 */
[----:B------:R-:W-:-:S03]  /*91c0*/  PLOP3.LUT P0, PT, PT, PT, UP1, 0x80, 0x8 ;  /* 0x000000000008781c */ /* 0x000fc60003f0f018 */
[----:B0-----:R-:W3:Y:S04]  /*91d0*/  LDL.LU R21, [R1+0x1c8] ;  /* 0x0001c80001157983 */ /* 0x001ee80000300800 */
[----:B------:R-:W3:Y:S04]  /*91e0*/  LDL.LU R17, [R1+0x50] ;  /* 0x0000500001117983 */ /* 0x000ee80000300800 */
[----:B------:R0:W-:Y:S02]  /*91f0*/  STL [R1+0x388], R8 ;  /* 0x0003880801007387 */ /* 0x0001e40000100800 */
[----:B0-----:R-:W-:-:S04]  /*9200*/  LOP3.LUT R8, R2, 0x9e, RZ, 0xfc, !PT ;  /* 0x0000009e02087812 */ /* 0x001fc800078efcff */
[----:B------:R-:W-:Y:S01]  /*9210*/  ISETP.LT.AND P0, PT, R8, UR20, P0 ;  /* 0x0000001408007c0c */ /* 0x000fe20008701270 */
[----:B------:R0:W-:Y:S01]  /*9220*/  STL [R1+0x384], R9 ;  /* 0x0003840901007387 */ /* 0x0001e20000100800 */
[----:B------:R-:W-:Y:S02]  /*9230*/  PRMT R14, RZ, 0x7610, R14 ;  /* 0x00007610ff0e7816 */ /* 0x000fe4000000000e */
[----:B------:R-:W-:-:S04]  /*9240*/  LEA R8, P1, R25, R6, 0x1 ;  /* 0x0000000619087211 */ /* 0x000fc800078208ff */
[----:B0-----:R-:W-:-:S05]  /*9250*/  LEA.HI.X.SX32 R9, R25, R3, 0x1, P1 ;  /* 0x0000000319097211 */ /* 0x001fca00008f0eff */
[----:B------:R0:W3:Y:S04]  /*9260*/  @P0 LDG.E.U16 R14, desc[UR10][R8.64] ;  /* 0x0000000a080e0981 */ /* 0x0000e8000c1e1500 */
[----:B------:R1:W-:Y:S04]  /*9270*/  STS.U16 [R23+UR9+0x900], R22 ;  /* 0x0009001617007988 */ /* 0x0003e80008000409 */
[----:B------:R-:W-:Y:S04]  /*9280*/  STS.U16 [R23+UR9+0xd00], R19 ;  /* 0x000d001317007988 */ /* 0x000fe80008000409 */
[----:B------:R0:W-:Y:S04]  /*9290*/  STS.U16 [R23+UR9+0x1100], R24 ;  /* 0x0011001817007988 */ /* 0x0001e80008000409 */
[----:B--2---:R-:W-:Y:S04]  /*92a0*/  STL [R1+0x990], R15 ;  /* 0x0009900f01007387 */ /* 0x004fe80000100800 */
[----:B-1----:R-:W2:Y:S04]  /*92b0*/  LDL.LU R22, [R1+0x1dc] ;  /* 0x0001dc0001167983 */ /* 0x002ea80000300800 */
[----:B------:R-:W2:Y:S04]  /*92c0*/  LDL.LU R18, [R1+0x1c4] ;  /* 0x0001c40001127983 */ /* 0x000ea80000300800 */
[----:B0-----:R-:W2:Y:S04]  /*92d0*/  LDL.LU R24, [R1+0x1b8] ;  /* 0x0001b80001187983 */ /* 0x001ea80000300800 */
[----:B------:R-:W2:Y:S01]  /*92e0*/  LDL.LU R19, [R1+0x30] ;  /* 0x0000300001137983 */ /* 0x000ea20000300800 */
[----:B------:R-:W-:-:S03]  /*92f0*/  PLOP3.LUT P0, PT, PT, PT, UP1, 0x80, 0x8 ;  /* 0x000000000008781c */ /* 0x000fc60003f0f018 */
[----:B------:R0:W-:Y:S02]  /*9300*/  STL [R1+0x390], R8 ;  /* 0x0003900801007387 */ /* 0x0001e40000100800 */
[----:B0-----:R-:W-:-:S04]  /*9310*/  LOP3.LUT R8, R2, 0xa6, RZ, 0xfc, !PT ;  /* 0x000000a602087812 */ /* 0x001fc800078efcff */
[----:B------:R-:W-:Y:S01]  /*9320*/  ISETP.LT.AND P0, PT, R8, UR20, P0 ;  /* 0x0000001408007c0c */ /* 0x000fe20008701270 */
[----:B------:R0:W-:Y:S01]  /*9330*/  STL [R1+0x38c], R9 ;  /* 0x00038c0901007387 */ /* 0x0001e20000100800 */
[----:B------:R-:W-:-:S03]  /*9340*/  PRMT R13, RZ, 0x7610, R13 ;  /* 0x00007610ff0d7816 */ /* 0x000fc6000000000d */
[----:B----4-:R1:W-:Y:S01]  /*9350*/  STS.U16 [R23+UR9+0x1500], R20 ;  /* 0x0015001417007988 */ /* 0x0103e20008000409 */
[----:B---3--:R-:W-:-:S04]  /*9360*/  LEA R8, P1, R17, R6, 0x1 ;  /* 0x0000000611087211 */ /* 0x008fc800078208ff */
[----:B0-----:R-:W-:-:S05]  /*9370*/  LEA.HI.X.SX32 R9, R17, R3, 0x1, P1 ;  /* 0x0000000311097211 */ /* 0x001fca00008f0eff */
[----:B------:R0:W3:Y:S04]  /*9380*/  @P0 LDG.E.U16 R13, desc[UR10][R8.64] ;  /* 0x0000000a080d0981 */ /* 0x0000e8000c1e1500 */
[----:B------:R-:W-:Y:S04]  /*9390*/  STS.U16 [R23+UR9+0x1900], R16 ;  /* 0x0019001017007988 */ /* 0x000fe80008000409 */
[----:B------:R4:W-:Y:S01]  /*93a0*/  STS.U16 [R23+UR9+0x1d00], R21 ;  /* 0x001d001517007988 */ /* 0x0009e20008000409 */
[----:B------:R-:W-:-:S03]  /*93b0*/  PLOP3.LUT P0, PT, PT, PT, UP1, 0x80, 0x8 ;  /* 0x000000000008781c */ /* 0x000fc60003f0f018 */
[----:B------:R-:W-:Y:S04]  /*93c0*/  STL [R1+0x994], R14 ;  /* 0x0009940e01007387 */ /* 0x000fe80000100800 */
[----:B------:R-:W3:Y:S04]  /*93d0*/  LDL.LU R25, [R1+0x1d0] ;  /* 0x0001d00001197983 */ /* 0x000ee80000300800 */
[----:B-1----:R-:W3:Y:S04]  /*93e0*/  LDL.LU R20, [R1+0x1ac] ;  /* 0x0001ac0001147983 */ /* 0x002ee80000300800 */
[----:B----4-:R-:W4:Y:S04]  /*93f0*/  LDL.LU R21, [R1+0x1a8] ;  /* 0x0001a80001157983 */ /* 0x010f280000300800 */
[----:B------:R-:W4:Y:S04]  /*9400*/  LDL.LU R16, [R1+0x14] ;  /* 0x0000140001107983 */ /* 0x000f280000300800 */
[----:B------:R0:W-:Y:S02]  /*9410*/  STL [R1+0x398], R8 ;  /* 0x0003980801007387 */ /* 0x0001e40000100800 */
[----:B0-----:R-:W-:-:S04]  /*9420*/  LOP3.LUT R8, R2, 0xae, RZ, 0xfc, !PT ;  /* 0x000000ae02087812 */ /* 0x001fc800078efcff */
[----:B------:R-:W-:Y:S01]  /*9430*/  ISETP.LT.AND P0, PT, R8, UR20, P0 ;  /* 0x0000001408007c0c */ /* 0x000fe20008701270 */
[----:B------:R0:W-:Y:S01]  /*9440*/  STL [R1+0x394], R9 ;  /* 0x0003940901007387 */ /* 0x0001e20000100800 */
[----:B------:R-:W-:Y:S02]  /*9450*/  PRMT R12, RZ, 0x7610, R12 ;  /* 0x00007610ff0c7816 */ /* 0x000fe4000000000c */
[----:B--2---:R-:W-:-:S04]  /*9460*/  LEA R8, P1, R19, R6, 0x1 ;  /* 0x0000000613087211 */ /* 0x004fc800078208ff */
[----:B0-----:R-:W-:-:S05]  /*9470*/  LEA.HI.X.SX32 R9, R19, R3, 0x1, P1 ;  /* 0x0000000313097211 */ /* 0x001fca00008f0eff */
[----:B------:R0:W2:Y:S04]  /*9480*/  @P0 LDG.E.U16 R12, desc[UR10][R8.64] ;  /* 0x0000000a080c0981 */ /* 0x0000a8000c1e1500 */
[----:B------:R1:W-:Y:S04]  /*9490*/  STS.U16 [R23+UR9+0x2100], R22 ;  /* 0x0021001617007988 */ /* 0x0003e80008000409 */
[----:B------:R0:W-:Y:S01]  /*94a0*/  STS.U16 [R23+UR9+0x2500], R18 ;  /* 0x0025001217007988 */ /* 0x0001e20008000409 */
[----:B------:R-:W-:-:S03]  /*94b0*/  PLOP3.LUT P0, PT, PT, PT, UP1, 0x80, 0x8 ;  /* 0x000000000008781c */ /* 0x000fc60003f0f018 */
[----:B------:R0:W-:Y:S01]  /*94c0*/  STS.U16 [R23+UR9+0x2900], R24 ;  /* 0x0029001817007988 */ /* 0x0001e20008000409 */
[----:B------:R-:W-:-:S03]  /*94d0*/  PRMT R11, RZ, 0x7610, R11 ;  /* 0x00007610ff0b7816 */ /* 0x000fc6000000000b */
[----:B---3--:R-:W-:Y:S04]  /*94e0*/  STL [R1+0x998], R13 ;  /* 0x0009980d01007387 */ /* 0x008fe80000100800 */
[----:B-1----:R-:W3:Y:S04]  /*94f0*/  LDL.LU R22, [R1+0x1b0] ;  /* 0x0001b00001167983 */ /* 0x002ee80000300800 */
[----:B------:R-:W3:Y:S04]  /*9500*/  LDL.LU R17, [R1+0x1a4] ;  /* 0x0001a40001117983 */ /* 0x000ee80000300800 */
[----:B0-----:R-:W3:Y:S04]  /*9510*/  LDL.LU R18, [R1+0x14c] ;  /* 0x00014c0001127983 */ /* 0x001ee80000300800 */
[----:B------:R-:W3:Y:S04]  /*9520*/  LDL.LU R24, [R1+0x4] ;  /* 0x0000040001187983 */ /* 0x000ee80000300800 */
[----:B------:R0:W-:Y:S02]  /*9530*/  STL [R1+0x3a0], R8 ;  /* 0x0003a00801007387 */ /* 0x0001e40000100800 */
[----:B0-----:R-:W-:-:S04]  /*9540*/  LOP3.LUT R8, R2, 0xb6, RZ, 0xfc, !PT ;  /* 0x000000b602087812 */ /* 0x001fc800078efcff */
[----:B------:R-:W-:Y:S01]  /*9550*/  ISETP.LT.AND P0, PT, R8, UR20, P0 ;  /* 0x0000001408007c0c */ /* 0x000fe20008701270 */
[----:B------:R0:W-:Y:S01]  /*9560*/  STL [R1+0x39c], R9 ;  /* 0x00039c0901007387 */ /* 0x0001e20000100800 */
[----:B----4-:R-:W-:-:S04]  /*9570*/  LEA R8, P1, R16, R6, 0x1 ;  /* 0x0000000610087211 */ /* 0x010fc800078208ff */
[----:B0-----:R-:W-:-:S07]  /*9580*/  LEA.HI.X.SX32 R9, R16, R3, 0x1, P1 ;  /* 0x0000000310097211 */ /* 0x001fce00008f0eff */
[----:B------:R0:W4:Y:S04]  /*9590*/  @P0 LDG.E.U16 R11, desc[UR10][R8.64] ;  /* 0x0000000a080b0981 */ /* 0x000128000c1e1500 */
[----:B------:R1:W-:Y:S04]  /*95a0*/  STS.U16 [R23+UR9+0x2d00], R25 ;  /* 0x002d001917007988 */ /* 0x0003e80008000409 */
[----:B------:R0:W-:Y:S04]  /*95b0*/  STS.U16 [R23+UR9+0x3100], R20 ;  /* 0x0031001417007988 */ /* 0x0001e80008000409 */
[----:B------:R0:W-:Y:S04]  /*95c0*/  STS.U16 [R23+UR9+0x3500], R21 ;  /* 0x0035001517007988 */ /* 0x0001e80008000409 */
[----:B--2---:R-:W-:Y:S04]  /*95d0*/  STL [R1+0x99c], R12 ;  /* 0x00099c0c01007387 */ /* 0x004fe80000100800 */
[----:B------:R-:W2:Y:S04]  /*95e0*/  LDL.LU R19, [R1+0x144] ;  /* 0x0001440001137983 */ /* 0x000ea80000300800 */
[----:B-1----:R-:W2:Y:S04]  /*95f0*/  LDL.LU R25, [R1+0x13c] ;  /* 0x00013c0001197983 */ /* 0x002ea80000300800 */
[----:B0-----:R-:W2:Y:S04]  /*9600*/  LDL.LU R20, [R1+0x134] ;  /* 0x0001340001147983 */ /* 0x001ea80000300800 */
[----:B------:R-:W2:Y:S01]  /*9610*/  LDL.LU R21, [R1] ;  /* 0x0000000001157983 */ /* 0x000ea20000300800 */
[----:B------:R-:W-:-:S03]  /*9620*/  PLOP3.LUT P0, PT, PT, PT, UP1, 0x80, 0x8 ;  /* 0x000000000008781c */ /* 0x000fc60003f0f018 */
[----:B------:R0:W-:Y:S02]  /*9630*/  STL [R1+0x3a8], R8 ;  /* 0x0003a80801007387 */ /* 0x0001e40000100800 */
[----:B0-----:R-:W-:-:S04]  /*9640*/  LOP3.LUT R8, R2, 0xbe, RZ, 0xfc, !PT ;  /* 0x000000be02087812 */ /* 0x001fc800078efcff */
[----:B------:R-:W-:Y:S01]  /*9650*/  ISETP.LT.AND P0, PT, R8, UR20, P0 ;  /* 0x0000001408007c0c */ /* 0x000fe20008701270 */
[----:B------:R0:W-:Y:S01]  /*9660*/  STL [R1+0x3a4], R9 ;  /* 0x0003a40901007387 */ /* 0x0001e20000100800 */
[----:B------:R-:W-:Y:S02]  /*9670*/  PRMT R10, RZ, 0x7610, R10 ;  /* 0x00007610ff0a7816 */ /* 0x000fe4000000000a */
[----:B---3--:R-:W-:-:S04]  /*9680*/  LEA R8, P1, R24, R6, 0x1 ;  /* 0x0000000618087211 */ /* 0x008fc800078208ff */
[----:B0-----:R-:W-:-:S05]  /*9690*/  LEA.HI.X.SX32 R9, R24, R3, 0x1, P1 ;  /* 0x0000000318097211 */ /* 0x001fca00008f0eff */
[----:B------:R0:W3:Y:S01]  /*96a0*/  @P0 LDG.E.U16 R10, desc[UR10][R8.64] ;  /* 0x0000000a080a0981 */ /* 0x0000e2000c1e1500 */
[----:B------:R-:W-:-:S03]  /*96b0*/  PLOP3.LUT P0, PT, PT, PT, UP1, 0x80, 0x8 ;  /* 0x000000000008781c */ /* 0x000fc60003f0f018 */
[----:B------:R1:W-:Y:S04]  /*96c0*/  STS.U16 [R23+UR9+0x3900], R22 ;  /* 0x0039001617007988 */ /* 0x0003e80008000409 */
[----:B------:R-:W-:Y:S04]  /*96d0*/  STS.U16 [R23+UR9+0x3d00], R17 ;  /* 0x003d001117007988 */ /* 0x000fe80008000409 */
[----:B------:R-:W-:Y:S04]  /*96e0*/  STS.U16 [R23+UR9+0x4100], R18 ;  /* 0x0041001217007988 */ /* 0x000fe80008000409 */
[----:B----4-:R4:W-:Y:S04]  /*96f0*/  STL [R1+0x9a0], R11 ;  /* 0x0009a00b01007387 */ /* 0x0109e80000100800 */
[----:B------:R-:W3:Y:S04]  /*9700*/  LDL.LU R15, [R1+0x130] ;  /* 0x00013000010f7983 */ /* 0x000ee80000300800 */
[----:B-1----:R-:W3:Y:S01]  /*9710*/  LDL.LU R22, [R1+0x128] ;  /* 0x0001280001167983 */ /* 0x002ee20000300800 */
[----:B----4-:R-:W-:-:S03]  /*9720*/  LOP3.LUT R11, R2, 0xc6, RZ, 0xfc, !PT ;  /* 0x000000c6020b7812 */ /* 0x010fc600078efcff */
[----:B------:R-:W4:Y:S01]  /*9730*/  LDL.LU R16, [R1+0x120] ;  /* 0x0001200001107983 */ /* 0x000f220000300800 */
[----:B------:R-:W-:-:S03]  /*9740*/  ISETP.LT.AND P0, PT, R11, UR20, P0 ;  /* 0x000000140b007c0c */ /* 0x000fc60008701270 */
[----:B------:R0:W-:Y:S02]  /*9750*/  STL [R1+0x3b0], R8 ;  /* 0x0003b00801007387 */ /* 0x0001e40000100800 */
[----:B0-----:R-:W-:Y:S02]  /*9760*/  PRMT R8, RZ, 0x7610, R8 ;  /* 0x00007610ff087816 */ /* 0x001fe40000000008 */
[----:B------:R-:W-:Y:S04]  /*9770*/  STL [R1+0x3ac], R9 ;  /* 0x0003ac0901007387 */ /* 0x000fe80000100800 */
[----:B------:R-:W4:Y:S04]  /*9780*/  LDL.LU R17, [R1+0x118] ;  /* 0x0001180001117983 */ /* 0x000f280000300800 */
[----:B------:R-:W4:Y:S04]  /*9790*/  LDL.LU R24, [R1+0x10c] ;  /* 0x00010c0001187983 */ /* 0x000f280000300800 */
[----:B--2---:R-:W-:Y:S04]  /*97a0*/  STS.U16 [R23+UR9+0x4500], R19 ;  /* 0x0045001317007988 */ /* 0x004fe80008000409 */
[----:B------:R-:W-:Y:S01]  /*97b0*/  STS.U16 [R23+UR9+0x4900], R25 ;  /* 0x0049001917007988 */ /* 0x000fe20008000409 */
[----:B------:R-:W-:-:S04]  /*97c0*/  LEA R11, P1, R21, R6, 0x1 ;  /* 0x00000006150b7211 */ /* 0x000fc800078208ff */
[----:B------:R-:W-:Y:S01]  /*97d0*/  LEA.HI.X.SX32 R12, R21, R3, 0x1, P1 ;  /* 0x00000003150c7211 */ /* 0x000fe200008f0eff */
[----:B------:R0:W-:Y:S04]  /*97e0*/  STS.U16 [R23+UR9+0x4d00], R20 ;  /* 0x004d001417007988 */ /* 0x0001e80008000409 */
[----:B------:R-:W-:Y:S02]  /*97f0*/  @P0 IMAD.MOV.U32 R21, RZ, RZ, R12 ;  /* 0x000000ffff150224 */ /* 0x000fe400078e000c */
[----:B0-----:R-:W-:-:S05]  /*9800*/  @P0 IMAD.MOV.U32 R20, RZ, RZ, R11 ;  /* 0x000000ffff140224 */ /* 0x001fca00078e000b */
[----:B------:R0:W2:Y:S01]  /*9810*/  @P0 LDG.E.U16 R8, desc[UR10][R20.64] ;  /* 0x0000000a14080981 */ /* 0x0000a2000c1e1500 */
[----:B------:R-:W-:Y:S02]  /*9820*/  PLOP3.LUT P0, PT, PT, PT, UP1, 0x80, 0x8 ;  /* 0x000000000008781c */ /* 0x000fe40003f0f018 */
[----:B------:R-:W-:Y:S01]  /*9830*/  PRMT R9, RZ, 0x7610, R9 ;  /* 0x00007610ff097816 */ /* 0x000fe20000000009 */
[----:B---3--:R-:W-:Y:S04]  /*9840*/  STL [R1+0x9a4], R10 ;  /* 0x0009a40a01007387 */ /* 0x008fe80000100800 */
[----:B------:R-:W3:Y:S04]  /*9850*/  LDL.LU R25, [R1+0x104] ;  /* 0x0001040001197983 */ /* 0x000ee80000300800 */
[----:B------:R1:W-:Y:S02]  /*9860*/  STL [R1+0x3b8], R11 ;  /* 0x0003b80b01007387 */ /* 0x0003e40000100800 */
[----:B-1----:R-:W-:-:S04]  /*9870*/  LOP3.LUT R11, R2, 0xce, RZ, 0xfc, !PT ;  /* 0x000000ce020b7812 */ /* 0x002fc800078efcff */
[----:B------:R-:W-:Y:S02]  /*9880*/  ISETP.LT.AND P0, PT, R11, UR20, P0 ;  /* 0x000000140b007c0c */ /* 0x000fe40008701270 */
[C---:B------:R-:W-:Y:S01]  /*9890*/  LEA R11, P1, R29.reuse, R6, 0x1 ;  /* 0x000000061d0b7211 */ /* 0x040fe200078208ff */
[----:B------:R1:W-:Y:S04]  /*98a0*/  STL [R1+0x3b4], R12 ;  /* 0x0003b40c01007387 */ /* 0x0003e80000100800 */
[----:B------:R-:W3:Y:S04]  /*98b0*/  LDL.LU R18, [R1+0xf8] ;  /* 0x0000f80001127983 */ /* 0x000ee80000300800 */
[----:B------:R-:W3:Y:S01]  /*98c0*/  LDL.LU R19, [R1+0xec] ;  /* 0x0000ec0001137983 */ /* 0x000ee20000300800 */
[----:B-1----:R-:W-:Y:S01]  /*98d0*/  LEA.HI.X.SX32 R12, R29, R3, 0x1, P1 ;  /* 0x000000031d0c7211 */ /* 0x002fe200008f0eff */
[----:B0-----:R-:W-:-:S02]  /*98e0*/  @P0 IMAD.MOV.U32 R20, RZ, RZ, R11 ;  /* 0x000000ffff140224 */ /* 0x001fc400078e000b */
[----:B------:R-:W-:Y:S02]  /*98f0*/  STS.U16 [R23+UR9+0x5100], R15 ;  /* 0x0051000f17007988 */ /* 0x000fe40008000409 */
[----:B------:R-:W-:Y:S02]  /*9900*/  @P0 IMAD.MOV.U32 R21, RZ, RZ, R12 ;  /* 0x000000ffff150224 */ /* 0x000fe400078e000c */
[----:B------:R0:W-:Y:S04]  /*9910*/  STS.U16 [R23+UR9+0x5500], R22 ;  /* 0x0055001617007988 */ /* 0x0001e80008000409 */
[----:B------:R1:W3:Y:S01]  /*9920*/  @P0 LDG.E.U16 R9, desc[UR10][R20.64] ;  /* 0x0000000a14090981 */ /* 0x0002e2000c1e1500 */
[----:B------:R-:W-:Y:S02]  /*9930*/  PLOP3.LUT P0, PT, PT, PT, UP1, 0x80, 0x8 ;  /* 0x000000000008781c */ /* 0x000fe40003f0f018 */
[----:B------:R-:W-:Y:S01]  /*9940*/  PRMT R7, RZ, 0x7610, R7 ;  /* 0x00007610ff077816 */ /* 0x000fe20000000007 */
[----:B----4-:R-:W-:Y:S04]  /*9950*/  STS.U16 [R23+UR9+0x5900], R16 ;  /* 0x0059001017007988 */ /* 0x010fe80008000409 */
[----:B------:R-:W-:Y:S04]  /*9960*/  STS.U16 [R23+UR9+0x5d00], R17 ;  /* 0x005d001117007988 */ /* 0x000fe80008000409 */
[----:B------:R-:W-:Y:S01]  /*9970*/  STS.U16 [R23+UR9+0x6100], R24 ;  /* 0x0061001817007988 */ /* 0x000fe20008000409 */
[----:B------:R-:W-:-:S03]  /*9980*/  PRMT R10, RZ, 0x7610, R10 ;  /* 0x00007610ff0a7816 */ /* 0x000fc6000000000a */
[----:B--2---:R-:W-:Y:S04]  /*9990*/  STL [R1+0x9a8], R8 ;  /* 0x0009a80801007387 */ /* 0x004fe80000100800 */
[----:B0-----:R-:W2:Y:S04]  /*99a0*/  LDL.LU R22, [R1+0xe0] ;  /* 0x0000e00001167983 */ /* 0x001ea80000300800 */
[----:B------:R0:W-:Y:S02]  /*99b0*/  STL [R1+0x3c0], R11 ;  /* 0x0003c00b01007387 */ /* 0x0001e40000100800 */
[----:B0-----:R-:W-:-:S04]  /*99c0*/  LOP3.LUT R11, R2, 0xd6, RZ, 0xfc, !PT ;  /* 0x000000d6020b7812 */ /* 0x001fc800078efcff */
[----:B------:R-:W-:Y:S02]  /*99d0*/  ISETP.LT.AND P0, PT, R11, UR20, P0 ;  /* 0x000000140b007c0c */ /* 0x000fe40008701270 */
[C---:B------:R-:W-:Y:S01]  /*99e0*/  LEA R11, P1, R28.reuse, R6, 0x1 ;  /* 0x000000061c0b7211 */ /* 0x040fe200078208ff */
[----:B------:R0:W-:Y:S04]  /*99f0*/  STL [R1+0x3bc], R12 ;  /* 0x0003bc0c01007387 */ /* 0x0001e80000100800 */
[----:B------:R-:W4:Y:S04]  /*9a00*/  LDL.LU R14, [R1+0xd8] ;  /* 0x0000d800010e7983 */ /* 0x000f280000300800 */
[----:B------:R-:W4:Y:S01]  /*9a10*/  LDL.LU R15, [R1+0xd0] ;  /* 0x0000d000010f7983 */ /* 0x000f220000300800 */
[----:B0-----:R-:W-:Y:S01]  /*9a20*/  LEA.HI.X.SX32 R12, R28, R3, 0x1, P1 ;  /* 0x000000031c0c7211 */ /* 0x001fe200008f0eff */
[----:B-1----:R-:W-:-:S02]  /*9a30*/  @P0 IMAD.MOV.U32 R20, RZ, RZ, R11 ;  /* 0x000000ffff140224 */ /* 0x002fc400078e000b */
[----:B------:R-:W4:Y:S02]  /*9a40*/  LDL.LU R24, [R1+0x224] ;  /* 0x0002240001187983 */ /* 0x000f240000300800 */
[----:B------:R-:W-:Y:S02]  /*9a50*/  @P0 IMAD.MOV.U32 R21, RZ, RZ, R12 ;  /* 0x000000ffff150224 */ /* 0x000fe400078e000c */
[----:B------:R-:W4:Y:S04]  /*9a60*/  LDL.LU R16, [R1+0x10] ;  /* 0x0000100001107983 */ /* 0x000f280000300800 */
[----:B------:R0:W-:Y:S04]  /*9a70*/  STL [R1+0x3c8], R11 ;  /* 0x0003c80b01007387 */ /* 0x0001e80000100800 */
[----:B------:R1:W4:Y:S01]  /*9a80*/  @P0 LDG.E.U16 R7, desc[UR10][R20.64] ;  /* 0x0000000a14070981 */ /* 0x000322000c1e1500 */
[----:B------:R-:W-:-:S02]  /*9a90*/  PLOP3.LUT P0, PT, PT, PT, UP1, 0x80, 0x8 ;  /* 0x000000000008781c */ /* 0x000fc40003f0f018 */
[----:B0-----:R-:W-:-:S04]  /*9aa0*/  LOP3.LUT R11, R2, 0xde, RZ, 0xfc, !PT ;  /* 0x000000de020b7812 */ /* 0x001fc800078efcff */
[----:B------:R-:W-:Y:S02]  /*9ab0*/  ISETP.LT.AND P0, PT, R11, UR20, P0 ;  /* 0x000000140b007c0c */ /* 0x000fe40008701270 */
[C---:B------:R-:W-:Y:S01]  /*9ac0*/  LEA R11, P1, R27.reuse, R6, 0x1 ;  /* 0x000000061b0b7211 */ /* 0x040fe200078208ff */
[----:B------:R0:W-:Y:S03]  /*9ad0*/  STL [R1+0x3c4], R12 ;  /* 0x0003c40c01007387 */ /* 0x0001e60000100800 */
[----:B0-----:R-:W-:-:S07]  /*9ae0*/  LEA.HI.X.SX32 R12, R27, R3, 0x1, P1 ;  /* 0x000000031b0c7211 */ /* 0x001fce00008f0eff */
[----:B-1----:R-:W-:Y:S02]  /*9af0*/  @P0 IMAD.MOV.U32 R20, RZ, RZ, R11 ;  /* 0x000000ffff140224 */ /* 0x002fe400078e000b */
[----:B------:R-:W-:-:S05]  /*9b00*/  @P0 IMAD.MOV.U32 R21, RZ, RZ, R12 ;  /* 0x000000ffff150224 */ /* 0x000fca00078e000c */
[----:B------:R-:W4:Y:S04]  /*9b10*/  @P0 LDG.E.U16 R10, desc[UR10][R20.64] ;  /* 0x0000000a140a0981 */ /* 0x000f28000c1e1500 */
[----:B---3--:R0:W-:Y:S04]  /*9b20*/  STS.U16 [R23+UR9+0x6500], R25 ;  /* 0x0065001917007988 */ /* 0x0081e80008000409 */
[----:B------:R1:W-:Y:S04]  /*9b30*/  STS.U16 [R23+UR9+0x6900], R18 ;  /* 0x0069001217007988 */ /* 0x0003e80008000409 */
[----:B------:R3:W-:Y:S04]  /*9b40*/  STS.U16 [R23+UR9+0x6d00], R19 ;  /* 0x006d001317007988 */ /* 0x0007e80008000409 */
[----:B0-----:R-:W4:Y:S04]  /*9b50*/  LDL.LU R25, [R1+0x218] ;  /* 0x0002180001197983 */ /* 0x001f280000300800 */
[----:B------:R-:W4:Y:S04]  /*9b60*/  LDL.LU R17, [R1+0x208] ;  /* 0x0002080001117983 */ /* 0x000f280000300800 */
[----:B-1----:R-:W4:Y:S04]  /*9b70*/  LDL.LU R18, [R1+0x20c] ;  /* 0x00020c0001127983 */ /* 0x002f280000300800 */
[----:B---3--:R-:W3:Y:S04]  /*9b80*/  LDL.LU R19, [R1+0xc] ;  /* 0x00000c0001137983 */ /* 0x008ee80000300800 */
[----:B------:R-:W-:Y:S04]  /*9b90*/  STL [R1+0x3d0], R11 ;  /* 0x0003d00b01007387 */ /* 0x000fe80000100800 */
[----:B------:R-:W-:Y:S01]  /*9ba0*/  STL [R1+0x3cc], R12 ;  /* 0x0003cc0c01007387 */ /* 0x000fe20000100800 */
[----:B------:R-:W-:-:S02]  /*9bb0*/  PLOP3.LUT P0, PT, PT, PT, UP1, 0x80, 0x8 ;  /* 0x000000000008781c */ /* 0x000fc40003f0f018 */
[----:B------:R-:W-:Y:S01]  /*9bc0*/  PRMT R8, RZ, 0x7610, R8 ;  /* 0x00007610ff087816 */ /* 0x000fe20000000008 */
[----:B--2---:R0:W-:Y:S04]  /*9bd0*/  STS.U16 [R23+UR9+0x7100], R22 ;  /* 0x0071001617007988 */ /* 0x0041e80008000409 */
[----:B0-----:R-:W2:Y:S04]  /*9be0*/  LDL.LU R22, [R1+0x8] ;  /* 0x0000080001167983 */ /* 0x001ea80000300800 */
[----:B----4-:R-:W-:Y:S04]  /*9bf0*/  STS.U16 [R23+UR9+0x7500], R14 ;  /* 0x0075000e17007988 */ /* 0x010fe80008000409 */
[----:B------:R-:W-:Y:S04]  /*9c00*/  STS.U16 [R23+UR9+0x7900], R15 ;  /* 0x0079000f17007988 */ /* 0x000fe80008000409 */
[----:B------:R0:W-:Y:S04]  /*9c10*/  STS.U16 [R23+UR9+0x7d00], R4 ;  /* 0x007d000417007988 */ /* 0x0001e80008000409 */
[----:B0-----:R-:W4:Y:S04]  /*9c20*/  LDL.LU R4, [R1+0x9ac] ;  /* 0x0009ac0001047983 */ /* 0x001f280000300800 */
[----:B------:R0:W-:Y:S02]  /*9c30*/  STL [R1+0x14], R10 ;  /* 0x0000140a01007387 */ /* 0x0001e40000100800 */
[----:B0-----:R-:W-:-:S04]  /*9c40*/  LOP3.LUT R10, R2, 0xe6, RZ, 0xfc, !PT ;  /* 0x000000e6020a7812 */ /* 0x001fc800078efcff */
[----:B------:R-:W-:Y:S02]  /*9c50*/  ISETP.LT.AND P0, PT, R10, UR20, P0 ;  /* 0x000000140a007c0c */ /* 0x000fe40008701270 */
[----:B------:R-:W-:-:S04]  /*9c60*/  LEA R10, P1, R16, R6, 0x1 ;  /* 0x00000006100a7211 */ /* 0x000fc800078208ff */
[----:B------:R-:W-:-:S07]  /*9c70*/  LEA.HI.X.SX32 R11, R16, R3, 0x1, P1 ;  /* 0x00000003100b7211 */ /* 0x000fce00008f0eff */
[----:B------:R-:W-:Y:S02]  /*9c80*/  @P0 IMAD.MOV.U32 R20, RZ, RZ, R10 ;  /* 0x000000ffff140224 */ /* 0x000fe400078e000a */
[----:B------:R-:W-:-:S05]  /*9c90*/  @P0 IMAD.MOV.U32 R21, RZ, RZ, R11 ;  /* 0x000000ffff150224 */ /* 0x000fca00078e000b */
[----:B------:R-:W2:Y:S01]  /*9ca0*/  @P0 LDG.E.U16 R8, desc[UR10][R20.64] ;  /* 0x0000000a14080981 */ /* 0x000ea2000c1e1500 */
[----:B------:R-:W-:-:S05]  /*9cb0*/  LOP3.LUT R23, R0, 0x40, RZ, 0x3c, !PT ;  /* 0x0000004000177812 */ /* 0x000fca00078e3cff */
[----:B------:R0:W-:Y:S01]  /*9cc0*/  STS.U16 [R23+UR9+0x200], R24 ;  /* 0x0002001817007988 */ /* 0x0001e20008000409 */
[----:B------:R-:W-:-:S03]  /*9cd0*/  PLOP3.LUT P0, PT, PT, PT, UP1, 0x80, 0x8 ;  /* 0x000000000008781c */ /* 0x000fc60003f0f018 */
[----:B------:R1:W-:Y:S04]  /*9ce0*/  STS.U16 [R23+UR9+0x600], R25 ;  /* 0x0006001917007988 */ /* 0x0003e80008000409 */
[----:B0-----:R-:W3:Y:S04]  /*9cf0*/  LDL.LU R24, [R1+0x228] ;  /* 0x0002280001187983 */ /* 0x001ee80000300800 */
[----:B------:R-:W-:Y:S04]  /*9d00*/  STL [R1+0x3d8], R10 ;  /* 0x0003d80a01007387 */ /* 0x000fe80000100800 */
[----:B------:R-:W-:Y:S04]  /*9d10*/  STL [R1+0x3d4], R11 ;  /* 0x0003d40b01007387 */ /* 0x000fe80000100800 */
[----:B-1----:R-:W4:Y:S01]  /*9d20*/  LDL.LU R25, [R1+0x220] ;  /* 0x0002200001197983 */ /* 0x002f220000300800 */
[----:B------:R-:W-:-:S03]  /*9d30*/  PRMT R5, RZ, 0x7610, R5 ;  /* 0x00007610ff057816 */ /* 0x000fc60000000005 */
[----:B--2---:R0:W-:Y:S02]  /*9d40*/  STL [R1+0x10], R8 ;  /* 0x0000100801007387 */ /* 0x0041e40000100800 */
[----:B0-----:R-:W-:-:S04]  /*9d50*/  LOP3.LUT R8, R2, 0xee, RZ, 0xfc, !PT ;  /* 0x000000ee02087812 */ /* 0x001fc800078efcff */
[----:B------:R-:W-:Y:S02]  /*9d60*/  ISETP.LT.AND P0, PT, R8, UR20, P0 ;  /* 0x0000001408007c0c */ /* 0x000fe40008701270 */
[----:B---3--:R-:W-:-:S04]  /*9d70*/  LEA R8, P1, R19, R6, 0x1 ;  /* 0x0000000613087211 */ /* 0x008fc800078208ff */
[----:B------:R-:W-:-:S07]  /*9d80*/  LEA.HI.X.SX32 R10, R19, R3, 0x1, P1 ;  /* 0x00000003130a7211 */ /* 0x000fce00008f0eff */
[----:B------:R-:W-:Y:S02]  /*9d90*/  @P0 IMAD.MOV.U32 R20, RZ, RZ, R8 ;  /* 0x000000ffff140224 */ /* 0x000fe400078e0008 */
[----:B------:R-:W-:-:S05]  /*9da0*/  @P0 IMAD.MOV.U32 R21, RZ, RZ, R10 ;  /* 0x000000ffff150224 */ /* 0x000fca00078e000a */
[----:B------:R-:W2:Y:S01]  /*9db0*/  @P0 LDG.E.U16 R5, desc[UR10][R20.64] ;  /* 0x0000000a14050981 */ /* 0x000ea2000c1e1500 */
[----:B----4-:R-:W-:-:S03]  /*9dc0*/  IMAD R26, R4, 0x2, R26 ;  /* 0x00000002041a7824 */ /* 0x010fc600078e021a */
[----:B------:R0:W-:Y:S04]  /*9dd0*/  STS.U16 [R23+UR9+0xa00], R17 ;  /* 0x000a001117007988 */ /* 0x0001e80008000409 */
[----:B0-----:R-:W3:Y:S04]  /*9de0*/  LDL.LU R17, [R1+0x22c] ;  /* 0x00022c0001117983 */ /* 0x001ee80000300800 */
[----:B------:R-:W-:Y:S04]  /*9df0*/  STL [R1+0x3e0], R8 ;  /* 0x0003e00801007387 */ /* 0x000fe80000100800 */
[----:B------:R0:W-:Y:S04]  /*9e00*/  STL [R1+0x3dc], R10 ;  /* 0x0003dc0a01007387 */ /* 0x0001e80000100800 */
[----:B------:R1:W-:Y:S01]  /*9e10*/  STL [R1+0x920], R4 ;  /* 0x0009200401007387 */ /* 0x0003e20000100800 */
[----:B0-----:R-:W-:-:S04]  /*9e20*/  LEA R10, P1, R26, R6, 0x1 ;  /* 0x000000061a0a7211 */ /* 0x001fc800078208ff */
[----:B-1----:R-:W-:Y:S02]  /*9e30*/  LEA.HI.X.SX32 R4, R26, R3, 0x1, P1 ;  /* 0x000000031a047211 */ /* 0x002fe400008f0eff */
[----:B------:R-:W-:Y:S02]  /*9e40*/  PLOP3.LUT P1, PT, PT, PT, UP1, 0x80, 0x8 ;  /* 0x000000000008781c */ /* 0x000fe40003f2f018 */
[----:B------:R-:W-:Y:S01]  /*9e50*/  PRMT R29, RZ, 0x7610, R29 ;  /* 0x00007610ff1d7816 */ /* 0x000fe2000000001d */
[----:B------:R0:W-:Y:S04]  /*9e60*/  STS.U16 [R23+UR9+0xe00], R18 ;  /* 0x000e001217007988 */ /* 0x0001e80008000409 */
[----:B------:R-:W-:Y:S04]  /*9e70*/  STS.U16 [R23+UR9+0x1200], R24 ;  /* 0x0012001817007988 */ /* 0x000fe80008000409 */
[----:B------:R-:W-:Y:S04]  /*9e80*/  STS.U16 [R23+UR9+0x1600], R25 ;  /* 0x0016001917007988 */ /* 0x000fe80008000409 */
[----:B--2---:R1:W-:Y:S04]  /*9e90*/  STL [R1+0x4], R5 ;  /* 0x0000040501007387 */ /* 0x0043e80000100800 */
[----:B0-----:R-:W2:Y:S01]  /*9ea0*/  LDL.LU R18, [R1+0x21c] ;  /* 0x00021c0001127983 */ /* 0x001ea20000300800 */
[----:B-1----:R-:W-:-:S04]  /*9eb0*/  LEA R5, P0, R22, R6, 0x1 ;  /* 0x0000000616057211 */ /* 0x002fc800078008ff */
[----:B------:R-:W-:Y:S02]  /*9ec0*/  LEA.HI.X.SX32 R8, R22, R3, 0x1, P0 ;  /* 0x0000000316087211 */ /* 0x000fe400000f0eff */
[----:B------:R-:W-:Y:S02]  /*9ed0*/  PLOP3.LUT P0, PT, PT, PT, UP1, 0x80, 0x8 ;  /* 0x000000000008781c */ /* 0x000fe40003f0f018 */
[C---:B------:R-:W-:Y:S02]  /*9ee0*/  LOP3.LUT R3, R2.reuse, 0xf6, RZ, 0xfc, !PT ;  /* 0x000000f602037812 */ /* 0x040fe400078efcff */
[----:B------:R-:W-:Y:S02]  /*9ef0*/  LOP3.LUT R2, R2, 0xfe, RZ, 0xfc, !PT ;  /* 0x000000fe02027812 */ /* 0x000fe400078efcff */
[----:B------:R-:W-:Y:S02]  /*9f00*/  ISETP.LT.AND P0, PT, R3, UR20, P0 ;  /* 0x0000001403007c0c */ /* 0x000fe40008701270 */
[----:B------:R-:W-:-:S02]  /*9f10*/  ISETP.LT.AND P1, PT, R2, UR20, P1 ;  /* 0x0000001402007c0c */ /* 0x000fc40008f21270 */
[----:B------:R-:W-:-:S09]  /*9f20*/  PRMT R6, RZ, 0x7610, R6 ;  /* 0x00007610ff067816 */ /* 0x000fd20000000006 */
[----:B------:R-:W-:Y:S02]  /*9f30*/  @P0 IMAD.MOV.U32 R2, RZ, RZ, R5 ;  /* 0x000000ffff020224 */ /* 0x000fe400078e0005 */
[----:B------:R-:W-:-:S05]  /*9f40*/  @P0 IMAD.MOV.U32 R3, RZ, RZ, R8 ;  /* 0x000000ffff030224 */ /* 0x000fca00078e0008 */
[----:B------:R0:W4:Y:S02]  /*9f50*/  @P0 LDG.E.U16 R6, desc[UR10][R2.64] ;  /* 0x0000000a02060981 */ /* 0x000124000c1e1500 */
[----:B0-----:R-:W-:Y:S02]  /*9f60*/  @P1 IMAD.MOV.U32 R2, RZ, RZ, R10 ;  /* 0x000000ffff021224 */ /* 0x001fe400078e000a */
[----:B------:R-:W-:-:S05]  /*9f70*/  @P1 IMAD.MOV.U32 R3, RZ, RZ, R4 ;  /* 0x000000ffff031224 */ /* 0x000fca00078e0004 */
[----:B------:R-:W4:Y:S04]  /*9f80*/  @P1 LDG.E.U16 R29, desc[UR10][R2.64] ;  /* 0x0000000a021d1981 */ /* 0x000f28000c1e1500 */
[----:B------:R-:W-:Y:S04]  /*9f90*/  STL [R1+0x3e4], R5 ;  /* 0x0003e40501007387 */ /* 0x000fe80000100800 */
[----:B------:R-:W4:Y:S04]  /*9fa0*/  LDL.LU R19, [R1+0x214] ;  /* 0x0002140001137983 */ /* 0x000f280000300800 */
[----:B------:R0:W-:Y:S04]  /*9fb0*/  STL [R1+0x300], R8 ;  /* 0x0003000801007387 */ /* 0x0001e80000100800 */
[----:B------:R1:W-:Y:S04]  /*9fc0*/  STL [R1+0x308], R10 ;  /* 0x0003080a01007387 */ /* 0x0003e80000100800 */
[----:B------:R-:W4:Y:S04]  /*9fd0*/  LDL.LU R22, [R1+0x210] ;  /* 0x0002100001167983 */ /* 0x000f280000300800 */
[----:B------:R-:W-:Y:S04]  /*9fe0*/  STL [R1+0x304], R4 ;  /* 0x0003040401007387 */ /* 0x000fe80000100800 */
[----:B0-----:R-:W4:Y:S04]  /*9ff0*/  LDL.LU R8, [R1+0x204] ;  /* 0x0002040001087983 */ /* 0x001f280000300800 */
[----:B------:R-:W4:Y:S04]  /*a000*/  LDL.LU R24, [R1+0x200] ;  /* 0x0002000001187983 */ /* 0x000f280000300800 */
[----:B------:R-:W4:Y:S04]  /*a010*/  LDL.LU R25, [R1+0x1f8] ;  /* 0x0001f80001197983 */ /* 0x000f280000300800 */
[----:B------:R-:W4:Y:S04]  /*a020*/  LDL.LU R5, [R1+0x1ec] ;  /* 0x0001ec0001057983 */ /* 0x000f280000300800 */
[----:B------:R-:W4:Y:S04]  /*a030*/  LDL.LU R20, [R1+0x1e4] ;  /* 0x0001e40001147983 */ /* 0x000f280000300800 */
[----:B------:R-:W4:Y:S04]  /*a040*/  LDL.LU R21, [R1+0x1d8] ;  /* 0x0001d80001157983 */ /* 0x000f280000300800 */
[----:B-1----:R-:W4:Y:S04]  /*a050*/  LDL.LU R10, [R1+0x188] ;  /* 0x00018800010a7983 */ /* 0x002f280000300800 */
[----:B------:R-:W4:Y:S04]  /*a060*/  LDL.LU R11, [R1+0x15c] ;  /* 0x00015c00010b7983 */ /* 0x000f280000300800 */
[----:B---3--:R-:W-:Y:S04]  /*a070*/  STS.U16 [R23+UR9+0x1a00], R17 ;  /* 0x001a001117007988 */ /* 0x008fe80008000409 */
[----:B--2---:R-:W-:Y:S04]  /*a080*/  STS.U16 [R23+UR9+0x1e00], R18 ;  /* 0x001e001217007988 */ /* 0x004fe80008000409 */
[----:B----4-:R0:W-:Y:S04]  /*a090*/  STL [R1], R6 ;  /* 0x0000000601007387 */ /* 0x0101e80000100800 */
[----:B0-----:R-:W2:Y:S04]  /*a0a0*/  LDL.LU R6, [R1+0x154] ;  /* 0x0001540001067983 */ /* 0x001ea80000300800 */
[----:B------:R-:W3:Y:S04]  /*a0b0*/  LDL.LU R3, [R1+0x158] ;  /* 0x0001580001037983 */ /* 0x000ee80000300800 */
[----:B------:R0:W-:Y:S04]  /*a0c0*/  STL [R1+0x924], R29 ;  /* 0x0009241d01007387 */ /* 0x0001e80000100800 */
[----:B0-----:R-:W4:Y:S04]  /*a0d0*/  LDL.LU R29, [R1+0x164] ;  /* 0x00016400011d7983 */ /* 0x001f280000300800 */
[----:B------:R-:W2:Y:S04]  /*a0e0*/  LDL.LU R4, [R1+0x150] ;  /* 0x0001500001047983 */ /* 0x000ea80000300800 */
[----:B------:R-:W2:Y:S04]  /*a0f0*/  LDL.LU R12, [R1+0x148] ;  /* 0x00014800010c7983 */ /* 0x000ea80000300800 */
[----:B------:R-:W2:Y:S04]  /*a100*/  LDL.LU R13, [R1+0x140] ;  /* 0x00014000010d7983 */ /* 0x000ea80000300800 */
[----:B------:R-:W2:Y:S04]  /*a110*/  LDL.LU R14, [R1+0x138] ;  /* 0x00013800010e7983 */ /* 0x000ea80000300800 */
[----:B------:R-:W2:Y:S04]  /*a120*/  LDL.LU R15, [R1+0x12c] ;  /* 0x00012c00010f7983 */ /* 0x000ea80000300800 */
[----:B------:R-:W2:Y:S04]  /*a130*/  LDL.LU R16, [R1+0x124] ;  /* 0x0001240001107983 */ /* 0x000ea80000300800 */
[----:B------:R-:W2:Y:S04]  /*a140*/  LDL.LU R17, [R1+0x11c] ;  /* 0x00011c0001117983 */ /* 0x000ea80000300800 */
[----:B------:R0:W-:Y:S04]  /*a150*/  STS.U16 [R23+UR9+0x2200], R19 ;  /* 0x0022001317007988 */ /* 0x0001e80008000409 */
[----:B------:R-:W2:Y:S04]  /*a160*/  LDL.LU R18, [R1+0x110] ;  /* 0x0001100001127983 */ /* 0x000ea80000300800 */
[----:B------:R1:W-:Y:S04]  /*a170*/  STS.U16 [R23+UR9+0x2600], R22 ;  /* 0x0026001617007988 */ /* 0x0003e80008000409 */
[----:B0-----:R-:W2:Y:S04]  /*a180*/  LDL.LU R19, [R1+0x100] ;  /* 0x0001000001137983 */ /* 0x001ea80000300800 */
[----:B-1----:R-:W2:Y:S04]  /*a190*/  LDL.LU R22, [R1+0xf4] ;  /* 0x0000f40001167983 */ /* 0x002ea80000300800 */
[----:B------:R-:W2:Y:S04]  /*a1a0*/  LDL.LU R2, [R1+0xe4] ;  /* 0x0000e40001027983 */ /* 0x000ea80000300800 */
[----:B------:R0:W-:Y:S04]  /*a1b0*/  STS.U16 [R23+UR9+0x2a00], R8 ;  /* 0x002a000817007988 */ /* 0x0001e80008000409 */
[----:B------:R1:W-:Y:S04]  /*a1c0*/  STS.U16 [R23+UR9+0x2e00], R24 ;  /* 0x002e001817007988 */ /* 0x0003e80008000409 */
[----:B------:R1:W-:Y:S04]  /*a1d0*/  STS.U16 [R23+UR9+0x3200], R25 ;  /* 0x0032001917007988 */ /* 0x0003e80008000409 */
[----:B0-----:R-:W2:Y:S04]  /*a1e0*/  LDL.LU R8, [R1+0x9a8] ;  /* 0x0009a80001087983 */ /* 0x001ea80000300800 */
[----:B-1----:R-:W2:Y:S04]  /*a1f0*/  LDL.LU R24, [R1+0x1bc] ;  /* 0x0001bc0001187983 */ /* 0x002ea80000300800 */
[----:B------:R0:W-:Y:S04]  /*a200*/  STS.U16 [R23+UR9+0x3600], R5 ;  /* 0x0036000517007988 */ /* 0x0001e80008000409 */
[----:B------:R-:W2:Y:S04]  /*a210*/  LDL.LU R25, [R1+0x1b4] ;  /* 0x0001b40001197983 */ /* 0x000ea80000300800 */
[----:B0-----:R-:W2:Y:S04]  /*a220*/  LDL.LU R5, [R1+0x78] ;  /* 0x0000780001057983 */ /* 0x001ea80000300800 */
[----:B------:R0:W-:Y:S04]  /*a230*/  STS.U16 [R23+UR9+0x3a00], R20 ;  /* 0x003a001417007988 */ /* 0x0001e80008000409 */
[----:B------:R1:W-:Y:S04]  /*a240*/  STS.U16 [R23+UR9+0x3e00], R21 ;  /* 0x003e001517007988 */ /* 0x0003e80008000409 */
[----:B------:R1:W-:Y:S04]  /*a250*/  STS.U16 [R23+UR9+0x4200], R10 ;  /* 0x0042000a17007988 */ /* 0x0003e80008000409 */
[----:B0-----:R-:W2:Y:S04]  /*a260*/  LDL.LU R20, [R1+0x70] ;  /* 0x0000700001147983 */ /* 0x001ea80000300800 */
[----:B-1----:R-:W2:Y:S04]  /*a270*/  LDL.LU R21, [R1+0x28] ;  /* 0x0000280001157983 */ /* 0x002ea80000300800 */
[----:B------:R-:W2:Y:S04]  /*a280*/  LDL.LU R10, [R1+0x9a4] ;  /* 0x0009a400010a7983 */ /* 0x000ea80000300800 */
[----:B----4-:R0:W-:Y:S04]  /*a290*/  STS.U16 [R23+UR9+0x4600], R29 ;  /* 0x0046001d17007988 */ /* 0x0101e80008000409 */
[----:B------:R1:W-:Y:S04]  /*a2a0*/  STS.U16 [R23+UR9+0x4a00], R11 ;  /* 0x004a000b17007988 */ /* 0x0003e80008000409 */
[----:B---3--:R3:W-:Y:S04]  /*a2b0*/  STS.U16 [R23+UR9+0x4e00], R3 ;  /* 0x004e000317007988 */ /* 0x0087e80008000409 */
[----:B--2---:R2:W-:Y:S04]  /*a2c0*/  STS.U16 [R23+UR9+0x5200], R6 ;  /* 0x0052000617007988 */ /* 0x0045e80008000409 */
[----:B------:R4:W-:Y:S04]  /*a2d0*/  STS.U16 [R23+UR9+0x5600], R4 ;  /* 0x0056000417007988 */ /* 0x0009e80008000409 */
[----:B0-----:R-:W2:Y:S04]  /*a2e0*/  LDL.LU R29, [R1+0x24] ;  /* 0x00002400011d7983 */ /* 0x001ea80000300800 */
[----:B------:R0:W-:Y:S04]  /*a2f0*/  STS.U16 [R23+UR9+0x5a00], R12 ;  /* 0x005a000c17007988 */ /* 0x0001e80008000409 */
[----:B-1----:R-:W2:Y:S04]  /*a300*/  LDL.LU R11, [R1+0x9a0] ;  /* 0x0009a000010b7983 */ /* 0x002ea80000300800 */
[----:B------:R1:W-:Y:S04]  /*a310*/  STS.U16 [R23+UR9+0x5e00], R13 ;  /* 0x005e000d17007988 */ /* 0x0003e80008000409 */
[----:B---3--:R-:W3:Y:S04]  /*a320*/  LDL.LU R3, [R1+0x20] ;  /* 0x0000200001037983 */ /* 0x008ee80000300800 */
[----:B------:R0:W-:Y:S04]  /*a330*/  STS.U16 [R23+UR9+0x6200], R14 ;  /* 0x0062000e17007988 */ /* 0x0001e80008000409 */
[----:B--2---:R-:W2:Y:S04]  /*a340*/  LDL.LU R6, [R1+0x1c] ;  /* 0x00001c0001067983 */ /* 0x004ea80000300800 */
[----:B------:R0:W-:Y:S04]  /*a350*/  STS.U16 [R23+UR9+0x6600], R15 ;  /* 0x0066000f17007988 */ /* 0x0001e80008000409 */
[----:B----4-:R-:W4:Y:S04]  /*a360*/  LDL.LU R4, [R1+0x18] ;  /* 0x0000180001047983 */ /* 0x010f280000300800 */
[----:B------:R1:W-:Y:S04]  /*a370*/  STS.U16 [R23+UR9+0x6a00], R16 ;  /* 0x006a001017007988 */ /* 0x0003e80008000409 */
[----:B0-----:R-:W2:Y:S04]  /*a380*/  LDL.LU R12, [R1+0x99c] ;  /* 0x00099c00010c7983 */ /* 0x001ea80000300800 */
[----:B------:R0:W-:Y:S04]  /*a390*/  STS.U16 [R23+UR9+0x6e00], R17 ;  /* 0x006e001117007988 */ /* 0x0001e80008000409 */
[----:B-1----:R-:W2:Y:S04]  /*a3a0*/  LDL.LU R13, [R1+0x998] ;  /* 0x00099800010d7983 */ /* 0x002ea80000300800 */
[----:B------:R1:W-:Y:S04]  /*a3b0*/  STS.U16 [R23+UR9+0x7200], R18 ;  /* 0x0072001217007988 */ /* 0x0003e80008000409 */
[----:B------:R-:W2:Y:S04]  /*a3c0*/  LDL.LU R14, [R1+0x994] ;  /* 0x00099400010e7983 */ /* 0x000ea80000300800 */
[----:B------:R-:W-:Y:S04]  /*a3d0*/  STS.U16 [R23+UR9+0x7600], R19 ;  /* 0x0076001317007988 */ /* 0x000fe80008000409 */
[----:B------:R-:W2:Y:S04]  /*a3e0*/  LDL.LU R15, [R1+0x990] ;  /* 0x00099000010f7983 */ /* 0x000ea80000300800 */
[----:B------:R-:W-:Y:S04]  /*a3f0*/  STS.U16 [R23+UR9+0x7a00], R22 ;  /* 0x007a001617007988 */ /* 0x000fe80008000409 */
[----:B------:R-:W2:Y:S04]  /*a400*/  LDL.LU R16, [R1+0x98c] ;  /* 0x00098c0001107983 */ /* 0x000ea80000300800 */
[----:B------:R1:W-:Y:S04]  /*a410*/  STS.U16 [R23+UR9+0x7e00], R2 ;  /* 0x007e000217007988 */ /* 0x0003e80008000409 */
[----:B0-----:R-:W2:Y:S04]  /*a420*/  LDL.LU R17, [R1+0x988] ;  /* 0x0009880001117983 */ /* 0x001ea80000300800 */
[----:B-1----:R-:W2:Y:S01]  /*a430*/  LDL.LU R18, [R1+0x984] ;  /* 0x0009840001127983 */ /* 0x002ea20000300800 */
[----:B------:R-:W-:-:S03]  /*a440*/  LOP3.LUT R2, R0, 0x60, RZ, 0x3c, !PT ;  /* 0x0000006000027812 */ /* 0x000fc600078e3cff */
[----:B------:R-:W2:Y:S04]  /*a450*/  LDL.LU R19, [R1+0x980] ;  /* 0x0009800001137983 */ /* 0x000ea80000300800 */
[----:B------:R-:W2:Y:S04]  /*a460*/  LDL.LU R22, [R1+0x97c] ;  /* 0x00097c0001167983 */ /* 0x000ea80000300800 */
[----:B------:R-:W2:Y:S04]  /*a470*/  LDL.LU R23, [R1+0x978] ;  /* 0x0009780001177983 */ /* 0x000ea80000300800 */
[----:B------:R-:W-:Y:S04]  /*a480*/  STL [R1+0x938], R0 ;  /* 0x0009380001007387 */ /* 0x000fe80000100800 */
[----:B------:R0:W-:Y:S04]  /*a490*/  STS.U16 [R2+UR9+0x300], R24 ;  /* 0x0003001802007988 */ /* 0x0001e80008000409 */
[----:B------:R1:W-:Y:S04]  /*a4a0*/  STS.U16 [R2+UR9+0x700], R25 ;  /* 0x0007001902007988 */ /* 0x0003e80008000409 */
[----:B------:R1:W-:Y:S04]  /*a4b0*/  STS.U16 [R2+UR9+0xb00], R5 ;  /* 0x000b000502007988 */ /* 0x0003e80008000409 */
[----:B0-----:R-:W2:Y:S04]  /*a4c0*/  LDL.LU R24, [R1+0x974] ;  /* 0x0009740001187983 */ /* 0x001ea80000300800 */
[----:B-1----:R-:W2:Y:S04]  /*a4d0*/  LDL.LU R25, [R1+0x970] ;  /* 0x0009700001197983 */ /* 0x002ea80000300800 */
[----:B------:R-:W2:Y:S01]  /*a4e0*/  LDL.LU R5, [R1+0x96c] ;  /* 0x00096c0001057983 */ /* 0x000ea20000300800 */
[----:B------:R-:W0:Y:S03]  /*a4f0*/  S2R R0, SR_TID.X ;  /* 0x0000000000007919 */ /* 0x000e260000002100 */
[----:B--2---:R1:W-:Y:S04]  /*a500*/  STS.U16 [R2+UR9+0xf00], R5 ;  /* 0x000f000502007988 */ /* 0x0043e80008000409 */
[----:B-1----:R-:W2:Y:S01]  /*a510*/  LDL.LU R5, [R1+0x968] ;  /* 0x0009680001057983 */ /* 0x002ea20000300800 */
[----:B0-----:R-:W-:-:S03]  /*a520*/  LOP3.LUT R0, R0, 0x7f, RZ, 0xc0, !PT ;  /* 0x0000007f00007812 */ /* 0x001fc600078ec0ff */
[----:B------:R-:W-:Y:S04]  /*a530*/  STS.U16 [R2+UR9+0x1300], R20 ;  /* 0x0013001402007988 */ /* 0x000fe80008000409 */
[----:B------:R-:W-:Y:S04]  /*a540*/  STS.U16 [R2+UR9+0x1700], R21 ;  /* 0x0017001502007988 */ /* 0x000fe80008000409 */
[----:B------:R0:W-:Y:S02]  /*a550*/  STS.U16 [R2+UR9+0x1b00], R29 ;  /* 0x001b001d02007988 */ /* 0x0001e40008000409 */
[----:B0-----:R-:W0:Y:S02]  /*a560*/  S2R R29, SR_TID.X ;  /* 0x00000000001d7919 */ /* 0x001e240000002100 */
[----:B---3--:R-:W-:Y:S04]  /*a570*/  STS.U16 [R2+UR9+0x1f00], R3 ;  /* 0x001f000302007988 */ /* 0x008fe80008000409 */
[----:B------:R-:W-:Y:S04]  /*a580*/  STS.U16 [R2+UR9+0x2300], R6 ;  /* 0x0023000602007988 */ /* 0x000fe80008000409 */
[----:B----4-:R-:W-:Y:S04]  /*a590*/  STS.U16 [R2+UR9+0x2700], R4 ;  /* 0x0027000402007988 */ /* 0x010fe80008000409 */
[----:B------:R-:W-:Y:S04]  /*a5a0*/  STS.U16 [R2+UR9+0x2b00], R25 ;  /* 0x002b001902007988 */ /* 0x000fe80008000409 */
[----:B------:R-:W-:Y:S04]  /*a5b0*/  STS.U16 [R2+UR9+0x2f00], R24 ;  /* 0x002f001802007988 */ /* 0x000fe80008000409 */
[----:B------:R-:W-:Y:S04]  /*a5c0*/  STS.U16 [R2+UR9+0x3300], R23 ;  /* 0x0033001702007988 */ /* 0x000fe80008000409 */
[----:B------:R-:W-:Y:S04]  /*a5d0*/  STS.U16 [R2+UR9+0x3700], R22 ;  /* 0x0037001602007988 */ /* 0x000fe80008000409 */
[----:B------:R-:W-:Y:S04]  /*a5e0*/  STS.U16 [R2+UR9+0x3b00], R19 ;  /* 0x003b001302007988 */ /* 0x000fe80008000409 */
[----:B------:R-:W-:Y:S04]  /*a5f0*/  STS.U16 [R2+UR9+0x3f00], R18 ;  /* 0x003f001202007988 */ /* 0x000fe80008000409 */
[----:B------:R-:W-:Y:S04]  /*a600*/  STS.U16 [R2+UR9+0x4300], R17 ;  /* 0x0043001102007988 */ /* 0x000fe80008000409 */
[----:B------:R-:W-:Y:S04]  /*a610*/  STS.U16 [R2+UR9+0x4700], R16 ;  /* 0x0047001002007988 */ /* 0x000fe80008000409 */
[----:B------:R-:W-:Y:S04]  /*a620*/  STL.64 [R1+0x950], R18 ;  /* 0x0009501201007387 */ /* 0x000fe80000100a00 */
[----:B------:R1:W-:Y:S04]  /*a630*/  STS.U16 [R2+UR9+0x4b00], R15 ;  /* 0x004b000f02007988 */ /* 0x0003e80008000409 */
[----:B------:R3:W-:Y:S04]  /*a640*/  STL.64 [R1+0x940], R16 ;  /* 0x0009401001007387 */ /* 0x0007e80000100a00 */
[----:B------:R-:W-:Y:S04]  /*a650*/  STS.U16 [R2+UR9+0x4f00], R14 ;  /* 0x004f000e02007988 */ /* 0x000fe80008000409 */
[----:B------:R4:W-:Y:S04]  /*a660*/  STS.U16 [R2+UR9+0x5300], R13 ;  /* 0x0053000d02007988 */ /* 0x0009e80008000409 */
[----:B-1----:R-:W4:Y:S04]  /*a670*/  LDL.LU R15, [R1+0x7c] ;  /* 0x00007c00010f7983 */ /* 0x002f280000300800 */
[----:B------:R-:W-:Y:S04]  /*a680*/  STS.U16 [R2+UR9+0x5700], R12 ;  /* 0x0057000c02007988 */ /* 0x000fe80008000409 */
[----:B---3--:R-:W3:Y:S04]  /*a690*/  LDL.LU R16, [R1+0x54] ;  /* 0x0000540001107983 */ /* 0x008ee80000300800 */
[----:B------:R1:W-:Y:S04]  /*a6a0*/  STS.U16 [R2+UR9+0x5b00], R11 ;  /* 0x005b000b02007988 */ /* 0x0003e80008000409 */
[----:B------:R-:W3:Y:S04]  /*a6b0*/  LDL.LU R17, [R1+0x4c] ;  /* 0x00004c0001117983 */ /* 0x000ee80000300800 */
[----:B------:R-:W3:Y:S01]  /*a6c0*/  LDL.LU R18, [R1+0x48] ;  /* 0x0000480001127983 */ /* 0x000ee20000300800 */
[----:B--2---:R-:W-:-:S02]  /*a6d0*/  IMAD R5, R0, R5, RZ ;  /* 0x0000000500057224 */ /* 0x004fc400078e02ff */
[----:B------:R-:W1:Y:S03]  /*a6e0*/  LDC R0, c[0x0][0x3ac] ;  /* 0x0000eb00ff007b82 */ /* 0x000e660000000800 */
[C---:B------:R-:W-:Y:S01]  /*a6f0*/  LEA R20, P0, R5.reuse, UR14, 0x1 ;  /* 0x0000000e05147c11 */ /* 0x040fe2000f8008ff */
[----:B------:R-:W2:Y:S01]  /*a700*/  S2R R4, SR_TID.X ;  /* 0x0000000000047919 */ /* 0x000ea20000002100 */
[----:B----4-:R-:W-:Y:S01]  /*a710*/  PRMT R13, RZ, 0x7610, R13 ;  /* 0x00007610ff0d7816 */ /* 0x010fe2000000000d */
[----:B------:R-:W4:Y:S01]  /*a720*/  LDCU UR14, c[0x0][0x3b0] ;  /* 0x00007600ff0e77ac */ /* 0x000f220008000800 */
[----:B------:R-:W-:Y:S02]  /*a730*/  LEA.HI.X.SX32 R21, R5, UR15, 0x1, P0 ;  /* 0x0000000f05157c11 */ /* 0x000fe400080f0eff */
[----:B------:R-:W-:Y:S01]  /*a740*/  PLOP3.LUT P1, PT, PT, PT, UP1, 0x80, 0x8 ;  /* 0x000000000008781c */ /* 0x000fe20003f2f018 */
[----:B------:R-:W0:Y:S01]  /*a750*/  LDCU UR15, c[0x0][0x3b0] ;  /* 0x00007600ff0f77ac */ /* 0x000e220008000800 */
[----:B-1----:R-:W-:-:S02]  /*a760*/  IMAD R2, R0, 0x80, R5 ;  /* 0x0000008000027824 */ /* 0x002fc400078e0205 */
[----:B------:R-:W3:Y:S01]  /*a770*/  LDL.LU R0, [R1+0x44] ;  /* 0x0000440001007983 */ /* 0x000ee20000300800 */
[----:B0-----:R-:W-:-:S03]  /*a780*/  SHF.R.S32.HI R5, RZ, 0x6, R29 ;  /* 0x00000006ff057819 */ /* 0x001fc6000001141d */
[----:B------:R-:W3:Y:S04]  /*a790*/  LDL.LU R3, [R1+0x34] ;  /* 0x0000340001037983 */ /* 0x000ee80000300800 */
[----:B------:R-:W3:Y:S04]  /*a7a0*/  LDL.LU R6, [R1+0x2c] ;  /* 0x00002c0001067983 */ /* 0x000ee80000300800 */
[----:B------:R-:W3:Y:S04]  /*a7b0*/  LDL.LU R19, [R1+0x40] ;  /* 0x0000400001137983 */ /* 0x000ee80000300800 */
[----:B------:R-:W3:Y:S01]  /*a7c0*/  LDL.LU R29, [R1+0x3c] ;  /* 0x00003c00011d7983 */ /* 0x000ee20000300800 */
[----:B--2---:R-:W-:-:S02]  /*a7d0*/  LOP3.LUT R4, R4, 0x3f, RZ, 0xc0, !PT ;  /* 0x0000003f04047812 */ /* 0x004fc400078ec0ff */
[----:B------:R-:W-:-:S03]  /*a7e0*/  SGXT R5, R5, 0x1 ;  /* 0x000000010505781a */ /* 0x000fc60000000200 */
[----:B------:R-:W-:-:S05]  /*a7f0*/  IMAD.SHL.U32 R4, R4, 0x2, RZ ;  /* 0x0000000204047824 */ /* 0x000fca00078e00ff */
[----:B------:R-:W-:Y:S02]  /*a800*/  LOP3.LUT R5, R4, 0x90, R5, 0x78, !PT ;  /* 0x0000009004057812 */ /* 0x000fe400078e7805 */
[C---:B------:R-:W-:Y:S01]  /*a810*/  LEA R22, P0, R2.reuse, UR6, 0x1 ;  /* 0x0000000602167c11 */ /* 0x040fe2000f8008ff */
[----:B------:R-:W3:Y:S01]  /*a820*/  LDCU UR6, c[0x0][0x3b0] ;  /* 0x00007600ff0677ac */ /* 0x000ee20008000800 */
[----:B------:R-:W-:Y:S01]  /*a830*/  LOP3.LUT R5, R5, 0x60, RZ, 0x3c, !PT ;  /* 0x0000006005057812 */ /* 0x000fe200078e3cff */
[----:B------:R-:W2:Y:S04]  /*a840*/  LDL.LU R4, [R1+0x38] ;  /* 0x0000380001047983 */ /* 0x000ea80000300800 */
[----:B------:R-:W-:Y:S04]  /*a850*/  STS.U16 [R5+UR9+0x5f00], R10 ;  /* 0x005f000a05007988 */ /* 0x000fe80008000409 */
[----:B------:R-:W-:Y:S04]  /*a860*/  STS.U16 [R5+UR9+0x6300], R8 ;  /* 0x0063000805007988 */ /* 0x000fe80008000409 */
[----:B------:R-:W-:Y:S04]  /*a870*/  STS.U16 [R5+UR9+0x6700], R9 ;  /* 0x0067000905007988 */ /* 0x000fe80008000409 */
[----:B------:R0:W-:Y:S02]  /*a880*/  STS.U16 [R5+UR9+0x6b00], R7 ;  /* 0x006b000705007988 */ /* 0x0001e40008000409 */
[----:B0-----:R-:W0:Y:S01]  /*a890*/  S2R R5, SR_TID.X ;  /* 0x0000000000057919 */ /* 0x001e220000002100 */
[----:B------:R-:W-:Y:S01]  /*a8a0*/  LEA.HI.X.SX32 R23, R2, UR7, 0x1, P0 ;  /* 0x0000000702177c11 */ /* 0x000fe200080f0eff */
[----:B------:R-:W2:Y:S01]  /*a8b0*/  LDCU UR7, c[0x0][0x3b0] ;  /* 0x00007600ff0777ac */ /* 0x000ea20008000800 */
[----:B------:R-:W-:Y:S01]  /*a8c0*/  PLOP3.LUT P0, PT, PT, PT, UP1, 0x80, 0x8 ;  /* 0x000000000008781c */ /* 0x000fe20003f0f018 */
[----:B------:R0:W-:Y:S01]  /*a8d0*/  STL.64 [R1+0x958], R10 ;  /* 0x0009580a01007387 */ /* 0x0001e20000100a00 */
[----:B------:R-:W-:Y:S01]  /*a8e0*/  PRMT R12, RZ, 0x7610, R12 ;  /* 0x00007610ff0c7816 */ /* 0x000fe2000000000c */
[----:B------:R-:W-:Y:S01]  /*a8f0*/  IMAD R2, R15, UR5, RZ ;  /* 0x000000050f027c24 */ /* 0x000fe2000f8e02ff */
[----:B------:R-:W-:Y:S01]  /*a900*/  PRMT R28, RZ, 0x7610, R28 ;  /* 0x00007610ff1c7816 */ /* 0x000fe2000000001c */
[----:B------:R-:W1:Y:S02]  /*a910*/  LDCU UR5, c[0x0][0x3b0] ;  /* 0x00007600ff0577ac */ /* 0x000e640008000800 */
[----:B------:R3:W-:Y:S01]  /*a920*/  STL.64 [R1+0x960], R12 ;  /* 0x0009600c01007387 */ /* 0x0007e20000100a00 */
[----:B------:R-:W-:-:S02]  /*a930*/  PRMT R27, RZ, 0x7610, R27 ;  /* 0x00007610ff1b7816 */ /* 0x000fc4000000001b */
[----:B0-----:R-:W-:-:S04]  /*a940*/  LOP3.LUT R11, R5, 0x7f, RZ, 0xc0, !PT ;  /* 0x0000007f050b7812 */ /* 0x001fc800078ec0ff */
[C---:B------:R-:W-:Y:S02]  /*a950*/  ISETP.LT.AND P0, PT, R11.reuse, UR20, P0 ;  /* 0x000000140b007c0c */ /* 0x040fe40008701270 */
[----:B------:R-:W-:Y:S01]  /*a960*/  LOP3.LUT R5, R11, 0x80, RZ, 0xfc, !PT ;  /* 0x000000800b057812 */ /* 0x000fe200078efcff */
[----:B------:R-:W-:-:S03]  /*a970*/  IMAD.WIDE R10, R2, 0x2, R20 ;  /* 0x00000002020a7825 */ /* 0x000fc600078e0214 */
[----:B------:R-:W-:Y:S02]  /*a980*/  ISETP.LT.AND P1, PT, R5, UR20, P1 ;  /* 0x0000001405007c0c */ /* 0x000fe40008f21270 */
[----:B------:R0:W-:Y:S05]  /*a990*/  STL.64 [R1+0x160], R10 ;  /* 0x0001600a01007387 */ /* 0x0001ea0000100a00 */
[----:B------:R0:W2:Y:S01]  /*a9a0*/  @P0 LDG.E.U16 R28, desc[UR10][R10.64] ;  /* 0x0000000a0a1c0981 */ /* 0x0000a2000c1e1500 */
[----:B------:R-:W-:Y:S01]  /*a9b0*/  PRMT R14, RZ, 0x7610, R14 ;  /* 0x00007610ff0e7816 */ /* 0x000fe2000000000e */
[----:B---3--:R-:W-:Y:S02]  /*a9c0*/  IMAD R12, R29, UR6, RZ ;  /* 0x000000061d0c7c24 */ /* 0x008fe4000f8e02ff */
[----:B------:R-:W-:-:S02]  /*a9d0*/  IMAD R3, R3, UR17, RZ ;  /* 0x0000001103037c24 */ /* 0x000fc4000f8e02ff */
[----:B------:R-:W-:Y:S01]  /*a9e0*/  IMAD R6, R6, UR18, RZ ;  /* 0x0000001206067c24 */ /* 0x000fe2000f8e02ff */
[----:B------:R3:W-:Y:S01]  /*a9f0*/  STL [R1+0x8], R12 ;  /* 0x0000080c01007387 */ /* 0x0007e20000100800 */
[----:B------:R-:W-:Y:S02]  /*aa00*/  IMAD R5, R16, UR12, RZ ;  /* 0x0000000c10057c24 */ /* 0x000fe4000f8e02ff */
[----:B------:R-:W-:Y:S02]  /*aa10*/  IMAD R9, R19, UR19, RZ ;  /* 0x0000001313097c24 */ /* 0x000fe4000f8e02ff */
[----:B------:R-:W-:Y:S01]  /*aa20*/  IMAD R8, R17, UR13, RZ ;  /* 0x0000000d11087c24 */ /* 0x000fe2000f8e02ff */
[----:B------:R-:W-:Y:S01]  /*aa30*/  PRMT R26, RZ, 0x7610, R26 ;  /* 0x00007610ff1a7816 */ /* 0x000fe2000000001a */
[----:B0-----:R-:W-:Y:S01]  /*aa40*/  IMAD.WIDE R10, R3, 0x2, R20 ;  /* 0x00000002030a7825 */ /* 0x001fe200078e0214 */
[----:B------:R-:W-:Y:S01]  /*aa50*/  PRMT R24, RZ, 0x7610, R24 ;  /* 0x00007610ff187816 */ /* 0x000fe20000000018 */
[----:B------:R-:W0:Y:S02]  /*aa60*/  LDCU UR6, c[0x0][0x3b0] ;  /* 0x00007600ff0677ac */ /* 0x000e240008000800 */
[----:B---3--:R-:W-:Y:S01]  /*aa70*/  IMAD.WIDE R12, R2, 0x2, R22 ;  /* 0x00000002020c7825 */ /* 0x008fe200078e0216 */
[----:B------:R-:W3:Y:S01]  /*aa80*/  @P0 LDG.E.U16 R14, desc[UR10][R10.64] ;  /* 0x0000000a0a0e0981 */ /* 0x000ee2000c1e1500 */
[----:B------:R-:W-:Y:S01]  /*aa90*/  PRMT R25, RZ, 0x7610, R25 ;  /* 0x00007610ff197816 */ /* 0x000fe20000000019 */
[----:B------:R-:W0:Y:S02]  /*aaa0*/  LDCU UR12, c[0x0][0x3b0] ;  /* 0x00007600ff0c77ac */ /* 0x000e240008000800 */
[----:B------:R-:W3:Y:S01]  /*aab0*/  @P1 LDG.E.U16 R27, desc[UR10][R12.64] ;  /* 0x0000000a0c1b1981 */ /* 0x000ee2000c1e1500 */
[----:B----4-:R-:W-:-:S02]  /*aac0*/  IMAD R15, R18, UR14, RZ ;  /* 0x0000000e120f7c24 */ /* 0x010fc4000f8e02ff */
[----:B------:R-:W-:-:S04]  /*aad0*/  IMAD.WIDE R18, R5, 0x2, R20 ;  /* 0x0000000205127825 */ /* 0x000fc800078e0214 */
[----:B------:R-:W-:Y:S01]  /*aae0*/  IMAD.WIDE R16, R8, 0x2, R20 ;  /* 0x0000000208107825 */ /* 0x000fe200078e0214 */
[----:B------:R-:W4:Y:S03]  /*aaf0*/  @P0 LDG.E.U16 R26, desc[UR10][R18.64] ;  /* 0x0000000a121a0981 */ /* 0x000f26000c1e1500 */
[----:B--2---:R-:W-:Y:S01]  /*ab00*/  IMAD R4, R4, UR7, RZ ;  /* 0x0000000704047c24 */ /* 0x004fe2000f8e02ff */
[----:B------:R2:W2:Y:S01]  /*ab10*/  @P0 LDG.E.U16 R24, desc[UR10][R16.64] ;  /* 0x0000000a10180981 */ /* 0x0004a2000c1e1500 */
[----:B------:R-:W-:Y:S01]  /*ab20*/  PRMT R7, RZ, 0x7610, R7 ;  /* 0x00007610ff077816 */ /* 0x000fe20000000007 */
[----:B------:R-:W-:Y:S01]  /*ab30*/  IMAD R0, R0, UR15, RZ ;  /* 0x0000000f00007c24 */ /* 0x000fe2000f8e02ff */
[----:B------:R-:W0:Y:S01]  /*ab40*/  LDCU UR7, c[0x0][0x3b0] ;  /* 0x00007600ff0777ac */ /* 0x000e220008000800 */
[----:B------:R0:W-:Y:S04]  /*ab50*/  STL [R1+0x928], R28 ;  /* 0x0009281c01007387 */ /* 0x0001e80000100800 */
[----:B------:R1:W-:Y:S04]  /*ab60*/  STL.64 [R1+0x158], R12 ;  /* 0x0001580c01007387 */ /* 0x0003e80000100a00 */
[----:B------:R-:W-:Y:S01]  /*ab70*/  STL.64 [R1+0xe8], R10 ;  /* 0x0000e80a01007387 */ /* 0x000fe20000100a00 */
[----:B0-----:R-:W-:-:S03]  /*ab80*/  IMAD.WIDE R28, R6, 0x2, R20 ;  /* 0x00000002061c7825 */ /* 0x001fc600078e0214 */
[----:B-1----:R-:W4:Y:S04]  /*ab90*/  LDL.LU.64 R12, [R1+0x960] ;  /* 0x00096000010c7983 */ /* 0x002f280000300a00 */
[----:B------:R-:W-:Y:S04]  /*aba0*/  STL.64 [R1+0x150], R18 ;  /* 0x0001501201007387 */ /* 0x000fe80000100a00 */
[----:B---3--:R0:W-:Y:S04]  /*abb0*/  STL [R1+0x92c], R27 ;  /* 0x00092c1b01007387 */ /* 0x0081e80000100800 */
[----:B------:R-:W-:Y:S04]  /*abc0*/  STL.64 [R1+0xd8], R28 ;  /* 0x0000d81c01007387 */ /* 0x000fe80000100a00 */
[----:B0-----:R-:W3:Y:S04]  /*abd0*/  LDL.LU R27, [R1+0x8] ;  /* 0x00000800011b7983 */ /* 0x001ee80000300800 */
[----:B------:R2:W-:Y:S04]  /*abe0*/  STL.64 [R1+0x140], R16 ;  /* 0x0001401001007387 */ /* 0x0005e80000100a00 */
[----:B------:R-:W3:Y:S04]  /*abf0*/  LDL.LU.64 R10, [R1+0x958] ;  /* 0x00095800010a7983 */ /* 0x000ee80000300a00 */
[----:B------:R-:W-:Y:S04]  /*ac00*/  STL [R1+0x930], R14 ;  /* 0x0009300e01007387 */ /* 0x000fe80000100800 */
[----:B------:R-:W3:Y:S01]  /*ac10*/  LDL.LU.64 R18, [R1+0x950] ;  /* 0x0009500001127983 */ /* 0x000ee20000300a00 */
[----:B--2---:R-:W-:-:S03]  /*ac20*/  IMAD.WIDE R16, R3, 0x2, R22 ;  /* 0x0000000203107825 */ /* 0x004fc600078e0216 */
[----:B----4-:R-:W-:Y:S04]  /*ac30*/  STL [R1+0x934], R26 ;  /* 0x0009341a01007387 */ /* 0x010fe80000100800 */
[----:B------:R0:W-:Y:S04]  /*ac40*/  STL [R1+0x93c], R3 ;  /* 0x00093c0301007387 */ /* 0x0001e80000100800 */
[----:B------:R1:W-:Y:S04]  /*ac50*/  STL.64 [R1+0x948], R4 ;  /* 0x0009480401007387 */ /* 0x0003e80000100a00 */
[----:B------:R2:W-:Y:S01]  /*ac60*/  STL.64 [R1+0xe0], R16 ;  /* 0x0000e01001007387 */ /* 0x0005e20000100a00 */
[----:B0-----:R-:W-:-:S04]  /*ac70*/  IMAD.WIDE R2, R9, 0x2, R20 ;  /* 0x0000000209027825 */ /* 0x001fc800078e0214 */
[----:B-1----:R-:W-:Y:S01]  /*ac80*/  IMAD.MOV.U32 R4, RZ, RZ, R16 ;  /* 0x000000ffff047224 */ /* 0x002fe200078e0010 */
[----:B------:R0:W4:Y:S02]  /*ac90*/  @P0 LDG.E.U16 R12, desc[UR10][R28.64] ;  /* 0x0000000a1c0c0981 */ /* 0x000124000c1e1500 */
[----:B0-----:R-:W-:-:S04]  /*aca0*/  IMAD.WIDE R28, R5, 0x2, R22 ;  /* 0x00000002051c7825 */ /* 0x001fc800078e0216 */
[----:B------:R-:W-:Y:S01]  /*acb0*/  IMAD.MOV.U32 R5, RZ, RZ, R17 ;  /* 0x000000ffff057224 */ /* 0x000fe200078e0011 */
[----:B------:R-:W4:Y:S01]  /*acc0*/  @P1 LDG.E.U16 R25, desc[UR10][R28.64] ;  /* 0x0000000a1c191981 */ /* 0x000f22000c1e1500 */
[----:B--2---:R-:W-:-:S03]  /*acd0*/  IMAD.WIDE R16, R6, 0x2, R22 ;  /* 0x0000000206107825 */ /* 0x004fc600078e0216 */
[----:B------:R0:W-:Y:S04]  /*ace0*/  STL.64 [R1+0x148], R28 ;  /* 0x0001481c01007387 */ /* 0x0001e80000100a00 */
[----:B------:R1:W-:Y:S01]  /*acf0*/  STL.64 [R1+0xc8], R2 ;  /* 0x0000c80201007387 */ /* 0x0003e20000100a00 */
[----:B------:R-:W-:-:S03]  /*ad00*/  PRMT R6, RZ, 0x7610, R6 ;  /* 0x00007610ff067816 */ /* 0x000fc60000000006 */
[----:B------:R2:W-:Y:S04]  /*ad10*/  STL.64 [R1+0xd0], R16 ;  /* 0x0000d01001007387 */ /* 0x0005e80000100a00 */
[----:B------:R1:W4:Y:S04]  /*ad20*/  @P1 LDG.E.U16 R13, desc[UR10][R4.64] ;  /* 0x0000000a040d1981 */ /* 0x000328000c1e1500 */
[----:B------:R-:W4:Y:S04]  /*ad30*/  LDL.LU R14, [R1+0x14] ;  /* 0x00001400010e7983 */ /* 0x000f280000300800 */
[----:B0-----:R-:W4:Y:S01]  /*ad40*/  LDL.LU R28, [R1+0x10] ;  /* 0x00001000011c7983 */ /* 0x001f220000300800 */
[----:B-1----:R-:W-:-:S03]  /*ad50*/  IMAD.WIDE R4, R15, 0x2, R20 ;  /* 0x000000020f047825 */ /* 0x002fc600078e0214 */
[----:B------:R-:W4:Y:S01]  /*ad60*/  LDL.LU R29, [R1+0x4] ;  /* 0x00000400011d7983 */ /* 0x000f220000300800 */
[----:B---3--:R-:W-:Y:S02]  /*ad70*/  PRMT R10, RZ, 0x7610, R10 ;  /* 0x00007610ff0a7816 */ /* 0x008fe4000000000a */
[----:B------:R-:W-:-:S04]  /*ad80*/  PRMT R11, RZ, 0x7610, R11 ;  /* 0x00007610ff0b7816 */ /* 0x000fc8000000000b */
[----:B------:R0:W3:Y:S01]  /*ad90*/  @P0 LDG.E.U16 R10, desc[UR10][R2.64] ;  /* 0x0000000a020a0981 */ /* 0x0000e2000c1e1500 */
[----:B------:R-:W-:-:S03]  /*ada0*/  PRMT R18, RZ, 0x7610, R18 ;  /* 0x00007610ff127816 */ /* 0x000fc60000000012 */
[----:B------:R2:W3:Y:S04]  /*adb0*/  @P1 LDG.E.U16 R11, desc[UR10][R16.64] ;  /* 0x0000000a100b1981 */ /* 0x0004e8000c1e1500 */
[----:B------:R-:W3:Y:S01]  /*adc0*/  @P0 LDG.E.U16 R18, desc[UR10][R4.64] ;  /* 0x0000000a04120981 */ /* 0x000ee2000c1e1500 */
[----:B0-----:R-:W-:-:S04]  /*add0*/  IMAD.WIDE R2, R8, 0x2, R22 ;  /* 0x0000000208027825 */ /* 0x001fc800078e0216 */
[----:B--2---:R-:W-:Y:S01]  /*ade0*/  IMAD.WIDE R16, R27, 0x2, R20 ;  /* 0x000000021b107825 */ /* 0x004fe200078e0214 */
[----:B------:R0:W-:Y:S04]  /*adf0*/  STL.64 [R1+0x138], R2 ;  /* 0x0001380201007387 */ /* 0x0001e80000100a00 */
[----:B------:R-:W2:Y:S01]  /*ae00*/  @P0 LDG.E.U16 R6, desc[UR10][R16.64] ;  /* 0x0000000a10060981 */ /* 0x000ea2000c1e1500 */
[----:B0-----:R-:W-:-:S03]  /*ae10*/  IMAD.WIDE R2, R9, 0x2, R22 ;  /* 0x0000000209027825 */ /* 0x001fc600078e0216 */
[----:B------:R-:W2:Y:S04]  /*ae20*/  LDL.64 R8, [R1+0x138] ;  /* 0x0001380001087983 */ /* 0x000ea80000100a00 */
[----:B------:R0:W-:Y:S01]  /*ae30*/  STL.64 [R1+0x130], R4 ;  /* 0x0001300401007387 */ /* 0x0001e20000100a00 */
[----:B------:R-:W-:-:S03]  /*ae40*/  PRMT R19, RZ, 0x7610, R19 ;  /* 0x00007610ff137816 */ /* 0x000fc60000000013 */
[----:B------:R1:W3:Y:S04]  /*ae50*/  @P1 LDG.E.U16 R7, desc[UR10][R2.64] ;  /* 0x0000000a02071981 */ /* 0x0002e8000c1e1500 */
[----:B0-----:R-:W3:Y:S04]  /*ae60*/  LDL.LU.64 R4, [R1+0x948] ;  /* 0x0009480001047983 */ /* 0x001ee80000300a00 */
[----:B------:R0:W-:Y:S04]  /*ae70*/  STL.64 [R1+0xb0], R16 ;  /* 0x0000b01001007387 */ /* 0x0001e80000100a00 */
[----:B0-----:R-:W3:Y:S04]  /*ae80*/  LDL.LU.64 R16, [R1+0x940] ;  /* 0x0009400001107983 */ /* 0x001ee80000300a00 */
[----:B------:R1:W-:Y:S02]  /*ae90*/  STL.64 [R1+0xb8], R2 ;  /* 0x0000b80201007387 */ /* 0x0003e40000100a00 */
[----:B-1----:R-:W-:-:S05]  /*aea0*/  IMAD.WIDE R2, R15, 0x2, R22 ;  /* 0x000000020f027825 */ /* 0x002fca00078e0216 */
[----:B------:R0:W-:Y:S04]  /*aeb0*/  STL.64 [R1+0x128], R2 ;  /* 0x0001280201007387 */ /* 0x0001e80000100a00 */
[----:B--2---:R1:W2:Y:S02]  /*aec0*/  @P1 LDG.E.U16 R19, desc[UR10][R8.64] ;  /* 0x0000000a08131981 */ /* 0x0042a4000c1e1500 */
[----:B-1----:R-:W-:-:S04]  /*aed0*/  IMAD.WIDE R8, R27, 0x2, R22 ;  /* 0x000000021b087825 */ /* 0x002fc800078e0216 */
[----:B------:R-:W-:Y:S01]  /*aee0*/  IMAD.WIDE R26, R0, 0x2, R20 ;  /* 0x00000002001a7825 */ /* 0x000fe200078e0214 */
[----:B---3--:R-:W-:Y:S02]  /*aef0*/  PRMT R17, RZ, 0x7610, R17 ;  /* 0x00007610ff117816 */ /* 0x008fe40000000011 */
[----:B------:R-:W-:-:S04]  /*af00*/  PRMT R16, RZ, 0x7610, R16 ;  /* 0x00007610ff107816 */ /* 0x000fc80000000010 */
[----:B------:R-:W3:Y:S04]  /*af10*/  @P1 LDG.E.U16 R17, desc[UR10][R2.64] ;  /* 0x0000000a02111981 */ /* 0x000ee8000c1e1500 */
[----:B------:R1:W2:Y:S04]  /*af20*/  @P0 LDG.E.U16 R16, desc[UR10][R26.64] ;  /* 0x0000000a1a100981 */ /* 0x0002a8000c1e1500 */
[----:B0-----:R-:W2:Y:S04]  /*af30*/  LDL.LU R3, [R1+0x93c] ;  /* 0x00093c0001037983 */ /* 0x001ea80000300800 */
[----:B------:R1:W-:Y:S04]  /*af40*/  STL.64 [R1+0x120], R26 ;  /* 0x0001201a01007387 */ /* 0x0003e80000100a00 */
[----:B------:R0:W-:Y:S01]  /*af50*/  STL.64 [R1+0xa8], R8 ;  /* 0x0000a80801007387 */ /* 0x0001e20000100a00 */
[----:B-1----:R-:W-:-:S03]  /*af60*/  IMAD.WIDE R26, R0, 0x2, R22 ;  /* 0x00000002001a7825 */ /* 0x002fc600078e0216 */
[----:B------:R-:W3:Y:S01]  /*af70*/  LDL.LU R0, [R1+0x938] ;  /* 0x0009380001007983 */ /* 0x000ee20000300800 */
[----:B------:R-:W1:Y:S01]  /*af80*/  S2R R2, SR_TID.X ;  /* 0x0000000000027919 */ /* 0x000e620000002100 */
[----:B------:R-:W-:Y:S02]  /*af90*/  PRMT R5, RZ, 0x7610, R5 ;  /* 0x00007610ff057816 */ /* 0x000fe40000000005 */
[----:B------:R-:W-:Y:S01]  /*afa0*/  PRMT R15, RZ, 0x7610, R15 ;  /* 0x00007610ff0f7816 */ /* 0x000fe2000000000f */
[----:B------:R0:W-:Y:S04]  /*afb0*/  STL.64 [R1+0x118], R26 ;  /* 0x0001181a01007387 */ /* 0x0001e80000100a00 */
[----:B------:R0:W4:Y:S04]  /*afc0*/  @P1 LDG.E.U16 R5, desc[UR10][R8.64] ;  /* 0x0000000a08051981 */ /* 0x000128000c1e1500 */
[----:B------:R1:W4:Y:S01]  /*afd0*/  @P1 LDG.E.U16 R15, desc[UR10][R26.64] ;  /* 0x0000000a1a0f1981 */ /* 0x000322000c1e1500 */
[----:B0-----:R-:W-:-:S03]  /*afe0*/  IMAD.WIDE R8, R4, 0x2, R20 ;  /* 0x0000000204087825 */ /* 0x001fc600078e0214 */
[----:B------:R-:W4:Y:S04]  /*aff0*/  LDL.LU R26, [R1+0x934] ;  /* 0x00093400011a7983 */ /* 0x000f280000300800 */
[----:B------:R0:W-:Y:S01]  /*b000*/  STL.64 [R1+0x910], R8 ;  /* 0x0009100801007387 */ /* 0x0001e20000100a00 */
[C---:B-1----:R-:W-:Y:S02]  /*b010*/  LOP3.LUT R27, R2.reuse, 0x3f, RZ, 0xc0, !PT ;  /* 0x0000003f021b7812 */ /* 0x042fe400078ec0ff */
[----:B------:R-:W-:-:S03]  /*b020*/  LOP3.LUT R2, R2, 0x40, RZ, 0xc0, !PT ;  /* 0x0000004002027812 */ /* 0x000fc600078ec0ff */
[----:B------:R-:W-:-:S04]  /*b030*/  IMAD.SHL.U32 R27, R27, 0x2, RZ ;  /* 0x000000021b1b7824 */ /* 0x000fc800078e00ff */
[----:B------:R-:W-:Y:S01]  /*b040*/  IMAD R2, R2, 0x20, R27 ;  /* 0x0000002002027824 */ /* 0x000fe200078e021b */
[----:B--2---:R-:W-:-:S06]  /*b050*/  PRMT R3, RZ, 0x7610, R3 ;  /* 0x00007610ff037816 */ /* 0x004fcc0000000003 */
[----:B------:R3:W2:Y:S04]  /*b060*/  @P0 LDG.E.U16 R3, desc[UR10][R8.64] ;  /* 0x0000000a08030981 */ /* 0x0006a8000c1e1500 */
[----:B0-----:R-:W2:Y:S01]  /*b070*/  LDL.LU R8, [R1] ;  /* 0x0000000001087983 */ /* 0x001ea20000300800 */
[----:B---3--:R-:W-:-:S05]  /*b080*/  LOP3.LUT R9, R0, 0x60, RZ, 0x3c, !PT ;  /* 0x0000006000097812 */ /* 0x008fca00078e3cff */
[----:B----4-:R0:W-:Y:S04]  /*b090*/  STS.U16 [R9+UR9+0x6f00], R14 ;  /* 0x006f000e09007988 */ /* 0x0101e80008000409 */
[----:B------:R1:W-:Y:S04]  /*b0a0*/  STS.U16 [R9+UR9+0x7300], R28 ;  /* 0x0073001c09007988 */ /* 0x0003e80008000409 */
[----:B------:R3:W-:Y:S04]  /*b0b0*/  STS.U16 [R9+UR9+0x7700], R29 ;  /* 0x0077001d09007988 */ /* 0x0007e80008000409 */
[----:B0-----:R-:W4:Y:S04]  /*b0c0*/  LDL.LU R14, [R1+0x930] ;  /* 0x00093000010e7983 */ /* 0x001f280000300800 */
[----:B------:R-:W4:Y:S04]  /*b0d0*/  LDL.LU R27, [R1+0x92c] ;  /* 0x00092c00011b7983 */ /* 0x000f280000300800 */
[----:B-1----:R-:W4:Y:S04]  /*b0e0*/  LDL.LU R28, [R1+0x928] ;  /* 0x00092800011c7983 */ /* 0x002f280000300800 */
[----:B---3--:R-:W3:Y:S04]  /*b0f0*/  LDL.LU R29, [R1+0x924] ;  /* 0x00092400011d7983 */ /* 0x008ee80000300800 */
[----:B--2---:R0:W-:Y:S04]  /*b100*/  STS.U16 [R9+UR9+0x7b00], R8 ;  /* 0x007b000809007988 */ /* 0x0041e80008000409 */
[----:B0-----:R-:W2:Y:S04]  /*b110*/  LDL.LU R8, [R1+0x90] ;  /* 0x0000900001087983 */ /* 0x001ea80000300800 */
[----:B---3--:R0:W-:Y:S04]  /*b120*/  STS.U16 [R9+UR9+0x7f00], R29 ;  /* 0x007f001d09007988 */ /* 0x0081e80008000409 */
[----:B----4-:R1:W-:Y:S04]  /*b130*/  STS.U16 [R2+UR9+0x10000], R28 ;  /* 0x0100001c02007988 */ /* 0x0103e80008000409 */
[----:B0-----:R-:W3:Y:S04]  /*b140*/  LDL.LU R9, [R1+0x84] ;  /* 0x0000840001097983 */ /* 0x001ee80000300800 */
[----:B------:R-:W4:Y:S04]  /*b150*/  LDL.LU R29, [R1+0x8c] ;  /* 0x00008c00011d7983 */ /* 0x000f280000300800 */
[----:B-1----:R-:W4:Y:S04]  /*b160*/  LDL.LU R28, [R1+0x94] ;  /* 0x00009400011c7983 */ /* 0x002f280000300800 */
[----:B------:R0:W-:Y:S04]  /*b170*/  STS.U16 [R2+UR9+0x11000], R27 ;  /* 0x0110001b02007988 */ /* 0x0001e80008000409 */
[----:B------:R-:W-:Y:S01]  /*b180*/  STS.U16 [R2+UR9+0x10400], R14 ;  /* 0x0104000e02007988 */ /* 0x000fe20008000409 */
[----:B0-----:R-:W-:-:S03]  /*b190*/  LOP3.LUT R27, R2, 0x10, RZ, 0x3c, !PT ;  /* 0x00000010021b7812 */ /* 0x001fc600078e3cff */
[----:B------:R-:W-:Y:S04]  /*b1a0*/  STS.U16 [R2+UR9+0x11400], R13 ;  /* 0x0114000d02007988 */ /* 0x000fe80008000409 */
[----:B------:R-:W-:Y:S04]  /*b1b0*/  STS.U16 [R27+UR9+0x10080], R26 ;  /* 0x0100801a1b007988 */ /* 0x000fe80008000409 */
[----:B------:R-:W-:Y:S04]  /*b1c0*/  STS.U16 [R27+UR9+0x11080], R25 ;  /* 0x011080191b007988 */ /* 0x000fe80008000409 */
[----:B------:R0:W-:Y:S04]  /*b1d0*/  STS.U16 [R27+UR9+0x10480], R12 ;  /* 0x0104800c1b007988 */ /* 0x0001e80008000409 */
[----:B------:R1:W-:Y:S01]  /*b1e0*/  STS.U16 [R27+UR9+0x11480], R11 ;  /* 0x0114800b1b007988 */ /* 0x0003e20008000409 */
[----:B0-----:R-:W-:-:S05]  /*b1f0*/  LOP3.LUT R12, R2, 0x20, RZ, 0x3c, !PT ;  /* 0x00000020020c7812 */ /* 0x001fca00078e3cff */
[----:B------:R-:W-:Y:S04]  /*b200*/  STS.U16 [R12+UR9+0x10100], R24 ;  /* 0x010100180c007988 */ /* 0x000fe80008000409 */
[----:B------:R-:W-:Y:S04]  /*b210*/  STS.U16 [R12+UR9+0x11100], R19 ;  /* 0x011100130c007988 */ /* 0x000fe80008000409 */
[----:B------:R0:W-:Y:S01]  /*b220*/  STS.U16 [R12+UR9+0x10500], R10 ;  /* 0x0105000a0c007988 */ /* 0x0001e20008000409 */
[----:B-1----:R-:W-:-:S03]  /*b230*/  LOP3.LUT R27, R2, 0x40, RZ, 0x3c, !PT ;  /* 0x00000040021b7812 */ /* 0x002fc600078e3cff */
[----:B------:R-:W-:Y:S01]  /*b240*/  STS.U16 [R12+UR9+0x11500], R7 ;  /* 0x011500070c007988 */ /* 0x000fe20008000409 */
[----:B0-----:R-:W-:-:S05]  /*b250*/  LOP3.LUT R10, R2, 0x30, RZ, 0x3c, !PT ;  /* 0x00000030020a7812 */ /* 0x001fca00078e3cff */
[----:B------:R-:W-:Y:S04]  /*b260*/  STS.U16 [R10+UR9+0x10180], R18 ;  /* 0x010180120a007988 */ /* 0x000fe80008000409 */
[----:B------:R-:W-:Y:S04]  /*b270*/  STS.U16 [R10+UR9+0x11180], R17 ;  /* 0x011180110a007988 */ /* 0x000fe80008000409 */
[----:B------:R-:W-:Y:S04]  /*b280*/  STS.U16 [R10+UR9+0x10580], R6 ;  /* 0x010580060a007988 */ /* 0x000fe80008000409 */
[----:B------:R0:W-:Y:S04]  /*b290*/  STS.U16 [R10+UR9+0x11580], R5 ;  /* 0x011580050a007988 */ /* 0x0001e80008000409 */
[----:B------:R2:W-:Y:S04]  /*b2a0*/  STS.U16 [R27+UR9+0x10200], R16 ;  /* 0x010200101b007988 */ /* 0x0005e80008000409 */
[----:B------:R-:W-:Y:S04]  /*b2b0*/  STS.U16 [R27+UR9+0x11200], R15 ;  /* 0x0112000f1b007988 */ /* 0x000fe80008000409 */
[----:B------:R1:W-:Y:S01]  /*b2c0*/  STS.U16 [R27+UR9+0x10600], R3 ;  /* 0x010600031b007988 */ /* 0x0003e20008000409 */
[----:B------:R-:W-:Y:S01]  /*b2d0*/  PRMT R25, RZ, 0x7610, R25 ;  /* 0x00007610ff197816 */ /* 0x000fe20000000019 */
[----:B0-----:R-:W-:-:S02]  /*b2e0*/  IMAD.WIDE R10, R4, 0x2, R22 ;  /* 0x00000002040a7825 */ /* 0x001fc400078e0216 */
[----:B------:R-:W4:Y:S01]  /*b2f0*/  LDL.LU R4, [R1+0x920] ;  /* 0x0009200001047983 */ /* 0x000f220000300800 */
[----:B------:R-:W-:Y:S01]  /*b300*/  PRMT R19, RZ, 0x7610, R19 ;  /* 0x00007610ff137816 */ /* 0x000fe20000000013 */
[----:B--2---:R-:W-:Y:S02]  /*b310*/  IMAD R16, R8, UR6, RZ ;  /* 0x0000000608107c24 */ /* 0x004fe4000f8e02ff */
[----:B---3--:R-:W-:Y:S02]  /*b320*/  IMAD R14, R9, UR7, RZ ;  /* 0x00000007090e7c24 */ /* 0x008fe4000f8e02ff */
[----:B----4-:R-:W-:Y:S01]  /*b330*/  IMAD R26, R29, UR12, RZ ;  /* 0x0000000c1d1a7c24 */ /* 0x010fe2000f8e02ff */
[----:B------:R-:W-:Y:S01]  /*b340*/  PRMT R7, RZ, 0x7610, R7 ;  /* 0x00007610ff077816 */ /* 0x000fe20000000007 */
[----:B------:R-:W0:Y:S01]  /*b350*/  LDCU UR6, c[0x0][0x3b0] ;  /* 0x00007600ff0677ac */ /* 0x000e220008000800 */
[----:B-1----:R-:W-:Y:S02]  /*b360*/  IMAD R3, R28, UR5, RZ ;  /* 0x000000051c037c24 */ /* 0x002fe4000f8e02ff */
[----:B------:R1:W-:Y:S01]  /*b370*/  STL.64 [R1+0x918], R26 ;  /* 0x0009181a01007387 */ /* 0x0003e20000100a00 */
[----:B------:R-:W-:Y:S01]  /*b380*/  PRMT R24, RZ, 0x7610, R24 ;  /* 0x00007610ff187816 */ /* 0x000fe20000000018 */
[----:B------:R-:W-:Y:S01]  /*b390*/  IMAD.WIDE R12, R14, 0x2, R20 ;  /* 0x000000020e0c7825 */ /* 0x000fe200078e0214 */
[----:B------:R-:W-:Y:S01]  /*b3a0*/  PRMT R6, RZ, 0x7610, R6 ;  /* 0x00007610ff067816 */ /* 0x000fe20000000006 */
[----:B------:R-:W2:Y:S01]  /*b3b0*/  @P1 LDG.E.U16 R7, desc[UR10][R10.64] ;  /* 0x0000000a0a071981 */ /* 0x000ea2000c1e1500 */
[----:B------:R-:W-:Y:S01]  /*b3c0*/  PRMT R5, RZ, 0x7610, R5 ;  /* 0x00007610ff057816 */ /* 0x000fe20000000005 */
[----:B------:R-:W-:Y:S01]  /*b3d0*/  IMAD.WIDE R8, R3, 0x2, R20 ;  /* 0x0000000203087825 */ /* 0x000fe200078e0214 */
[----:B------:R-:W-:Y:S01]  /*b3e0*/  PRMT R18, RZ, 0x7610, R18 ;  /* 0x00007610ff127816 */ /* 0x000fe20000000012 */
[----:B------:R-:W3:Y:S01]  /*b3f0*/  LDCU UR5, c[0x0][0x3b0] ;  /* 0x00007600ff0577ac */ /* 0x000ee20008000800 */
[----:B------:R-:W4:Y:S04]  /*b400*/  @P0 LDG.E.U16 R6, desc[UR10][R12.64] ;  /* 0x0000000a0c060981 */ /* 0x000f28000c1e1500 */
[----:B------:R0:W-:Y:S01]  /*b410*/  STL.64 [R1+0x110], R8 ;  /* 0x0001100801007387 */ /* 0x0001e20000100a00 */
[----:B-1----:R-:W-:-:S03]  /*b420*/  IMAD.WIDE R26, R16, 0x2, R20 ;  /* 0x00000002101a7825 */ /* 0x002fc600078e0214 */
[----:B------:R0:W2:Y:S04]  /*b430*/  @P0 LDG.E.U16 R25, desc[UR10][R8.64] ;  /* 0x0000000a08190981 */ /* 0x0000a8000c1e1500 */
[----:B------:R-:W3:Y:S04]  /*b440*/  LDL.LU R28, [R1+0x234] ;  /* 0x00023400011c7983 */ /* 0x000ee80000300800 */
[----:B------:R-:W2:Y:S01]  /*b450*/  LDL.LU R29, [R1+0x230] ;  /* 0x00023000011d7983 */ /* 0x000ea20000300800 */
[----:B0-----:R-:W-:-:S03]  /*b460*/  IMAD.WIDE R8, R3, 0x2, R22 ;  /* 0x0000000203087825 */ /* 0x001fc600078e0216 */
[----:B------:R-:W2:Y:S04]  /*b470*/  @P0 LDG.E.U16 R19, desc[UR10][R26.64] ;  /* 0x0000000a1a130981 */ /* 0x000ea8000c1e1500 */
[----:B------:R-:W-:Y:S04]  /*b480*/  STL.64 [R1+0x108], R8 ;  /* 0x0001080801007387 */ /* 0x000fe80000100a00 */
[----:B------:R0:W-:Y:S01]  /*b490*/  STL.64 [R1+0x100], R26 ;  /* 0x0001001a01007387 */ /* 0x0001e20000100a00 */
[----:B------:R-:W-:-:S03]  /*b4a0*/  IMAD.WIDE R14, R14, 0x2, R22 ;  /* 0x000000020e0e7825 */ /* 0x000fc600078e0216 */
[----:B------:R1:W2:Y:S01]  /*b4b0*/  @P1 LDG.E.U16 R24, desc[UR10][R8.64] ;  /* 0x0000000a08181981 */ /* 0x0002a2000c1e1500 */
[----:B------:R-:W-:-:S03]  /*b4c0*/  PRMT R3, RZ, 0x7610, R3 ;  /* 0x00007610ff037816 */ /* 0x000fc60000000003 */
[----:B------:R-:W2:Y:S04]  /*b4d0*/  @P1 LDG.E.U16 R5, desc[UR10][R14.64] ;  /* 0x0000000a0e051981 */ /* 0x000ea8000c1e1500 */
[----:B0-----:R-:W2:Y:S01]  /*b4e0*/  LDL.LU.64 R26, [R1+0x918] ;  /* 0x00091800011a7983 */ /* 0x001ea20000300a00 */
[----:B-1----:R-:W-:-:S05]  /*b4f0*/  IMAD.WIDE R8, R16, 0x2, R22 ;  /* 0x0000000210087825 */ /* 0x002fca00078e0216 */
[----:B------:R-:W3:Y:S01]  /*b500*/  @P1 LDG.E.U16 R18, desc[UR10][R8.64] ;  /* 0x0000000a08121981 */ /* 0x000ee2000c1e1500 */
[----:B--2---:R-:W-:-:S05]  /*b510*/  IMAD.WIDE R16, R26, 0x2, R20 ;  /* 0x000000021a107825 */ /* 0x004fca00078e0214 */
[----:B------:R-:W2:Y:S04]  /*b520*/  @P0 LDG.E.U16 R3, desc[UR10][R16.64] ;  /* 0x0000000a10030981 */ /* 0x000ea8000c1e1500 */
[----:B------:R0:W-:Y:S02]  /*b530*/  STS.U16 [R27+UR9+0x11600], R7 ;  /* 0x011600071b007988 */ /* 0x0001e40008000409 */
[----:B0-----:R-:W-:-:S05]  /*b540*/  LOP3.LUT R27, R2, 0x50, RZ, 0x3c, !PT ;  /* 0x00000050021b7812 */ /* 0x001fca00078e3cff */
[----:B------:R0:W-:Y:S04]  /*b550*/  STS.U16 [R27+UR9+0x10280], R25 ;  /* 0x010280191b007988 */ /* 0x0001e80008000409 */
[----:B------:R-:W-:Y:S01]  /*b560*/  STS.U16 [R27+UR9+0x11280], R24 ;  /* 0x011280181b007988 */ /* 0x000fe20008000409 */
[----:B0-----:R-:W-:-:S03]  /*b570*/  LOP3.LUT R25, R2, 0x60, RZ, 0x3c, !PT ;  /* 0x0000006002197812 */ /* 0x001fc600078e3cff */
[----:B----4-:R0:W-:Y:S04]  /*b580*/  STS.U16 [R27+UR9+0x10680], R6 ;  /* 0x010680061b007988 */ /* 0x0101e80008000409 */
[----:B------:R1:W-:Y:S04]  /*b590*/  STS.U16 [R27+UR9+0x11680], R5 ;  /* 0x011680051b007988 */ /* 0x0003e80008000409 */
[----:B------:R-:W-:Y:S01]  /*b5a0*/  STS.U16 [R25+UR9+0x10300], R19 ;  /* 0x0103001319007988 */ /* 0x000fe20008000409 */
[----:B0-----:R-:W-:-:S03]  /*b5b0*/  PRMT R6, RZ, 0x7610, R6 ;  /* 0x00007610ff067816 */ /* 0x001fc60000000006 */
[----:B---3--:R0:W-:Y:S01]  /*b5c0*/  STS.U16 [R25+UR9+0x11300], R18 ;  /* 0x0113001219007988 */ /* 0x0081e20008000409 */
[----:B------:R-:W-:Y:S02]  /*b5d0*/  IMAD R7, R28, UR5, RZ ;  /* 0x000000051c077c24 */ /* 0x000fe4000f8e02ff */
[----:B------:R-:W-:Y:S01]  /*b5e0*/  IMAD R24, R29, UR6, RZ ;  /* 0x000000061d187c24 */ /* 0x000fe2000f8e02ff */
[----:B-1----:R-:W-:Y:S01]  /*b5f0*/  PRMT R5, RZ, 0x7610, R5 ;  /* 0x00007610ff057816 */ /* 0x002fe20000000005 */
[----:B0-----:R-:W-:-:S04]  /*b600*/  IMAD.WIDE R18, R26, 0x2, R22 ;  /* 0x000000021a127825 */ /* 0x001fc800078e0216 */
[--C-:B------:R-:W-:Y:S01]  /*b610*/  IMAD.WIDE R28, R7, 0x2, R20.reuse ;  /* 0x00000002071c7825 */ /* 0x100fe200078e0214 */
[----:B------:R-:W3:Y:S03]  /*b620*/  @P1 LDG.E.U16 R6, desc[UR10][R18.64] ;  /* 0x0000000a12061981 */ /* 0x000ee6000c1e1500 */
[----:B------:R-:W-:Y:S01]  /*b630*/  IMAD.WIDE R20, R24, 0x2, R20 ;  /* 0x0000000218147825 */ /* 0x000fe200078e0214 */
[----:B------:R-:W4:Y:S04]  /*b640*/  @P0 LDG.E.U16 R5, desc[UR10][R28.64] ;  /* 0x0000000a1c050981 */ /* 0x000f28000c1e1500 */
[----:B--2---:R0:W-:Y:S02]  /*b650*/  STS.U16 [R25+UR9+0x10700], R3 ;  /* 0x0107000319007988 */ /* 0x0041e40008000409 */
[----:B0-----:R-:W-:-:S06]  /*b660*/  PRMT R3, RZ, 0x7610, R3 ;  /* 0x00007610ff037816 */ /* 0x001fcc0000000003 */
[----:B------:R-:W2:Y:S01]  /*b670*/  @P0 LDG.E.U16 R3, desc[UR10][R20.64] ;  /* 0x0000000a14030981 */ /* 0x000ea2000c1e1500 */
[----:B------:R-:W-:-:S04]  /*b680*/  IMAD.WIDE R26, R7, 0x2, R22 ;  /* 0x00000002071a7825 */ /* 0x000fc800078e0216 */
[----:B------:R-:W-:Y:S01]  /*b690*/  IMAD.WIDE R22, R24, 0x2, R22 ;  /* 0x0000000218167825 */ /* 0x000fe200078e0216 */
[----:B---3--:R0:W-:Y:S02]  /*b6a0*/  STS.U16 [R25+UR9+0x11700], R6 ;  /* 0x0117000619007988 */ /* 0x0081e40008000409 */
[----:B0-----:R-:W-:-:S05]  /*b6b0*/  LOP3.LUT R25, R2, 0x70, RZ, 0x3c, !PT ;  /* 0x0000007002197812 */ /* 0x001fca00078e3cff */
[----:B----4-:R0:W-:Y:S02]  /*b6c0*/  STS.U16 [R25+UR9+0x10380], R5 ;  /* 0x0103800519007988 */ /* 0x0101e40008000409 */
[----:B0-----:R-:W-:-:S06]  /*b6d0*/  PRMT R5, RZ, 0x7610, R5 ;  /* 0x00007610ff057816 */ /* 0x001fcc0000000005 */
[----:B------:R-:W3:Y:S04]  /*b6e0*/  @P1 LDG.E.U16 R5, desc[UR10][R26.64] ;  /* 0x0000000a1a051981 */ /* 0x000ee8000c1e1500 */
[----:B--2---:R0:W-:Y:S02]  /*b6f0*/  STS.U16 [R25+UR9+0x10780], R3 ;  /* 0x0107800319007988 */ /* 0x0041e40008000409 */
[----:B0-----:R-:W-:-:S06]  /*b700*/  PRMT R3, RZ, 0x7610, R3 ;  /* 0x00007610ff037816 */ /* 0x001fcc0000000003 */
[----:B------:R-:W2:Y:S01]  /*b710*/  @P1 LDG.E.U16 R3, desc[UR10][R22.64] ;  /* 0x0000000a16031981 */ /* 0x000ea2000c1e1500 */
[----:B------:R-:W-:-:S03]  /*b720*/  UIADD3 UR6, UPT, UPT, UR9, 0x12000, URZ ;  /* 0x0001200009067890 */ /* 0x000fc6000fffe0ff */
[----:B------:R0:W-:Y:S01]  /*b730*/  STL.64 [R1+0xf8], R8 ;  /* 0x0000f80801007387 */ /* 0x0001e20000100a00 */
[----:B------:R-:W-:Y:S02]  /*b740*/  USHF.R.U32.HI UR6, URZ, 0x4, UR6 ;  /* 0x00000004ff067899 */ /* 0x000fe40008011606 */
[----:B------:R-:W-:Y:S02]  /*b750*/  USHF.R.S32.HI UR5, URZ, 0x1f, UR21 ;  /* 0x0000001fff057899 */ /* 0x000fe40008011415 */
[----:B------:R-:W-:Y:S02]  /*b760*/  USGXT.U32 UR74, UR6, 0xe ;  /* 0x0000000e064a789a */ /* 0x000fe40008000000 */
[----:B------:R-:W-:Y:S01]  /*b770*/  ULEA.HI UR7, UR5, UR21, URZ, 0x8 ;  /* 0x0000001505077291 */ /* 0x000fe2000f8f40ff */
[----:B0-----:R0:W5:Y:S04]  /*b780*/  LDL.LU.64 R8, [R1+0x910] ;  /* 0x0009100001087983 */ /* 0x0011680000300a00 */
[----:B------:R-:W-:Y:S04]  /*b790*/  STL.64 [R1+0xf0], R28 ;  /* 0x0000f01c01007387 */ /* 0x000fe80000100a00 */
[----:B------:R-:W-:Y:S01]  /*b7a0*/  STL.64 [R1+0xc0], R26 ;  /* 0x0000c01a01007387 */ /* 0x000fe20000100a00 */
[----:B------:R-:W-:-:S03]  /*b7b0*/  UIADD3 UR14, UP3, UPT, UR74, 0x2, URZ ;  /* 0x000000024a0e7890 */ /* 0x000fc6000ff7e0ff */
[----:B---3--:R1:W-:Y:S01]  /*b7c0*/  STS.U16 [R25+UR9+0x11380], R5 ;  /* 0x0113800519007988 */ /* 0x0083e20008000409 */
[----:B------:R-:W-:Y:S01]  /*b7d0*/  UISETP.NE.U32.AND UP1, UPT, UR16, URZ, UPT ;  /* 0x000000ff1000728c */ /* 0x000fe2000bf25070 */
[----:B------:R-:W-:Y:S01]  /*b7e0*/  UMOV UR15, URZ ;  /* 0x000000ff000f7c82 */ /* 0x000fe20008000000 */
[----:B------:R-:W-:Y:S02]  /*b7f0*/  UIADD3 UR5, UPT, UPT, UR9, 0x8000, URZ ;  /* 0x0000800009057890 */ /* 0x000fe4000fffe0ff */
[----:B------:R-:W-:Y:S02]  /*b800*/  USHF.R.S32.HI UR7, URZ, 0x8, UR7 ;  /* 0x00000008ff077899 */ /* 0x000fe40008011407 */
[----:B------:R-:W-:Y:S02]  /*b810*/  UIADD3.X UR15, UPT, UPT, UR15, 0x40004040, URZ, UP3, !UPT ;  /* 0x400040400f0f7890 */ /* 0x000fe40009ffe4ff */
[----:B------:R-:W-:Y:S02]  /*b820*/  UISETP.LT.OR UP3, UPT, UR21, 0x100, UP1 ;  /* 0x000001001500788c */ /* 0x000fe40008f61670 */
[----:B------:R-:W-:-:S02]  /*b830*/  USHF.R.U32.HI UR5, URZ, 0x4, UR5 ;  /* 0x00000004ff057899 */ /* 0x000fc40008011605 */
[----:B------:R-:W-:Y:S02]  /*b840*/  UISETP.LT.AND UP2, UPT, UR7, 0x1, UPT ;  /* 0x000000010700788c */ /* 0x000fe4000bf41270 */
[----:B------:R-:W-:Y:S02]  /*b850*/  USGXT.U32 UR72, UR5, 0xe ;  /* 0x0000000e0548789a */ /* 0x000fe40008000000 */
[----:B------:R-:W-:Y:S02]  /*b860*/  USEL UR77, UR7, 0x1, !UP2 ;  /* 0x00000001074d7887 */ /* 0x000fe4000d000000 */
[----:B------:R-:W-:Y:S01]  /*b870*/  UIADD3 UR12, UP2, UPT, UR72, 0x80, URZ ;  /* 0x00000080480c7890 */ /* 0x000fe2000ff5e0ff */
[----:B-1----:R-:W-:Y:S01]  /*b880*/  IMAD.SHL.U32 R5, R4, 0x100, RZ ;  /* 0x0000010004057824 */ /* 0x002fe200078e00ff */
[----:B------:R-:W-:Y:S01]  /*b890*/  UIADD3 UR77, UPT, UPT, UR77, -0x1, URZ ;  /* 0xffffffff4d4d7890 */ /* 0x000fe2000fffe0ff */
[----:B------:R-:W-:Y:S01]  /*b8a0*/  UMOV UR13, URZ ;  /* 0x000000ff000d7c82 */ /* 0x000fe20008000000 */
[----:B------:R-:W-:Y:S01]  /*b8b0*/  UMOV UR6, URZ ;  /* 0x000000ff00067c82 */ /* 0x000fe20008000000 */
[----:B------:R-:W-:-:S02]  /*b8c0*/  UIADD3.X UR13, UPT, UPT, UR13, 0x40004040, URZ, UP2, !UPT ;  /* 0x400040400d0d7890 */ /* 0x000fc400097fe4ff */
[----:B------:R-:W-:Y:S01]  /*b8d0*/  UISETP.NE.U32.AND UP2, UPT, UR77, URZ, UPT ;  /* 0x000000ff4d00728c */ /* 0x000fe2000bf45070 */
[----:B--2---:R0:W-:Y:S01]  /*b8e0*/  STS.U16 [R25+UR9+0x11780], R3 ;  /* 0x0117800319007988 */ /* 0x0041e20008000409 */
[----:B------:R1:W-:Y:S06]  /*b8f0*/  MEMBAR.ALL.CTA ;  /* 0x0000000000007992 */ /* 0x0003ec0000008000 */
[----:B-1----:R-:W1:Y:S02]  /*b900*/  FENCE.VIEW.ASYNC.S ;  /* 0x00000000000073c6 */ /* 0x002e640000000000 */
[----:B-1----:R-:W-:Y:S06]  /*b910*/  BAR.SYNC.DEFER_BLOCKING 0x0 ;  /* 0x0000000000007b1d */ /* 0x002fec0000010000 */
[----:B------:R-:W-:Y:S05]  /*b920*/  BRA.U UP3, `(.L_x_6) ;  /* 0x0000000503607547 */ /* 0x000fea000b800000 */
[----:B------:R-:W-:Y:S02]  /*b930*/  USHF.R.U32.HI UR66, URZ, 0x4, UR9 ;  /* 0x00000004ff427899 */ /* 0x000fe40008011609 */
[----:B------:R-:W-:Y:S02]  /*b940*/  UIADD3 UR22, UPT, UPT, UR9, 0x10000, URZ ;  /* 0x0001000009167890 */ /* 0x000fe4000fffe0ff */
[----:B------:R-:W-:Y:S02]  /*b950*/  USGXT.U32 UR66, UR66, 0xe ;  /* 0x0000000e4242789a */ /* 0x000fe40008000000 */
[----:B------:R-:W-:Y:S02]  /*b960*/  USHF.R.U32.HI UR70, URZ, 0x4, UR22 ;  /* 0x00000004ff467899 */ /* 0x000fe40008011616 */
[----:B------:R-:W-:Y:S02]  /*b970*/  UIADD3 UR22, UP3, UPT, UR66, 0x80, URZ ;  /* 0x0000008042167890 */ /* 0x000fe4000ff7e0ff */
[----:B------:R-:W-:Y:S01]  /*b980*/  USGXT.U32 UR70, UR70, 0xe ;  /* 0x0000000e4646789a */ /* 0x000fe20008000000 */
[----:B------:R-:W-:Y:S01]  /*b990*/  UMOV UR5, URZ ;  /* 0x000000ff00057c82 */ /* 0x000fe20008000000 */
[----:B------:R-:W-:Y:S01]  /*b9a0*/  UMOV UR7, URZ ;  /* 0x000000ff00077c82 */ /* 0x000fe20008000000 */
[----:B------:R-:W-:-:S02]  /*b9b0*/  UIADD3.X UR23, UPT, UPT, UR5, 0x40004040, URZ, UP3, !UPT ;  /* 0x4000404005177890 */ /* 0x000fc40009ffe4ff */
[----:B------:R-:W-:Y:S01]  /*b9c0*/  UIADD3 UR28, UP3, UPT, UR70, 0x2, URZ ;  /* 0x00000002461c7890 */ /* 0x000fe2000ff7e0ff */
[----:B------:R-:W-:Y:S01]  /*b9d0*/  UMOV UR32, UR4 ;  /* 0x0000000400207c82 */ /* 0x000fe20008000000 */
[----:B------:R-:W-:Y:S02]  /*b9e0*/  UMOV UR33, URZ ;  /* 0x000000ff00217c82 */ /* 0x000fe40008000000 */
[----:B------:R-:W-:Y:S01]  /*b9f0*/  UIADD3.X UR29, UPT, UPT, UR7, 0x40004040, URZ, UP3, !UPT ;  /* 0x40004040071d7890 */ /* 0x000fe20009ffe4ff */
[----:B------:R-:W-:Y:S01]  /*ba00*/  UMOV UR5, UR32 ;  /* 0x0000002000057c82 */ /* 0x000fe20008000000 */
[----:B------:R-:W-:Y:S02]  /*ba10*/  UIADD3.64 UR62, UPT, UPT, UR22, 0x80, URZ ;  /* 0x00000080163e7897 */ /* 0x000fe4000fffe0ff */
[----:B------:R-:W-:Y:S02]  /*ba20*/  UIADD3.64 UR64, UPT, UPT, UR28, 0x2, URZ ;  /* 0x000000021c407897 */ /* 0x000fe4000fffe0ff */
[----:B------:R-:W-:-:S02]  /*ba30*/  UIADD3.64 UR32, UPT, UPT, UR22, 0x100, URZ ;  /* 0x0000010016207897 */ /* 0x000fc4000fffe0ff */
[----:B------:R-:W-:Y:S02]  /*ba40*/  UIADD3.64 UR48, UPT, UPT, UR28, 0x4, URZ ;  /* 0x000000041c307897 */ /* 0x000fe4000fffe0ff */
[----:B------:R-:W-:Y:S02]  /*ba50*/  UIADD3.64 UR34, UPT, UPT, UR22, 0x180, URZ ;  /* 0x0000018016227897 */ /* 0x000fe4000fffe0ff */
[----:B------:R-:W-:Y:S01]  /*ba60*/  UIADD3.64 UR58, UPT, UPT, UR28, 0x7e, URZ ;  /* 0x0000007e1c3a7897 */ /* 0x000fe2000fffe0ff */
[----:B------:R-:W-:Y:S01]  /*ba70*/  UMOV UR68, 0x0 ;  /* 0x0000000000447882 */ /* 0x000fe20000000000 */
[----:B------:R-:W-:Y:S01]  /*ba80*/  UMOV UR69, 0x4048490 ;  /* 0x0404849000457882 */ /* 0x000fe20000000000 */
[----:B------:R-:W-:Y:S01]  /*ba90*/  UMOV UR67, 0x40004040 ;  /* 0x4000404000437882 */ /* 0x000fe20000000000 */
[----:B------:R-:W-:Y:S01]  /*baa0*/  UMOV UR71, 0x40004040 ;  /* 0x4000404000477882 */ /* 0x000fe20000000000 */
[----:B------:R-:W-:Y:S01]  /*bab0*/  UMOV UR52, 0x0 ;  /* 0x0000000000347882 */ /* 0x000fe20000000000 */
[----:B------:R-:W-:Y:S01]  /*bac0*/  UMOV UR53, 0x4048490 ;  /* 0x0404849000357882 */ /* 0x000fe20000000000 */
[----:B------:R1:W-:Y:S01]  /*bad0*/  UTCHMMA gdesc[UR66], gdesc[UR70], tmem[UR8], tmem[UR68], idesc[UR69], !UPT ;  /* 0x00ff4446420075ea */ /* 0x0003e2000f800008 */
[----:B------:R-:W-:Y:S01]  /*bae0*/  UMOV UR60, 0x0 ;  /* 0x00000000003c7882 */ /* 0x000fe20000000000 */
[----:B------:R-:W-:Y:S01]  /*baf0*/  UMOV UR61, 0x4048490 ;  /* 0x04048490003d7882 */ /* 0x000fe20000000000 */
[----:B------:R-:W-:-:S02]  /*bb00*/  UIADD3.64 UR36, UPT, UPT, UR22, 0x200, URZ ;  /* 0x0000020016247897 */ /* 0x000fc4000fffe0ff */
[----:B------:R-:W-:Y:S01]  /*bb10*/  UTCHMMA gdesc[UR22], gdesc[UR28], tmem[UR8], tmem[UR52], idesc[UR53], UPT ;  /* 0x00ff341c160075ea */ /* 0x000fe2000b800008 */
[----:B------:R-:W-:Y:S01]  /*bb20*/  UMOV UR16, 0x0 ;  /* 0x0000000000107882 */ /* 0x000fe20000000000 */
[----:B------:R-:W-:Y:S01]  /*bb30*/  UMOV UR17, 0x4048490 ;  /* 0x0404849000117882 */ /* 0x000fe20000000000 */
[----:B------:R-:W-:Y:S01]  /*bb40*/  UIADD3.64 UR38, UPT, UPT, UR22, 0x280, URZ ;  /* 0x0000028016267897 */ /* 0x000fe2000fffe0ff */
[----:B------:R-:W-:Y:S01]  /*bb50*/  UTCHMMA gdesc[UR62], gdesc[UR64], tmem[UR8], tmem[UR60], idesc[UR61], UPT ;  /* 0x00ff3c403e0075ea */ /* 0x000fe2000b800008 */
[----:B------:R-:W-:Y:S01]  /*bb60*/  UMOV UR18, 0x0 ;  /* 0x0000000000127882 */ /* 0x000fe20000000000 */
[----:B-1----:R-:W-:Y:S01]  /*bb70*/  UIADD3.64 UR66, UPT, UPT, UR28, 0x80, URZ ;  /* 0x000000801c427897 */ /* 0x002fe2000fffe0ff */
[----:B------:R1:W-:Y:S01]  /*bb80*/  UTCHMMA gdesc[UR32], gdesc[UR48], tmem[UR8], tmem[UR16], idesc[UR17], UPT ;  /* 0x00ff1030200075ea */ /* 0x0003e2000b800008 */
[----:B------:R-:W-:Y:S01]  /*bb90*/  UIADD3.64 UR70, UPT, UPT, UR28, 0x82, URZ ;  /* 0x000000821c467897 */ /* 0x000fe2000fffe0ff */
[----:B------:R-:W-:Y:S01]  /*bba0*/  UMOV UR19, 0x4048490 ;  /* 0x0404849000137882 */ /* 0x000fe20000000000 */
[----:B------:R-:W-:Y:S01]  /*bbb0*/  UIADD3.64 UR40, UPT, UPT, UR22, 0x300, URZ ;  /* 0x0000030016287897 */ /* 0x000fe2000fffe0ff */
[----:B------:R2:W-:Y:S01]  /*bbc0*/  UTCHMMA gdesc[UR34], gdesc[UR58], tmem[UR8], tmem[UR18], idesc[UR19], UPT ;  /* 0x00ff123a220075ea */ /* 0x0005e2000b800008 */
[----:B------:R-:W-:-:S02]  /*bbd0*/  UIADD3.64 UR42, UPT, UPT, UR22, 0x380, URZ ;  /* 0x00000380162a7897 */ /* 0x000fc4000fffe0ff */
[----:B------:R-:W-:Y:S02]  /*bbe0*/  UIADD3.64 UR44, UPT, UPT, UR22, 0x400, URZ ;  /* 0x00000400162c7897 */ /* 0x000fe4000fffe0ff */
[----:B-1----:R-:W-:Y:S02]  /*bbf0*/  UIADD3.64 UR16, UPT, UPT, UR28, 0x84, URZ ;  /* 0x000000841c107897 */ /* 0x002fe4000fffe0ff */
[----:B------:R-:W-:Y:S02]  /*bc00*/  UIADD3.64 UR46, UPT, UPT, UR22, 0x480, URZ ;  /* 0x00000480162e7897 */ /* 0x000fe4000fffe0ff */
[----:B------:R-:W-:Y:S02]  /*bc10*/  UIADD3.64 UR50, UPT, UPT, UR22, 0x500, URZ ;  /* 0x0000050016327897 */ /* 0x000fe4000fffe0ff */
[----:B--2---:R-:W-:Y:S02]  /*bc20*/  UIADD3.64 UR18, UPT, UPT, UR28, 0xfe, URZ ;  /* 0x000000fe1c127897 */ /* 0x004fe4000fffe0ff */
[----:B------:R-:W-:-:S02]  /*bc30*/  UIADD3.64 UR52, UPT, UPT, UR22, 0x580, URZ ;  /* 0x0000058016347897 */ /* 0x000fc4000fffe0ff */
[----:B------:R-:W-:Y:S02]  /*bc40*/  UIADD3.64 UR56, UPT, UPT, UR22, 0x600, URZ ;  /* 0x0000060016387897 */ /* 0x000fe4000fffe0ff */
[----:B------:R-:W-:Y:S02]  /*bc50*/  UIADD3.64 UR54, UPT, UPT, UR22, 0x680, URZ ;  /* 0x0000068016367897 */ /* 0x000fe4000fffe0ff */
[----:B------:R-:W-:Y:S02]  /*bc60*/  UIADD3.64 UR68, UPT, UPT, UR22, 0x700, URZ ;  /* 0x0000070016447897 */ /* 0x000fe4000fffe0ff */
[----:B------:R-:W-:Y:S01]  /*bc70*/  UIADD3.64 UR60, UPT, UPT, UR28, 0x100, URZ ;  /* 0x000001001c3c7897 */ /* 0x000fe2000fffe0ff */
[----:B------:R-:W-:Y:S01]  /*bc80*/  UMOV UR20, 0x0 ;  /* 0x0000000000147882 */ /* 0x000fe20000000000 */
[----:B------:R-:W-:Y:S01]  /*bc90*/  UMOV UR21, 0x4048490 ;  /* 0x0404849000157882 */ /* 0x000fe20000000000 */
[----:B------:R-:W-:Y:S01]  /*bca0*/  UIADD3.64 UR22, UPT, UPT, UR28, 0x102, URZ ;  /* 0x000001021c167897 */ /* 0x000fe2000fffe0ff */
[----:B------:R-:W-:Y:S01]  /*bcb0*/  UTCHMMA gdesc[UR36], gdesc[UR66], tmem[UR8], tmem[UR20], idesc[UR21], UPT ;  /* 0x00ff1442240075ea */ /* 0x000fe2000b800008 */
[----:B------:R-:W-:Y:S01]  /*bcc0*/  UMOV UR64, 0x0 ;  /* 0x0000000000407882 */ /* 0x000fe20000000000 */
[----:B------:R-:W-:Y:S01]  /*bcd0*/  UMOV UR65, 0x4048490 ;  /* 0x0404849000417882 */ /* 0x000fe20000000000 */
[----:B------:R-:W-:Y:S01]  /*bce0*/  UIADD3.64 UR62, UPT, UPT, UR28, 0x104, URZ ;  /* 0x000001041c3e7897 */ /* 0x000fe2000fffe0ff */
[----:B------:R1:W-:Y:S01]  /*bcf0*/  UTCHMMA gdesc[UR38], gdesc[UR70], tmem[UR8], tmem[UR64], idesc[UR65], UPT ;  /* 0x00ff4046260075ea */ /* 0x0003e2000b800008 */
[----:B------:R-:W-:-:S02]  /*bd00*/  UIADD3.64 UR32, UPT, UPT, UR28, 0x17e, URZ ;  /* 0x0000017e1c207897 */ /* 0x000fc4000fffe0ff */
[----:B------:R-:W-:Y:S01]  /*bd10*/  UIADD3.64 UR48, UPT, UPT, UR28, 0x180, URZ ;  /* 0x000001801c307897 */ /* 0x000fe2000fffe0ff */
[----:B------:R-:W-:Y:S01]  /*bd20*/  UMOV UR34, 0x0 ;  /* 0x0000000000227882 */ /* 0x000fe20000000000 */
[----:B------:R-:W-:Y:S01]  /*bd30*/  UMOV UR35, 0x4048490 ;  /* 0x0404849000237882 */ /* 0x000fe20000000000 */
[----:B------:R-:W-:Y:S01]  /*bd40*/  UMOV UR58, 0x0 ;  /* 0x00000000003a7882 */ /* 0x000fe20000000000 */
[----:B------:R-:W-:Y:S01]  /*bd50*/  UMOV UR59, 0x4048490 ;  /* 0x04048490003b7882 */ /* 0x000fe20000000000 */
[----:B------:R2:W-:Y:S01]  /*bd60*/  UTCHMMA gdesc[UR40], gdesc[UR16], tmem[UR8], tmem[UR34], idesc[UR35], UPT ;  /* 0x00ff2210280075ea */ /* 0x0005e2000b800008 */
[----:B-1----:R-:W-:Y:S01]  /*bd70*/  UIADD3.64 UR64, UPT, UPT, UR28, 0x182, URZ ;  /* 0x000001821c407897 */ /* 0x002fe2000fffe0ff */
[----:B------:R2:W-:Y:S01]  /*bd80*/  UTCHMMA gdesc[UR42], gdesc[UR18], tmem[UR8], tmem[UR58], idesc[UR59], UPT ;  /* 0x00ff3a122a0075ea */ /* 0x0005e2000b800008 */
[----:B------:R-:W-:Y:S01]  /*bd90*/  UIADD3.64 UR28, UPT, UPT, UR28, 0x184, URZ ;  /* 0x000001841c1c7897 */ /* 0x000fe2000fffe0ff */
[----:B------:R-:W-:Y:S01]  /*bda0*/  UMOV UR66, 0x0 ;  /* 0x0000000000427882 */ /* 0x000fe20000000000 */
[----:B------:R-:W-:Y:S01]  /*bdb0*/  UMOV UR67, 0x4048490 ;  /* 0x0404849000437882 */ /* 0x000fe20000000000 */
[----:B------:R-:W-:Y:S01]  /*bdc0*/  UMOV UR24, 0x0 ;  /* 0x0000000000187882 */ /* 0x000fe20000000000 */
[----:B------:R2:W-:Y:S01]  /*bdd0*/  UTCHMMA gdesc[UR44], gdesc[UR60], tmem[UR8], tmem[UR66], idesc[UR67], UPT ;  /* 0x00ff423c2c0075ea */ /* 0x0005e2000b800008 */
[----:B------:R2:W-:Y:S01]  /*bde0*/  UTCHMMA gdesc[UR46], gdesc[UR22], tmem[UR8], tmem[UR20], idesc[UR21], UPT ;  /* 0x00ff14162e0075ea */ /* 0x0005e2000b800008 */
[----:B------:R-:W-:Y:S01]  /*bdf0*/  UMOV UR25, 0x4048490 ;  /* 0x0404849000197882 */ /* 0x000fe20000000000 */
[----:B------:R2:W-:Y:S01]  /*be00*/  UTCHMMA gdesc[UR50], gdesc[UR62], tmem[UR8], tmem[UR34], idesc[UR35], UPT ;  /* 0x00ff223e320075ea */ /* 0x0005e2000b800008 */
[----:B------:R-:W-:Y:S01]  /*be10*/  UMOV UR26, 0x0 ;  /* 0x00000000001a7882 */ /* 0x000fe20000000000 */
[----:B------:R-:W-:Y:S01]  /*be20*/  UMOV UR27, 0x4048490 ;  /* 0x04048490001b7882 */ /* 0x000fe20000000000 */
[----:B------:R2:W-:Y:S01]  /*be30*/  UTCHMMA gdesc[UR52], gdesc[UR32], tmem[UR8], tmem[UR58], idesc[UR59], UPT ;  /* 0x00ff3a20340075ea */ /* 0x0005e2000b800008 */
[----:B------:R-:W-:Y:S01]  /*be40*/  UMOV UR30, 0x0 ;  /* 0x00000000001e7882 */ /* 0x000fe20000000000 */
[----:B------:R-:W-:Y:S01]  /*be50*/  UMOV UR31, 0x4048490 ;  /* 0x04048490001f7882 */ /* 0x000fe20000000000 */
[----:B------:R2:W-:Y:S01]  /*be60*/  UTCHMMA gdesc[UR56], gdesc[UR48], tmem[UR8], tmem[UR24], idesc[UR25], UPT ;  /* 0x00ff1830380075ea */ /* 0x0005e2000b800008 */
[----:B------:R2:W-:Y:S01]  /*be70*/  UTCHMMA gdesc[UR54], gdesc[UR64], tmem[UR8], tmem[UR26], idesc[UR27], UPT ;  /* 0x00ff1a40360075ea */ /* 0x0005e2000b800008 */
[----:B------:R2:W-:Y:S01]  /*be80*/  UTCHMMA gdesc[UR68], gdesc[UR28], tmem[UR8], tmem[UR30], idesc[UR31], UPT ;  /* 0x00ff1e1c440075ea */ /* 0x0005e2000b800008 */
[----:B------:R2:W-:Y:S01]  /*be90*/  UTCBAR [UR5], URZ ;  /* 0x000000ff050073e9 */ /* 0x0005e200080000ff */
[----:B------:R-:W-:Y:S01]  /*bea0*/  NOP ;  /* 0x0000000000007918 */ /* 0x000fe20000000000 */
.L_x_6:
[----:B0-----:R-:W0:Y:S01]  /*beb0*/  LDC R3, c[0x0][0x3ac] ;  /* 0x0000eb00ff037b82 */ /* 0x001e220000000800 */
[----:B--2---:R-:W-:Y:S01]  /*bec0*/  UMOV UR5, URZ ;  /* 0x000000ff00057c82 */ /* 0x004fe20008000000 */
[----:B0-----:R-:W-:Y:S01]  /*bed0*/  IMAD.SHL.U32 R6, R3, 0x100, RZ ;  /* 0x0000010003067824 */ /* 0x001fe200078e00ff */
[----:B------:R-:W-:Y:S06]  /*bee0*/  BRA.U !UP2, `(.L_x_7) ;  /* 0x000000d90a287547 */ /* 0x000fec000b800000 */
[----:B------:R-:W-:Y:S01]  /*bef0*/  SHF.R.S32.HI R4, RZ, 0x1f, R5 ;  /* 0x0000001fff047819 */ /* 0x000fe20000011405 */
[----:B------:R-:W-:Y:S01]  /*bf00*/  UIADD3.64 UR16, UPT, UPT, UR12, 0x80, URZ ;  /* 0x000000800c107897 */ /* 0x000fe2000fffe0ff */
[----:B------:R-:W-:Y:S01]  /*bf10*/  SHF.R.S32.HI R3, RZ, 0x1f, R6 ;  /* 0x0000001fff037819 */ /* 0x000fe20000011406 */
[----:B------:R-:W-:Y:S01]  /*bf20*/  UIADD3.64 UR18, UPT, UPT, UR14, 0x2, URZ ;  /* 0x000000020e127897 */ /* 0x000fe2000fffe0ff */
[C---:B------:R-:W-:Y:S01]  /*bf30*/  SHF.L.U64.HI R4, R5.reuse, 0x1, R4 ;  /* 0x0000000105047819 */ /* 0x040fe20000010204 */
[----:B------:R-:W-:Y:S01]  /*bf40*/  IMAD.SHL.U32 R5, R5, 0x2, RZ ;  /* 0x0000000205057824 */ /* 0x000fe200078e00ff */
[----:B------:R-:W-:Y:S01]  /*bf50*/  SHF.L.U64.HI R3, R6, 0x1, R3 ;  /* 0x0000000106037819 */ /* 0x000fe20000010203 */
[----:B------:R-:W-:Y:S02]  /*bf60*/  UIADD3.64 UR20, UPT, UPT, UR12, 0x100, URZ ;  /* 0x000001000c147897 */ /* 0x000fe4000fffe0ff */
[----:B------:R-:W-:Y:S02]  /*bf70*/  UIADD3.64 UR22, UPT, UPT, UR14, 0x4, URZ ;  /* 0x000000040e167897 */ /* 0x000fe4000fffe0ff */
[----:B------:R-:W-:-:S02]  /*bf80*/  UIADD3.64 UR24, UPT, UPT, UR12, 0x180, URZ ;  /* 0x000001800c187897 */ /* 0x000fc4000fffe0ff */
[----:B------:R-:W-:Y:S02]  /*bf90*/  UIADD3.64 UR26, UPT, UPT, UR14, 0x7e, URZ ;  /* 0x0000007e0e1a7897 */ /* 0x000fe4000fffe0ff */
[----:B------:R-:W-:Y:S02]  /*bfa0*/  UIADD3.64 UR28, UPT, UPT, UR12, 0x200, URZ ;  /* 0x000002000c1c7897 */ /* 0x000fe4000fffe0ff */
[----:B------:R-:W-:Y:S02]  /*bfb0*/  UIADD3.64 UR30, UPT, UPT, UR14, 0x80, URZ ;  /* 0x000000800e1e7897 */ /* 0x000fe4000fffe0ff */
        /* <DEDUP_REMOVED lines=19> */
[----:B------:R-:W-:Y:S01]  /*c0f0*/  UIADD3.64 UR70, UPT, UPT, UR14, 0x184, URZ ;  /* 0x000001840e467897 */ /* 0x000fe2000fffe0ff */
[----:B------:R-:W-:Y:S01]  /*c100*/  UMOV UR76, 0x1 ;  /* 0x00000001004c7882 */ /* 0x000fe20000000000 */
[----:B------:R-:W-:-:S10]  /*c110*/  UMOV UR7, URZ ;  /* 0x000000ff00077c82 */ /* 0x000fd40008000000 */
.L_x_10:
[----:B------:R-:W2:Y:S04]  /*c120*/  LDL.LU R27, [R1+0x308] ;  /* 0x00030800011b7983 */ /* 0x000ea80000300800 */
[----:B------:R-:W3:Y:S04]  /*c130*/  LDL.LU R26, [R1+0x664] ;  /* 0x00066400011a7983 */ /* 0x000ee80000300800 */
[----:B------:R-:W4:Y:S04]  /*c140*/  LDL.LU R24, [R1+0x65c] ;  /* 0x00065c0001187983 */ /* 0x000f280000300800 */
[----:B-----5:R0:W-:Y:S04]  /*c150*/  STL [R1+0x928], R12 ;  /* 0x0009280c01007387 */ /* 0x0201e80000100800 */
[----:B0-----:R-:W4:Y:S01]  /*c160*/  LDL.LU R12, [R1+0x654] ;  /* 0x00065400010c7983 */ /* 0x001f220000300800 */
[----:B------:R-:W-:-:S02]  /*c170*/  USHF.L.U32 UR5, UR5, 0x1f, URZ ;  /* 0x0000001f05057899 */ /* 0x000fc400080006ff */
[----:B------:R-:W-:Y:S01]  /*c180*/  UIADD3 UR6, UPT, UPT, UR6, 0x1, URZ ;  /* 0x0000000106067890 */ /* 0x000fe2000fffe0ff */
[----:B------:R-:W-:Y:S03]  /*c190*/  STL [R1+0x924], R11 ;  /* 0x0009240b01007387 */ /* 0x000fe60000100800 */
[----:B------:R-:W-:Y:S01]  /*c1a0*/  IMAD.U32 R6, RZ, RZ, UR5 ;  /* 0x00000005ff067e24 */ /* 0x000fe2000f8e00ff */
[----:B------:R-:W-:Y:S04]  /*c1b0*/  STL [R1+0x920], R10 ;  /* 0x0009200a01007387 */ /* 0x000fe80000100800 */
[----:B-----5:R-:W-:Y:S01]  /*c1c0*/  STL [R1+0x91c], R9 ;  /* 0x00091c0901007387 */ /* 0x020fe20000100800 */
[----:B------:R-:W0:Y:S03]  /*c1d0*/  LDCU UR5, c[0x0][0x3a0] ;  /* 0x00007400ff0577ac */ /* 0x000e260008000800 */
[----:B------:R-:W-:Y:S04]  /*c1e0*/  STL [R1+0x918], R8 ;  /* 0x0009180801007387 */ /* 0x000fe80000100800 */
[----:B------:R1:W-:Y:S04]  /*c1f0*/  STL [R1+0x914], R3 ;  /* 0x0009140301007387 */ /* 0x0003e80000100800 */
[----:B------:R-:W-:Y:S04]  /*c200*/  STL [R1+0x910], R2 ;  /* 0x0009100201007387 */ /* 0x000fe80000100800 */
[----:B------:R-:W-:Y:S04]  /*c210*/  STL [R1+0x90c], R0 ;  /* 0x00090c0001007387 */ /* 0x000fe80000100800 */
[----:B-1----:R-:W4:Y:S04]  /*c220*/  LDL.LU R3, [R1+0x3e4] ;  /* 0x0003e40001037983 */ /* 0x002f280000300800 */
[----:B------:R-:W4:Y:S01]  /*c230*/  LDL.LU R29, [R1+0x304] ;  /* 0x00030400011d7983 */ /* 0x000f220000300800 */
[----:B------:R-:W1:Y:S01]  /*c240*/  S2R R7, SR_TID.X ;  /* 0x0000000000077919 */ /* 0x000e620000002100 */
[----:B--2---:R-:W-:-:S02]  /*c250*/  IADD3 R27, P6, PT, R27, R5, RZ ;  /* 0x000000051b1b7210 */ /* 0x004fc40007fde0ff */
[----:B-1----:R-:W-:Y:S02]  /*c260*/  SHF.R.U32.HI R7, RZ, 0x6, R7 ;  /* 0x00000006ff077819 */ /* 0x002fe40000011607 */
[-C--:B---3--:R-:W-:Y:S01]  /*c270*/  IADD3 R26, P1, PT, R26, R5.reuse, RZ ;  /* 0x000000051a1a7210 */ /* 0x088fe20007f3e0ff */
[----:B------:R1:W-:Y:S04]  /*c280*/  STL [R1+0x308], R27 ;  /* 0x0003081b01007387 */ /* 0x0003e80000100800 */
[----:B------:R-:W2:Y:S01]  /*c290*/  LDL.LU R28, [R1+0x64c] ;  /* 0x00064c00011c7983 */ /* 0x000ea20000300800 */
[----:B----4-:R-:W-:-:S03]  /*c2a0*/  IADD3 R24, P3, PT, R24, R5, RZ ;  /* 0x0000000518187210 */ /* 0x010fc60007f7e0ff */
[----:B-1----:R-:W3:Y:S04]  /*c2b0*/  LDL.LU R27, [R1+0x660] ;  /* 0x00066000011b7983 */ /* 0x002ee80000300800 */
[----:B------:R1:W-:Y:S04]  /*c2c0*/  STL [R1+0x664], R26 ;  /* 0x0006641a01007387 */ /* 0x0003e80000100800 */
[----:B------:R-:W4:Y:S04]  /*c2d0*/  LDL.LU R2, [R1+0x644] ;  /* 0x0006440001027983 */ /* 0x000f280000300800 */
[----:B-1----:R-:W4:Y:S04]  /*c2e0*/  LDL.LU R26, [R1+0x658] ;  /* 0x00065800011a7983 */ /* 0x002f280000300800 */
[----:B------:R1:W-:Y:S04]  /*c2f0*/  STL [R1+0x65c], R24 ;  /* 0x00065c1801007387 */ /* 0x0003e80000100800 */
[----:B-1----:R-:W4:Y:S04]  /*c300*/  LDL.LU R24, [R1+0x63c] ;  /* 0x00063c0001187983 */ /* 0x002f280000300800 */
[----:B------:R-:W4:Y:S01]  /*c310*/  LDL.LU R0, [R1+0x650] ;  /* 0x0006500001007983 */ /* 0x000f220000300800 */
[----:B0-----:R-:W-:Y:S01]  /*c320*/  UIMAD UR5, UR6, -0x100, UR5 ;  /* 0xffffff00060578a4 */ /* 0x001fe2000f8e0205 */
[----:B------:R-:W-:-:S02]  /*c330*/  IADD3 R12, P4, PT, R12, R5, RZ ;  /* 0x000000050c0c7210 */ /* 0x000fc40007f9e0ff */
[----:B------:R-:W-:-:S03]  /*c340*/  SGXT.U32 R7, R7, 0x1 ;  /* 0x000000010707781a */ /* 0x000fc60000000000 */
[----:B------:R0:W-:Y:S01]  /*c350*/  STL [R1+0x654], R12 ;  /* 0x0006540c01007387 */ /* 0x0001e20000100800 */
[----:B------:R-:W-:Y:S02]  /*c360*/  ISETP.GE.AND P0, PT, R7, UR5, PT ;  /* 0x0000000507007c0c */ /* 0x000fe4000bf06270 */
[----:B------:R-:W-:Y:S01]  /*c370*/  IADD3 R3, P5, PT, R3, R5, RZ ;  /* 0x0000000503037210 */ /* 0x000fe20007fbe0ff */
[----:B0-----:R-:W4:Y:S04]  /*c380*/  LDL.LU R12, [R1+0x3e0] ;  /* 0x0003e000010c7983 */ /* 0x001f280000300800 */
[----:B------:R-:W4:Y:S04]  /*c390*/  LDL.LU R7, [R1+0x300] ;  /* 0x0003000001077983 */ /* 0x000f280000300800 */
[----:B------:R-:W4:Y:S04]  /*c3a0*/  LDL.LU R11, [R1+0x634] ;  /* 0x00063400010b7983 */ /* 0x000f280000300800 */
[----:B------:R-:W4:Y:S04]  /*c3b0*/  LDL.LU R10, [R1+0x648] ;  /* 0x00064800010a7983 */ /* 0x000f280000300800 */
[----:B------:R-:W4:Y:S04]  /*c3c0*/  LDL.LU R9, [R1+0x62c] ;  /* 0x00062c0001097983 */ /* 0x000f280000300800 */
[----:B------:R0:W-:Y:S01]  /*c3d0*/  STL [R1+0x3e4], R3 ;  /* 0x0003e40301007387 */ /* 0x0001e20000100800 */
[----:B------:R-:W-:-:S03]  /*c3e0*/  IMAD.X R29, R29, 0x1, R4, P6 ;  /* 0x000000011d1d7824 */ /* 0x000fc600030e0604 */
[----:B------:R-:W4:Y:S04]  /*c3f0*/  LDL.LU R8, [R1+0x640] ;  /* 0x0006400001087983 */ /* 0x000f280000300800 */
[----:B0-----:R-:W4:Y:S04]  /*c400*/  LDL.LU R3, [R1+0x624] ;  /* 0x0006240001037983 */ /* 0x001f280000300800 */
[----:B------:R-:W-:Y:S01]  /*c410*/  STL [R1+0x304], R29 ;  /* 0x0003041d01007387 */ /* 0x000fe20000100800 */
[-C--:B--2---:R-:W-:Y:S01]  /*c420*/  IADD3 R28, P6, PT, R28, R5.reuse, RZ ;  /* 0x000000051c1c7210 */ /* 0x084fe20007fde0ff */
[----:B---3--:R-:W-:Y:S01]  /*c430*/  IMAD.X R27, R27, 0x1, R4, P1 ;  /* 0x000000011b1b7824 */ /* 0x008fe200008e0604 */
[----:B----4-:R-:W-:-:S05]  /*c440*/  IADD3 R2, P1, PT, R2, R5, RZ ;  /* 0x0000000502027210 */ /* 0x010fca0007f3e0ff */
[----:B------:R0:W-:Y:S04]  /*c450*/  STL [R1+0x644], R2 ;  /* 0x0006440201007387 */ /* 0x0001e80000100800 */
[----:B------:R-:W-:Y:S01]  /*c460*/  STL [R1+0x64c], R28 ;  /* 0x00064c1c01007387 */ /* 0x000fe20000100800 */
[----:B------:R-:W-:-:S03]  /*c470*/  IMAD.X R26, R26, 0x1, R4, P3 ;  /* 0x000000011a1a7824 */ /* 0x000fc600018e0604 */
[----:B0-----:R-:W2:Y:S04]  /*c480*/  LDL.LU R2, [R1+0x638] ;  /* 0x0006380001027983 */ /* 0x001ea80000300800 */
[----:B------:R-:W-:Y:S01]  /*c490*/  STL [R1+0x660], R27 ;  /* 0x0006601b01007387 */ /* 0x000fe20000100800 */
[----:B------:R-:W-:-:S05]  /*c4a0*/  IMAD.X R0, R0, 0x1, R4, P4 ;  /* 0x0000000100007824 */ /* 0x000fca00020e0604 */
[----:B------:R0:W-:Y:S04]  /*c4b0*/  STL [R1+0x650], R0 ;  /* 0x0006500001007387 */ /* 0x0001e80000100800 */
[----:B------:R-:W-:Y:S04]  /*c4c0*/  STL [R1+0x658], R26 ;  /* 0x0006581a01007387 */ /* 0x000fe80000100800 */
[----:B0-----:R-:W3:Y:S01]  /*c4d0*/  LDL.LU R0, [R1+0x3d8] ;  /* 0x0003d80001007983 */ /* 0x001ee20000300800 */
[-C--:B------:R-:W-:Y:S02]  /*c4e0*/  IADD3 R24, P3, PT, R24, R5.reuse, RZ ;  /* 0x0000000518187210 */ /* 0x080fe40007f7e0ff */
[----:B------:R-:W-:Y:S01]  /*c4f0*/  IADD3 R12, P4, PT, R12, R5, RZ ;  /* 0x000000050c0c7210 */ /* 0x000fe20007f9e0ff */
[----:B------:R-:W-:-:S02]  /*c500*/  IMAD.X R7, R7, 0x1, R4, P5 ;  /* 0x0000000107077824 */ /* 0x000fc400028e0604 */
[----:B------:R-:W-:Y:S01]  /*c510*/  STL [R1+0x63c], R24 ;  /* 0x00063c1801007387 */ /* 0x000fe20000100800 */
[----:B------:R-:W-:-:S03]  /*c520*/  IADD3 R11, P5, PT, R11, R5, RZ ;  /* 0x000000050b0b7210 */ /* 0x000fc60007fbe0ff */
[----:B------:R0:W-:Y:S01]  /*c530*/  STL [R1+0x300], R7 ;  /* 0x0003000701007387 */ /* 0x0001e20000100800 */
[--C-:B------:R-:W-:Y:S01]  /*c540*/  IMAD.X R10, R10, 0x1, R4.reuse, P6 ;  /* 0x000000010a0a7824 */ /* 0x100fe200030e0604 */
[----:B------:R-:W-:Y:S02]  /*c550*/  IADD3 R9, P6, PT, R9, R5, RZ ;  /* 0x0000000509097210 */ /* 0x000fe40007fde0ff */
[----:B0-----:R-:W4:Y:S04]  /*c560*/  LDL.LU R7, [R1+0x3dc] ;  /* 0x0003dc0001077983 */ /* 0x001f280000300800 */
[----:B------:R-:W-:Y:S01]  /*c570*/  STL [R1+0x3e0], R12 ;  /* 0x0003e00c01007387 */ /* 0x000fe20000100800 */
[----:B------:R-:W-:-:S03]  /*c580*/  IMAD.X R8, R8, 0x1, R4, P1 ;  /* 0x0000000108087824 */ /* 0x000fc600008e0604 */
[----:B------:R-:W-:Y:S01]  /*c590*/  STL [R1+0x634], R11 ;  /* 0x0006340b01007387 */ /* 0x000fe20000100800 */
[----:B------:R-:W-:-:S03]  /*c5a0*/  IADD3 R3, P1, PT, R3, R5, RZ ;  /* 0x0000000503037210 */ /* 0x000fc60007f3e0ff */
[----:B------:R-:W-:Y:S04]  /*c5b0*/  STL [R1+0x648], R10 ;  /* 0x0006480a01007387 */ /* 0x000fe80000100800 */
[----:B------:R-:W4:Y:S04]  /*c5c0*/  LDL.LU R29, [R1+0x61c] ;  /* 0x00061c00011d7983 */ /* 0x000f280000300800 */
[----:B------:R-:W-:Y:S04]  /*c5d0*/  STL [R1+0x62c], R9 ;  /* 0x00062c0901007387 */ /* 0x000fe80000100800 */
[----:B------:R-:W4:Y:S04]  /*c5e0*/  LDL.LU R28, [R1+0x630] ;  /* 0x00063000011c7983 */ /* 0x000f280000300800 */
[----:B------:R-:W-:Y:S04]  /*c5f0*/  STL [R1+0x640], R8 ;  /* 0x0006400801007387 */ /* 0x000fe80000100800 */
[----:B------:R-:W4:Y:S04]  /*c600*/  LDL.LU R27, [R1+0x614] ;  /* 0x00061400011b7983 */ /* 0x000f280000300800 */
[----:B------:R0:W-:Y:S04]  /*c610*/  STL [R1+0x624], R3 ;  /* 0x0006240301007387 */ /* 0x0001e80000100800 */
[----:B0-----:R-:W4:Y:S04]  /*c620*/  LDL.LU R3, [R1+0x628] ;  /* 0x0006280001037983 */ /* 0x001f280000300800 */
[----:B------:R-:W4:Y:S04]  /*c630*/  LDL.LU R26, [R1+0x60c] ;  /* 0x00060c00011a7983 */ /* 0x000f280000300800 */
[----:B------:R-:W4:Y:S01]  /*c640*/  LDL.LU R24, [R1+0x620] ;  /* 0x0006200001187983 */ /* 0x000f220000300800 */
[----:B--2---:R-:W-:-:S05]  /*c650*/  IMAD.X R2, R2, 0x1, R4, P3 ;  /* 0x0000000102027824 */ /* 0x004fca00018e0604 */
[----:B------:R0:W-:Y:S04]  /*c660*/  STL [R1+0x638], R2 ;  /* 0x0006380201007387 */ /* 0x0001e80000100800 */
[----:B0-----:R-:W2:Y:S04]  /*c670*/  LDL.LU R2, [R1+0x3d0] ;  /* 0x0003d00001027983 */ /* 0x001ea80000300800 */
[----:B------:R-:W2:Y:S01]  /*c680*/  LDL.LU R12, [R1+0x3d4] ;  /* 0x0003d400010c7983 */ /* 0x000ea20000300800 */
[----:B---3--:R-:W-:-:S05]  /*c690*/  IADD3 R0, P3, PT, R0, R5, RZ ;  /* 0x0000000500007210 */ /* 0x008fca0007f7e0ff */
[----:B------:R0:W-:Y:S04]  /*c6a0*/  STL [R1+0x3d8], R0 ;  /* 0x0003d80001007387 */ /* 0x0001e80000100800 */
[----:B0-----:R-:W3:Y:S04]  /*c6b0*/  LDL.LU R0, [R1+0x604] ;  /* 0x0006040001007983 */ /* 0x001ee80000300800 */
[----:B------:R-:W3:Y:S01]  /*c6c0*/  LDL.LU R11, [R1+0x618] ;  /* 0x00061800010b7983 */ /* 0x000ee20000300800 */
[----:B----4-:R-:W-:-:S03]  /*c6d0*/  IMAD.X R7, R7, 0x1, R4, P4 ;  /* 0x0000000107077824 */ /* 0x010fc600020e0604 */
[----:B------:R-:W4:Y:S04]  /*c6e0*/  LDL.LU R10, [R1+0x5fc] ;  /* 0x0005fc00010a7983 */ /* 0x000f280000300800 */
[----:B------:R-:W4:Y:S04]  /*c6f0*/  LDL.LU R9, [R1+0x610] ;  /* 0x0006100001097983 */ /* 0x000f280000300800 */
[----:B------:R0:W-:Y:S04]  /*c700*/  STL [R1+0x3dc], R7 ;  /* 0x0003dc0701007387 */ /* 0x0001e80000100800 */
[----:B------:R-:W4:Y:S01]  /*c710*/  LDL.LU R8, [R1+0x5f4] ;  /* 0x0005f40001087983 */ /* 0x000f220000300800 */
[----:B------:R-:W-:-:S03]  /*c720*/  IADD3 R29, P4, PT, R29, R5, RZ ;  /* 0x000000051d1d7210 */ /* 0x000fc60007f9e0ff */
[----:B0-----:R-:W4:Y:S01]  /*c730*/  LDL.LU R7, [R1+0x608] ;  /* 0x0006080001077983 */ /* 0x001f220000300800 */
[----:B------:R-:W-:-:S03]  /*c740*/  IMAD.X R28, R28, 0x1, R4, P5 ;  /* 0x000000011c1c7824 */ /* 0x000fc600028e0604 */
[----:B------:R-:W-:Y:S01]  /*c750*/  STL [R1+0x61c], R29 ;  /* 0x00061c1d01007387 */ /* 0x000fe20000100800 */
[----:B------:R-:W-:Y:S01]  /*c760*/  IADD3 R27, P5, PT, R27, R5, RZ ;  /* 0x000000051b1b7210 */ /* 0x000fe20007fbe0ff */
[----:B------:R-:W-:-:S05]  /*c770*/  IMAD.X R3, R3, 0x1, R4, P6 ;  /* 0x0000000103037824 */ /* 0x000fca00030e0604 */
[----:B------:R0:W-:Y:S04]  /*c780*/  STL [R1+0x628], R3 ;  /* 0x0006280301007387 */ /* 0x0001e80000100800 */
[----:B------:R-:W-:Y:S01]  /*c790*/  STL [R1+0x630], R28 ;  /* 0x0006301c01007387 */ /* 0x000fe20000100800 */
[----:B------:R-:W-:Y:S01]  /*c7a0*/  IMAD.X R24, R24, 0x1, R4, P1 ;  /* 0x0000000118187824 */ /* 0x000fe200008e0604 */
[-C--:B------:R-:W-:Y:S02]  /*c7b0*/  IADD3 R26, P6, PT, R26, R5.reuse, RZ ;  /* 0x000000051a1a7210 */ /* 0x080fe40007fde0ff */
[----:B0-----:R-:W4:Y:S04]  /*c7c0*/  LDL.LU R3, [R1+0x3c8] ;  /* 0x0003c80001037983 */ /* 0x001f280000300800 */
[----:B------:R-:W-:Y:S01]  /*c7d0*/  STL [R1+0x614], R27 ;  /* 0x0006141b01007387 */ /* 0x000fe20000100800 */
[----:B--2---:R-:W-:-:S05]  /*c7e0*/  IADD3 R2, P1, PT, R2, R5, RZ ;  /* 0x0000000502027210 */ /* 0x004fca0007f3e0ff */
[----:B------:R0:W-:Y:S01]  /*c7f0*/  STL [R1+0x3d0], R2 ;  /* 0x0003d00201007387 */ /* 0x0001e20000100800 */
[----:B------:R-:W-:-:S03]  /*c800*/  IMAD.X R12, R12, 0x1, R4, P3 ;  /* 0x000000010c0c7824 */ /* 0x000fc600018e0604 */
[----:B------:R-:W-:Y:S04]  /*c810*/  STL [R1+0x60c], R26 ;  /* 0x00060c1a01007387 */ /* 0x000fe80000100800 */
[----:B0-----:R-:W2:Y:S04]  /*c820*/  LDL.LU R2, [R1+0x3cc] ;  /* 0x0003cc0001027983 */ /* 0x001ea80000300800 */
[----:B------:R-:W-:Y:S01]  /*c830*/  STL [R1+0x620], R24 ;  /* 0x0006201801007387 */ /* 0x000fe20000100800 */
[----:B---3--:R-:W-:-:S05]  /*c840*/  IADD3 R0, P3, PT, R0, R5, RZ ;  /* 0x0000000500007210 */ /* 0x008fca0007f7e0ff */
[----:B------:R0:W-:Y:S04]  /*c850*/  STL [R1+0x604], R0 ;  /* 0x0006040001007387 */ /* 0x0001e80000100800 */
[----:B0-----:R-:W3:Y:S01]  /*c860*/  LDL.LU R0, [R1+0x5ec] ;  /* 0x0005ec0001007983 */ /* 0x001ee20000300800 */
[--C-:B------:R-:W-:Y:S01]  /*c870*/  IMAD.X R11, R11, 0x1, R4.reuse, P4 ;  /* 0x000000010b0b7824 */ /* 0x100fe200020e0604 */
[-C--:B----4-:R-:W-:Y:S01]  /*c880*/  IADD3 R10, P4, PT, R10, R5.reuse, RZ ;  /* 0x000000050a0a7210 */ /* 0x090fe20007f9e0ff */
[----:B------:R-:W-:Y:S01]  /*c890*/  IMAD.X R9, R9, 0x1, R4, P5 ;  /* 0x0000000109097824 */ /* 0x000fe200028e0604 */
[----:B------:R-:W-:Y:S01]  /*c8a0*/  STL [R1+0x3d4], R12 ;  /* 0x0003d40c01007387 */ /* 0x000fe20000100800 */
[----:B------:R-:W-:-:S03]  /*c8b0*/  IADD3 R8, P5, PT, R8, R5, RZ ;  /* 0x0000000508087210 */ /* 0x000fc60007fbe0ff */
[----:B------:R-:W-:Y:S01]  /*c8c0*/  STL [R1+0x618], R11 ;  /* 0x0006180b01007387 */ /* 0x000fe20000100800 */
[----:B------:R-:W-:-:S03]  /*c8d0*/  IMAD.X R7, R7, 0x1, R4, P6 ;  /* 0x0000000107077824 */ /* 0x000fc600030e0604 */
        /* <DEDUP_REMOVED lines=8> */
[----:B------:R-:W4:Y:S01]  /*c960*/  LDL.LU R26, [R1+0x5f0] ;  /* 0x0005f000011a7983 */ /* 0x000f220000300800 */
[----:B------:R-:W-:-:S03]  /*c970*/  IADD3 R3, P6, PT, R3, R5, RZ ;  /* 0x0000000503037210 */ /* 0x000fc60007fde0ff */
[----:B------:R-:W4:Y:S04]  /*c980*/  LDL.LU R24, [R1+0x3c0] ;  /* 0x0003c00001187983 */ /* 0x000f280000300800 */
[----:B------:R0:W-:Y:S04]  /*c990*/  STL [R1+0x3c8], R3 ;  /* 0x0003c80301007387 */ /* 0x0001e80000100800 */
[----:B0-----:R-:W4:Y:S04]  /*c9a0*/  LDL.LU R3, [R1+0x3c4] ;  /* 0x0003c40001037983 */ /* 0x001f280000300800 */
[----:B------:R-:W4:Y:S01]  /*c9b0*/  LDL.LU R12, [R1+0x5d4] ;  /* 0x0005d400010c7983 */ /* 0x000f220000300800 */
[----:B--2---:R-:W-:-:S05]  /*c9c0*/  IMAD.X R2, R2, 0x1, R4, P1 ;  /* 0x0000000102027824 */ /* 0x004fca00008e0604 */
[----:B------:R0:W-:Y:S04]  /*c9d0*/  STL [R1+0x3cc], R2 ;  /* 0x0003cc0201007387 */ /* 0x0001e80000100800 */
[----:B0-----:R-:W2:Y:S04]  /*c9e0*/  LDL.LU R2, [R1+0x5e8] ;  /* 0x0005e80001027983 */ /* 0x001ea80000300800 */
[----:B------:R-:W2:Y:S04]  /*c9f0*/  LDL.LU R11, [R1+0x5cc] ;  /* 0x0005cc00010b7983 */ /* 0x000ea80000300800 */
[----:B------:R-:W2:Y:S01]  /*ca00*/  LDL.LU R10, [R1+0x5e0] ;  /* 0x0005e000010a7983 */ /* 0x000ea20000300800 */
[----:B---3--:R-:W-:-:S03]  /*ca10*/  IADD3 R0, P1, PT, R0, R5, RZ ;  /* 0x0000000500007210 */ /* 0x008fc60007f3e0ff */
[----:B------:R-:W3:Y:S04]  /*ca20*/  LDL.LU R9, [R1+0x5c4] ;  /* 0x0005c40001097983 */ /* 0x000ee80000300800 */
[----:B------:R0:W-:Y:S04]  /*ca30*/  STL [R1+0x5ec], R0 ;  /* 0x0005ec0001007387 */ /* 0x0001e80000100800 */
[----:B------:R-:W3:Y:S04]  /*ca40*/  LDL.LU R8, [R1+0x5d8] ;  /* 0x0005d80001087983 */ /* 0x000ee80000300800 */
[----:B0-----:R-:W3:Y:S01]  /*ca50*/  LDL.LU R0, [R1+0x3b8] ;  /* 0x0003b80001007983 */ /* 0x001ee20000300800 */
[----:B----4-:R-:W-:Y:S01]  /*ca60*/  IMAD.X R29, R29, 0x1, R4, P3 ;  /* 0x000000011d1d7824 */ /* 0x010fe200018e0604 */
[----:B------:R-:W-:-:S04]  /*ca70*/  IADD3 R28, P3, PT, R28, R5, RZ ;  /* 0x000000051c1c7210 */ /* 0x000fc80007f7e0ff */
[----:B------:R-:W-:Y:S01]  /*ca80*/  STL [R1+0x600], R29 ;  /* 0x0006001d01007387 */ /* 0x000fe20000100800 */
[----:B------:R-:W-:Y:S01]  /*ca90*/  IMAD.X R27, R27, 0x1, R4, P4 ;  /* 0x000000011b1b7824 */ /* 0x000fe200020e0604 */
[----:B------:R-:W-:-:S05]  /*caa0*/  IADD3 R7, P4, PT, R7, R5, RZ ;  /* 0x0000000507077210 */ /* 0x000fca0007f9e0ff */
[----:B------:R0:W-:Y:S04]  /*cab0*/  STL [R1+0x5dc], R7 ;  /* 0x0005dc0701007387 */ /* 0x0001e80000100800 */
[----:B------:R-:W-:Y:S01]  /*cac0*/  STL [R1+0x5e4], R28 ;  /* 0x0005e41c01007387 */ /* 0x000fe20000100800 */
[----:B------:R-:W-:-:S03]  /*cad0*/  IMAD.X R26, R26, 0x1, R4, P5 ;  /* 0x000000011a1a7824 */ /* 0x000fc600028e0604 */
[----:B0-----:R-:W4:Y:S01]  /*cae0*/  LDL.LU R7, [R1+0x3bc] ;  /* 0x0003bc0001077983 */ /* 0x001f220000300800 */
[----:B------:R-:W-:-:S03]  /*caf0*/  IMAD.X R3, R3, 0x1, R4, P6 ;  /* 0x0000000103037824 */ /* 0x000fc600030e0604 */
[----:B------:R-:W-:Y:S01]  /*cb00*/  STL [R1+0x5f8], R27 ;  /* 0x0005f81b01007387 */ /* 0x000fe20000100800 */
[----:B------:R-:W-:-:S03]  /*cb10*/  IADD3 R24, P5, PT, R24, R5, RZ ;  /* 0x0000000518187210 */ /* 0x000fc60007fbe0ff */
[----:B------:R0:W-:Y:S04]  /*cb20*/  STL [R1+0x3c4], R3 ;  /* 0x0003c40301007387 */ /* 0x0001e80000100800 */
[----:B------:R-:W-:Y:S01]  /*cb30*/  STL [R1+0x5f0], R26 ;  /* 0x0005f01a01007387 */ /* 0x000fe20000100800 */
[----:B------:R-:W-:-:S03]  /*cb40*/  IADD3 R12, P6, PT, R12, R5, RZ ;  /* 0x000000050c0c7210 */ /* 0x000fc60007fde0ff */
[----:B0-----:R-:W4:Y:S04]  /*cb50*/  LDL.LU R3, [R1+0x5bc] ;  /* 0x0005bc0001037983 */ /* 0x001f280000300800 */
[----:B------:R-:W-:Y:S01]  /*cb60*/  STL [R1+0x3c0], R24 ;  /* 0x0003c01801007387 */ /* 0x000fe20000100800 */
[----:B--2---:R-:W-:Y:S01]  /*cb70*/  IMAD.X R2, R2, 0x1, R4, P1 ;  /* 0x0000000102027824 */ /* 0x004fe200008e0604 */
[----:B------:R-:W-:-:S04]  /*cb80*/  IADD3 R11, P1, PT, R11, R5, RZ ;  /* 0x000000050b0b7210 */ /* 0x000fc80007f3e0ff */
[----:B------:R0:W-:Y:S01]  /*cb90*/  STL [R1+0x5e8], R2 ;  /* 0x0005e80201007387 */ /* 0x0001e20000100800 */
[--C-:B------:R-:W-:Y:S01]  /*cba0*/  IMAD.X R10, R10, 0x1, R4.reuse, P3 ;  /* 0x000000010a0a7824 */ /* 0x100fe200018e0604 */
[----:B---3--:R-:W-:Y:S02]  /*cbb0*/  IADD3 R9, P3, PT, R9, R5, RZ ;  /* 0x0000000509097210 */ /* 0x008fe40007f7e0ff */
[----:B0-----:R-:W2:Y:S04]  /*cbc0*/  LDL.LU R2, [R1+0x5d0] ;  /* 0x0005d00001027983 */ /* 0x001ea80000300800 */
[----:B------:R-:W-:Y:S01]  /*cbd0*/  STL [R1+0x5d4], R12 ;  /* 0x0005d40c01007387 */ /* 0x000fe20000100800 */
[----:B------:R-:W-:-:S03]  /*cbe0*/  IMAD.X R8, R8, 0x1, R4, P4 ;  /* 0x0000000108087824 */ /* 0x000fc600020e0604 */
[----:B------:R-:W-:Y:S01]  /*cbf0*/  STL [R1+0x5cc], R11 ;  /* 0x0005cc0b01007387 */ /* 0x000fe20000100800 */
[----:B------:R-:W-:-:S03]  /*cc00*/  IADD3 R0, P4, PT, R0, R5, RZ ;  /* 0x0000000500007210 */ /* 0x000fc60007f9e0ff */
[----:B------:R-:W-:Y:S04]  /*cc10*/  STL [R1+0x5e0], R10 ;  /* 0x0005e00a01007387 */ /* 0x000fe80000100800 */
[----:B------:R-:W3:Y:S04]  /*cc20*/  LDL.LU R29, [R1+0x5b4] ;  /* 0x0005b400011d7983 */ /* 0x000ee80000300800 */
[----:B------:R-:W-:Y:S04]  /*cc30*/  STL [R1+0x5c4], R9 ;  /* 0x0005c40901007387 */ /* 0x000fe80000100800 */
[----:B------:R-:W3:Y:S04]  /*cc40*/  LDL.LU R28, [R1+0x5c8] ;  /* 0x0005c800011c7983 */ /* 0x000ee80000300800 */
[----:B------:R-:W-:Y:S04]  /*cc50*/  STL [R1+0x5d8], R8 ;  /* 0x0005d80801007387 */ /* 0x000fe80000100800 */
[----:B------:R-:W3:Y:S04]  /*cc60*/  LDL.LU R27, [R1+0x5ac] ;  /* 0x0005ac00011b7983 */ /* 0x000ee80000300800 */
[----:B------:R0:W-:Y:S04]  /*cc70*/  STL [R1+0x3b8], R0 ;  /* 0x0003b80001007387 */ /* 0x0001e80000100800 */
[----:B0-----:R-:W3:Y:S04]  /*cc80*/  LDL.LU R0, [R1+0x5c0] ;  /* 0x0005c00001007983 */ /* 0x001ee80000300800 */
[----:B------:R-:W3:Y:S04]  /*cc90*/  LDL.LU R26, [R1+0x3b0] ;  /* 0x0003b000011a7983 */ /* 0x000ee80000300800 */
[----:B------:R-:W3:Y:S01]  /*cca0*/  LDL.LU R24, [R1+0x3b4] ;  /* 0x0003b40001187983 */ /* 0x000ee20000300800 */
[----:B----4-:R-:W-:-:S05]  /*ccb0*/  IMAD.X R7, R7, 0x1, R4, P5 ;  /* 0x0000000107077824 */ /* 0x010fca00028e0604 */
[----:B------:R0:W-:Y:S04]  /*ccc0*/  STL [R1+0x3bc], R7 ;  /* 0x0003bc0701007387 */ /* 0x0001e80000100800 */
[----:B0-----:R-:W4:Y:S04]  /*ccd0*/  LDL.LU R7, [R1+0x5a4] ;  /* 0x0005a40001077983 */ /* 0x001f280000300800 */
[----:B------:R-:W4:Y:S01]  /*cce0*/  LDL.LU R12, [R1+0x5b8] ;  /* 0x0005b800010c7983 */ /* 0x000f220000300800 */
[----:B------:R-:W-:-:S05]  /*ccf0*/  IADD3 R3, P5, PT, R3, R5, RZ ;  /* 0x0000000503037210 */ /* 0x000fca0007fbe0ff */
[----:B------:R0:W-:Y:S04]  /*cd00*/  STL [R1+0x5bc], R3 ;  /* 0x0005bc0301007387 */ /* 0x0001e80000100800 */
[----:B0-----:R-:W4:Y:S04]  /*cd10*/  LDL.LU R3, [R1+0x59c] ;  /* 0x00059c0001037983 */ /* 0x001f280000300800 */
[----:B------:R-:W4:Y:S04]  /*cd20*/  LDL.LU R11, [R1+0x5b0] ;  /* 0x0005b000010b7983 */ /* 0x000f280000300800 */
[----:B------:R-:W4:Y:S04]  /*cd30*/  LDL.LU R10, [R1+0x594] ;  /* 0x00059400010a7983 */ /* 0x000f280000300800 */
[----:B------:R-:W4:Y:S01]  /*cd40*/  LDL.LU R9, [R1+0x5a8] ;  /* 0x0005a80001097983 */ /* 0x000f220000300800 */
[----:B--2---:R-:W-:-:S05]  /*cd50*/  IMAD.X R2, R2, 0x1, R4, P6 ;  /* 0x0000000102027824 */ /* 0x004fca00030e0604 */
[----:B------:R0:W-:Y:S04]  /*cd60*/  STL [R1+0x5d0], R2 ;  /* 0x0005d00201007387 */ /* 0x0001e80000100800 */
[----:B------:R-:W2:Y:S04]  /*cd70*/  LDL.LU R8, [R1+0x3a8] ;  /* 0x0003a80001087983 */ /* 0x000ea80000300800 */
[----:B0-----:R-:W2:Y:S01]  /*cd80*/  LDL.LU R2, [R1+0x3ac] ;  /* 0x0003ac0001027983 */ /* 0x001ea20000300800 */
[----:B---3--:R-:W-:-:S05]  /*cd90*/  IADD3 R29, P6, PT, R29, R5, RZ ;  /* 0x000000051d1d7210 */ /* 0x008fca0007fde0ff */
[----:B------:R-:W-:Y:S01]  /*cda0*/  STL [R1+0x5b4], R29 ;  /* 0x0005b41d01007387 */ /* 0x000fe20000100800 */
[--C-:B------:R-:W-:Y:S02]  /*cdb0*/  IMAD.X R28, R28, 0x1, R4.reuse, P1 ;  /* 0x000000011c1c7824 */ /* 0x100fe400008e0604 */
[----:B------:R-:W-:-:S05]  /*cdc0*/  IMAD.X R0, R0, 0x1, R4, P3 ;  /* 0x0000000100007824 */ /* 0x000fca00018e0604 */
[----:B------:R0:W-:Y:S04]  /*cdd0*/  STL [R1+0x5c0], R0 ;  /* 0x0005c00001007387 */ /* 0x0001e80000100800 */
[----:B------:R-:W-:Y:S04]  /*cde0*/  STL [R1+0x5c8], R28 ;  /* 0x0005c81c01007387 */ /* 0x000fe80000100800 */
[----:B0-----:R-:W3:Y:S01]  /*cdf0*/  LDL.LU R0, [R1+0x58c] ;  /* 0x00058c0001007983 */ /* 0x001ee20000300800 */
[-C--:B------:R-:W-:Y:S01]  /*ce00*/  IADD3 R27, P1, PT, R27, R5.reuse, RZ ;  /* 0x000000051b1b7210 */ /* 0x080fe20007f3e0ff */
[----:B------:R-:W-:Y:S01]  /*ce10*/  IMAD.X R24, R24, 0x1, R4, P4 ;  /* 0x0000000118187824 */ /* 0x000fe200020e0604 */
[----:B------:R-:W-:-:S02]  /*ce20*/  IADD3 R26, P3, PT, R26, R5, RZ ;  /* 0x000000051a1a7210 */ /* 0x000fc40007f7e0ff */
[----:B----4-:R-:W-:Y:S01]  /*ce30*/  IADD3 R7, P4, PT, R7, R5, RZ ;  /* 0x0000000507077210 */ /* 0x010fe20007f9e0ff */
[----:B------:R-:W-:Y:S04]  /*ce40*/  STL [R1+0x5ac], R27 ;  /* 0x0005ac1b01007387 */ /* 0x000fe80000100800 */
[----:B------:R0:W-:Y:S01]  /*ce50*/  STL [R1+0x5a4], R7 ;  /* 0x0005a40701007387 */ /* 0x0001e20000100800 */
[----:B------:R-:W-:-:S03]  /*ce60*/  IMAD.X R12, R12, 0x1, R4, P5 ;  /* 0x000000010c0c7824 */ /* 0x000fc600028e0604 */
[----:B------:R-:W-:Y:S04]  /*ce70*/  STL [R1+0x3b0], R26 ;  /* 0x0003b01a01007387 */ /* 0x000fe80000100800 */
[----:B0-----:R-:W4:Y:S01]  /*ce80*/  LDL.LU R7, [R1+0x5a0] ;  /* 0x0005a00001077983 */ /* 0x001f220000300800 */
[----:B------:R-:W-:-:S03]  /*ce90*/  IADD3 R3, P5, PT, R3, R5, RZ ;  /* 0x0000000503037210 */ /* 0x000fc60007fbe0ff */
[----:B------:R-:W-:Y:S01]  /*cea0*/  STL [R1+0x3b4], R24 ;  /* 0x0003b41801007387 */ /* 0x000fe20000100800 */
[----:B------:R-:W-:-:S03]  /*ceb0*/  IMAD.X R11, R11, 0x1, R4, P6 ;  /* 0x000000010b0b7824 */ /* 0x000fc600030e0604 */
[----:B------:R0:W-:Y:S01]  /*cec0*/  STL [R1+0x59c], R3 ;  /* 0x00059c0301007387 */ /* 0x0001e20000100800 */
[-C--:B------:R-:W-:Y:S01]  /*ced0*/  IADD3 R10, P6, PT, R10, R5.reuse, RZ ;  /* 0x000000050a0a7210 */ /* 0x080fe20007fde0ff */
[--C-:B------:R-:W-:Y:S02]  /*cee0*/  IMAD.X R9, R9, 0x1, R4.reuse, P1 ;  /* 0x0000000109097824 */ /* 0x100fe400008e0604 */
[----:B0-----:R-:W4:Y:S04]  /*cef0*/  LDL.LU R3, [R1+0x584] ;  /* 0x0005840001037983 */ /* 0x001f280000300800 */
[----:B------:R-:W-:Y:S04]  /*cf00*/  STL [R1+0x5b8], R12 ;  /* 0x0005b80c01007387 */ /* 0x000fe80000100800 */
[----:B------:R-:W-:Y:S04]  /*cf10*/  STL [R1+0x5b0], R11 ;  /* 0x0005b00b01007387 */ /* 0x000fe80000100800 */
[----:B------:R-:W-:Y:S04]  /*cf20*/  STL [R1+0x594], R10 ;  /* 0x0005940a01007387 */ /* 0x000fe80000100800 */
[----:B------:R-:W4:Y:S04]  /*cf30*/  LDL.LU R29, [R1+0x598] ;  /* 0x00059800011d7983 */ /* 0x000f280000300800 */
[----:B------:R-:W-:Y:S04]  /*cf40*/  STL [R1+0x5a8], R9 ;  /* 0x0005a80901007387 */ /* 0x000fe80000100800 */
[----:B------:R-:W4:Y:S01]  /*cf50*/  LDL.LU R28, [R1+0x57c] ;  /* 0x00057c00011c7983 */ /* 0x000f220000300800 */
[----:B--2---:R-:W-:Y:S01]  /*cf60*/  IADD3 R8, P1, PT, R8, R5, RZ ;  /* 0x0000000508087210 */ /* 0x004fe20007f3e0ff */
[----:B------:R-:W-:-:S04]  /*cf70*/  IMAD.X R2, R2, 0x1, R4, P3 ;  /* 0x0000000102027824 */ /* 0x000fc800018e0604 */
[----:B------:R-:W-:Y:S04]  /*cf80*/  STL [R1+0x3a8], R8 ;  /* 0x0003a80801007387 */ /* 0x000fe80000100800 */
[----:B------:R-:W2:Y:S04]  /*cf90*/  LDL.LU R27, [R1+0x590] ;  /* 0x00059000011b7983 */ /* 0x000ea80000300800 */
[----:B------:R0:W-:Y:S04]  /*cfa0*/  STL [R1+0x3ac], R2 ;  /* 0x0003ac0201007387 */ /* 0x0001e80000100800 */
[----:B0-----:R-:W2:Y:S04]  /*cfb0*/  LDL.LU R2, [R1+0x3a0] ;  /* 0x0003a00001027983 */ /* 0x001ea80000300800 */
[----:B------:R-:W2:Y:S04]  /*cfc0*/  LDL.LU R26, [R1+0x3a4] ;  /* 0x0003a400011a7983 */ /* 0x000ea80000300800 */
[----:B------:R-:W2:Y:S01]  /*cfd0*/  LDL.LU R24, [R1+0x574] ;  /* 0x0005740001187983 */ /* 0x000ea20000300800 */
[----:B---3--:R-:W-:-:S05]  /*cfe0*/  IADD3 R0, P3, PT, R0, R5, RZ ;  /* 0x0000000500007210 */ /* 0x008fca0007f7e0ff */
[----:B------:R0:W-:Y:S04]  /*cff0*/  STL [R1+0x58c], R0 ;  /* 0x00058c0001007387 */ /* 0x0001e80000100800 */
[----:B0-----:R-:W3:Y:S04]  /*d000*/  LDL.LU R0, [R1+0x588] ;  /* 0x0005880001007983 */ /* 0x001ee80000300800 */
[----:B------:R-:W3:Y:S01]  /*d010*/  LDL.LU R12, [R1+0x56c] ;  /* 0x00056c00010c7983 */ /* 0x000ee20000300800 */
[----:B----4-:R-:W-:-:S05]  /*d020*/  IMAD.X R7, R7, 0x1, R4, P4 ;  /* 0x0000000107077824 */ /* 0x010fca00020e0604 */
[----:B------:R0:W-:Y:S04]  /*d030*/  STL [R1+0x5a0], R7 ;  /* 0x0005a00701007387 */ /* 0x0001e80000100800 */
[----:B0-----:R-:W4:Y:S04]  /*d040*/  LDL.LU R7, [R1+0x580] ;  /* 0x0005800001077983 */ /* 0x001f280000300800 */
[----:B------:R-:W4:Y:S01]  /*d050*/  LDL.LU R11, [R1+0x564] ;  /* 0x00056400010b7983 */ /* 0x000f220000300800 */
[----:B------:R-:W-:-:S03]  /*d060*/  IADD3 R3, P4, PT, R3, R5, RZ ;  /* 0x0000000503037210 */ /* 0x000fc60007f9e0ff */
[----:B------:R-:W4:Y:S04]  /*d070*/  LDL.LU R10, [R1+0x578] ;  /* 0x00057800010a7983 */ /* 0x000f280000300800 */
[----:B------:R-:W4:Y:S04]  /*d080*/  LDL.LU R9, [R1+0x398] ;  /* 0x0003980001097983 */ /* 0x000f280000300800 */
[----:B------:R0:W-:Y:S04]  /*d090*/  STL [R1+0x584], R3 ;  /* 0x0005840301007387 */ /* 0x0001e80000100800 */
[----:B------:R-:W4:Y:S01]  /*d0a0*/  LDL.LU R8, [R1+0x39c] ;  /* 0x00039c0001087983 */ /* 0x000f220000300800 */
[----:B------:R-:W-:-:S03]  /*d0b0*/  IMAD.X R29, R29, 0x1, R4, P5 ;  /* 0x000000011d1d7824 */ /* 0x000fc600028e0604 */
[----:B0-----:R-:W4:Y:S01]  /*d0c0*/  LDL.LU R3, [R1+0x55c] ;  /* 0x00055c0001037983 */ /* 0x001f220000300800 */
[----:B------:R-:W-:-:S03]  /*d0d0*/  IADD3 R28, P5, PT, R28, R5, RZ ;  /* 0x000000051c1c7210 */ /* 0x000fc60007fbe0ff */
[----:B------:R-:W-:Y:S01]  /*d0e0*/  STL [R1+0x598], R29 ;  /* 0x0005981d01007387 */ /* 0x000fe20000100800 */
[----:B--2---:R-:W-:Y:S01]  /*d0f0*/  IMAD.X R27, R27, 0x1, R4, P6 ;  /* 0x000000011b1b7824 */ /* 0x004fe200030e0604 */
[----:B------:R-:W-:-:S05]  /*d100*/  IADD3 R2, P6, PT, R2, R5, RZ ;  /* 0x0000000502027210 */ /* 0x000fca0007fde0ff */
[----:B------:R0:W-:Y:S04]  /*d110*/  STL [R1+0x3a0], R2 ;  /* 0x0003a00201007387 */ /* 0x0001e80000100800 */
[----:B------:R-:W-:Y:S01]  /*d120*/  STL [R1+0x57c], R28 ;  /* 0x00057c1c01007387 */ /* 0x000fe20000100800 */
[----:B------:R-:W-:-:S03]  /*d130*/  IMAD.X R26, R26, 0x1, R4, P1 ;  /* 0x000000011a1a7824 */ /* 0x000fc600008e0604 */
[----:B0-----:R-:W2:Y:S04]  /*d140*/  LDL.LU R2, [R1+0x570] ;  /* 0x0005700001027983 */ /* 0x001ea80000300800 */
[----:B------:R-:W-:Y:S01]  /*d150*/  STL [R1+0x590], R27 ;  /* 0x0005901b01007387 */ /* 0x000fe20000100800 */
[----:B---3--:R-:W-:-:S05]  /*d160*/  IMAD.X R0, R0, 0x1, R4, P3 ;  /* 0x0000000100007824 */ /* 0x008fca00018e0604 */
[----:B------:R0:W-:Y:S04]  /*d170*/  STL [R1+0x588], R0 ;  /* 0x0005880001007387 */ /* 0x0001e80000100800 */
[----:B------:R-:W-:Y:S04]  /*d180*/  STL [R1+0x3a4], R26 ;  /* 0x0003a41a01007387 */ /* 0x000fe80000100800 */
[----:B0-----:R-:W3:Y:S01]  /*d190*/  LDL.LU R0, [R1+0x554] ;  /* 0x0005540001007983 */ /* 0x001ee20000300800 */
[-C--:B------:R-:W-:Y:S02]  /*d1a0*/  IADD3 R24, P1, PT, R24, R5.reuse, RZ ;  /* 0x0000000518187210 */ /* 0x080fe40007f3e0ff */
[----:B------:R-:W-:Y:S01]  /*d1b0*/  IADD3 R12, P3, PT, R12, R5, RZ ;  /* 0x000000050c0c7210 */ /* 0x000fe20007f7e0ff */
[----:B----4-:R-:W-:-:S02]  /*d1c0*/  IMAD.X R7, R7, 0x1, R4, P4 ;  /* 0x0000000107077824 */ /* 0x010fc400020e0604 */
        /* <DEDUP_REMOVED lines=27> */
[----:B------:R-:W3:Y:S04]  /*d380*/  LDL.LU R11, [R1+0x548] ;  /* 0x00054800010b7983 */ /* 0x000ee80000300800 */
[----:B------:R-:W3:Y:S01]  /*d390*/  LDL.LU R10, [R1+0x388] ;  /* 0x00038800010a7983 */ /* 0x000ee20000300800 */
[----:B----4-:R-:W-:-:S03]  /*d3a0*/  IMAD.X R7, R7, 0x1, R4, P3 ;  /* 0x0000000107077824 */ /* 0x010fc600018e0604 */
[----:B------:R-:W4:Y:S04]  /*d3b0*/  LDL.LU R9, [R1+0x38c] ;  /* 0x00038c0001097983 */ /* 0x000f280000300800 */
[----:B------:R0:W-:Y:S04]  /*d3c0*/  STL [R1+0x568], R7 ;  /* 0x0005680701007387 */ /* 0x0001e80000100800 */
[----:B------:R-:W4:Y:S01]  /*d3d0*/  LDL.LU R8, [R1+0x52c] ;  /* 0x00052c0001087983 */ /* 0x000f220000300800 */
[----:B------:R-:W-:-:S03]  /*d3e0*/  IADD3 R29, P3, PT, R29, R5, RZ ;  /* 0x000000051d1d7210 */ /* 0x000fc60007f7e0ff */
[----:B0-----:R-:W4:Y:S04]  /*d3f0*/  LDL.LU R7, [R1+0x540] ;  /* 0x0005400001077983 */ /* 0x001f280000300800 */
[----:B------:R-:W-:Y:S01]  /*d400*/  STL [R1+0x54c], R29 ;  /* 0x00054c1d01007387 */ /* 0x000fe20000100800 */
[--C-:B------:R-:W-:Y:S01]  /*d410*/  IMAD.X R28, R28, 0x1, R4.reuse, P4 ;  /* 0x000000011c1c7824 */ /* 0x100fe200020e0604 */
        /* <DEDUP_REMOVED lines=18> */
[-C--:B------:R-:W-:Y:S01]  /*d540*/  IADD3 R10, P3, PT, R10, R5.reuse, RZ ;  /* 0x000000050a0a7210 */ /* 0x080fe20007f7e0ff */
[----:B----4-:R-:W-:Y:S01]  /*d550*/  IMAD.X R9, R9, 0x1, R4, P4 ;  /* 0x0000000109097824 */ /* 0x010fe200020e0604 */
        /* <DEDUP_REMOVED lines=14> */
[----:B------:R-:W-:-:S05]  /*d640*/  IADD3 R3, P5, PT, R3, R5, RZ ;  /* 0x0000000503037210 */ /* 0x000fca0007fbe0ff */
[----:B------:R0:W-:Y:S04]  /*d650*/  STL [R1+0x524], R3 ;  /* 0x0005240301007387 */ /* 0x0001e80000100800 */
[----:B0-----:R-:W4:Y:S04]  /*d660*/  LDL.LU R3, [R1+0x520] ;  /* 0x0005200001037983 */ /* 0x001f280000300800 */
[----:B------:R-:W4:Y:S01]  /*d670*/  LDL.LU R12, [R1+0x504] ;  /* 0x00050400010c7983 */ /* 0x000f220000300800 */
[----:B--2---:R-:W-:-:S05]  /*d680*/  IMAD.X R2, R2, 0x1, R4, P6 ;  /* 0x0000000102027824 */ /* 0x004fca00030e0604 */
[----:B------:R0:W-:Y:S04]  /*d690*/  STL [R1+0x538], R2 ;  /* 0x0005380201007387 */ /* 0x0001e80000100800 */
[----:B0-----:R-:W2:Y:S04]  /*d6a0*/  LDL.LU R2, [R1+0x518] ;  /* 0x0005180001027983 */ /* 0x001ea80000300800 */
[----:B------:R-:W2:Y:S04]  /*d6b0*/  LDL.LU R11, [R1+0x378] ;  /* 0x00037800010b7983 */ /* 0x000ea80000300800 */
[----:B------:R-:W2:Y:S04]  /*d6c0*/  LDL.LU R10, [R1+0x37c] ;  /* 0x00037c00010a7983 */ /* 0x000ea80000300800 */
[----:B------:R-:W2:Y:S01]  /*d6d0*/  LDL.LU R9, [R1+0x4fc] ;  /* 0x0004fc0001097983 */ /* 0x000ea20000300800 */
[----:B---3--:R-:W-:-:S05]  /*d6e0*/  IADD3 R0, P6, PT, R0, R5, RZ ;  /* 0x0000000500007210 */ /* 0x008fca0007fde0ff */
[----:B------:R0:W-:Y:S04]  /*d6f0*/  STL [R1+0x51c], R0 ;  /* 0x00051c0001007387 */ /* 0x0001e80000100800 */
[----:B------:R-:W3:Y:S04]  /*d700*/  LDL.LU R8, [R1+0x510] ;  /* 0x0005100001087983 */ /* 0x000ee80000300800 */
[----:B0-----:R-:W3:Y:S01]  /*d710*/  LDL.LU R0, [R1+0x4f4] ;  /* 0x0004f40001007983 */ /* 0x001ee20000300800 */
[----:B----4-:R-:W-:-:S05]  /*d720*/  IMAD.X R29, R29, 0x1, R4, P1 ;  /* 0x000000011d1d7824 */ /* 0x010fca00008e0604 */
[----:B------:R-:W-:Y:S01]  /*d730*/  STL [R1+0x530], R29 ;  /* 0x0005301d01007387 */ /* 0x000fe20000100800 */
[-C--:B------:R-:W-:Y:S01]  /*d740*/  IADD3 R28, P1, PT, R28, R5.reuse, RZ ;  /* 0x000000051c1c7210 */ /* 0x080fe20007f3e0ff */
[----:B------:R-:W-:Y:S01]  /*d750*/  IMAD.X R27, R27, 0x1, R4, P3 ;  /* 0x000000011b1b7824 */ /* 0x000fe200018e0604 */
[----:B------:R-:W-:-:S05]  /*d760*/  IADD3 R7, P3, PT, R7, R5, RZ ;  /* 0x0000000507077210 */ /* 0x000fca0007f7e0ff */
[----:B------:R0:W-:Y:S01]  /*d770*/  STL [R1+0x514], R7 ;  /* 0x0005140701007387 */ /* 0x0001e20000100800 */
[----:B------:R-:W-:-:S03]  /*d780*/  IMAD.X R26, R26, 0x1, R4, P4 ;  /* 0x000000011a1a7824 */ /* 0x000fc600020e0604 */
[----:B------:R-:W-:Y:S04]  /*d790*/  STL [R1+0x380], R28 ;  /* 0x0003801c01007387 */ /* 0x000fe80000100800 */
[----:B0-----:R-:W4:Y:S04]  /*d7a0*/  LDL.LU R7, [R1+0x508] ;  /* 0x0005080001077983 */ /* 0x001f280000300800 */
[----:B------:R-:W-:Y:S01]  /*d7b0*/  STL [R1+0x384], R27 ;  /* 0x0003841b01007387 */ /* 0x000fe20000100800 */
[----:B------:R-:W-:Y:S01]  /*d7c0*/  IMAD.X R3, R3, 0x1, R4, P5 ;  /* 0x0000000103037824 */ /* 0x000fe200028e0604 */
[----:B------:R-:W-:-:S04]  /*d7d0*/  IADD3 R24, P4, PT, R24, R5, RZ ;  /* 0x0000000518187210 */ /* 0x000fc80007f9e0ff */
        /* <DEDUP_REMOVED lines=9> */
[----:B------:R-:W-:Y:S02]  /*d870*/  IADD3 R9, P1, PT, R9, R5, RZ ;  /* 0x0000000509097210 */ /* 0x000fe40007f3e0ff */
[----:B0-----:R-:W2:Y:S04]  /*d880*/  LDL.LU R2, [R1+0x500] ;  /* 0x0005000001027983 */ /* 0x001ea80000300800 */
[----:B------:R-:W-:Y:S04]  /*d890*/  STL [R1+0x504], R12 ;  /* 0x0005040c01007387 */ /* 0x000fe80000100800 */
[----:B------:R-:W-:Y:S04]  /*d8a0*/  STL [R1+0x378], R11 ;  /* 0x0003780b01007387 */ /* 0x000fe80000100800 */
[----:B------:R-:W-:Y:S04]  /*d8b0*/  STL [R1+0x37c], R10 ;  /* 0x00037c0a01007387 */ /* 0x000fe80000100800 */
[----:B------:R-:W2:Y:S01]  /*d8c0*/  LDL.LU R29, [R1+0x370] ;  /* 0x00037000011d7983 */ /* 0x000ea20000300800 */
[----:B---3--:R-:W-:-:S03]  /*d8d0*/  IMAD.X R8, R8, 0x1, R4, P3 ;  /* 0x0000000108087824 */ /* 0x008fc600018e0604 */
[----:B------:R-:W-:Y:S04]  /*d8e0*/  STL [R1+0x4fc], R9 ;  /* 0x0004fc0901007387 */ /* 0x000fe80000100800 */
[----:B------:R-:W3:Y:S01]  /*d8f0*/  LDL.LU R28, [R1+0x374] ;  /* 0x00037400011c7983 */ /* 0x000ee20000300800 */
[----:B------:R-:W-:-:S03]  /*d900*/  IADD3 R0, P3, PT, R0, R5, RZ ;  /* 0x0000000500007210 */ /* 0x000fc60007f7e0ff */
        /* <DEDUP_REMOVED lines=20> */
[----:B------:R-:W-:-:S05]  /*da50*/  IADD3 R29, P5, PT, R29, R5, RZ ;  /* 0x000000051d1d7210 */ /* 0x000fca0007fbe0ff */
[----:B------:R-:W-:Y:S01]  /*da60*/  STL [R1+0x370], R29 ;  /* 0x0003701d01007387 */ /* 0x000fe20000100800 */
[--C-:B---3--:R-:W-:Y:S02]  /*da70*/  IMAD.X R28, R28, 0x1, R4.reuse, P6 ;  /* 0x000000011c1c7824 */ /* 0x108fe400030e0604 */
[----:B------:R-:W-:-:S05]  /*da80*/  IMAD.X R0, R0, 0x1, R4, P1 ;  /* 0x0000000100007824 */ /* 0x000fca00008e0604 */
[----:B------:R0:W-:Y:S04]  /*da90*/  STL [R1+0x4f8], R0 ;  /* 0x0004f80001007387 */ /* 0x0001e80000100800 */
[----:B------:R-:W-:Y:S04]  /*daa0*/  STL [R1+0x374], R28 ;  /* 0x0003741c01007387 */ /* 0x000fe80000100800 */
[----:B0-----:R-:W3:Y:S01]  /*dab0*/  LDL.LU R0, [R1+0x4bc] ;  /* 0x0004bc0001007983 */ /* 0x001ee20000300800 */
[-C--:B------:R-:W-:Y:S01]  /*dac0*/  IADD3 R27, P6, PT, R27, R5.reuse, RZ ;  /* 0x000000051b1b7210 */ /* 0x080fe20007fde0ff */
[----:B------:R-:W-:Y:S01]  /*dad0*/  IMAD.X R24, R24, 0x1, R4, P3 ;  /* 0x0000000118187824 */ /* 0x000fe200018e0604 */
[----:B------:R-:W-:-:S03]  /*dae0*/  IADD3 R26, P1, PT, R26, R5, RZ ;  /* 0x000000051a1a7210 */ /* 0x000fc60007f3e0ff */
[----:B------:R-:W-:Y:S01]  /*daf0*/  STL [R1+0x4e4], R27 ;  /* 0x0004e41b01007387 */ /* 0x000fe20000100800 */
[----:B----4-:R-:W-:Y:S01]  /*db00*/  IADD3 R7, P3, PT, R7, R5, RZ ;  /* 0x0000000507077210 */ /* 0x010fe20007f7e0ff */
[----:B------:R-:W-:-:S04]  /*db10*/  IMAD.X R12, R12, 0x1, R4, P4 ;  /* 0x000000010c0c7824 */ /* 0x000fc800020e0604 */
[----:B------:R0:W-:Y:S04]  /*db20*/  STL [R1+0x4d4], R7 ;  /* 0x0004d40701007387 */ /* 0x0001e80000100800 */
[----:B------:R-:W-:Y:S04]  /*db30*/  STL [R1+0x4dc], R26 ;  /* 0x0004dc1a01007387 */ /* 0x000fe80000100800 */
[----:B0-----:R-:W4:Y:S04]  /*db40*/  LDL.LU R7, [R1+0x4d0] ;  /* 0x0004d00001077983 */ /* 0x001f280000300800 */
[----:B------:R-:W-:Y:S01]  /*db50*/  STL [R1+0x4f0], R24 ;  /* 0x0004f01801007387 */ /* 0x000fe20000100800 */
[----:B------:R-:W-:Y:S01]  /*db60*/  IADD3 R3, P4, PT, R3, R5, RZ ;  /* 0x0000000503037210 */ /* 0x000fe20007f9e0ff */
[----:B------:R-:W-:-:S04]  /*db70*/  IMAD.X R11, R11, 0x1, R4, P5 ;  /* 0x000000010b0b7824 */ /* 0x000fc800028e0604 */
        /* <DEDUP_REMOVED lines=25> */
[----:B------:R-:W4:Y:S04]  /*dd10*/  LDL.LU R11, [R1+0x49c] ;  /* 0x00049c00010b7983 */ /* 0x000f280000300800 */
[----:B------:R-:W4:Y:S01]  /*dd20*/  LDL.LU R10, [R1+0x4b0] ;  /* 0x0004b000010a7983 */ /* 0x000f220000300800 */
[----:B------:R-:W-:-:S03]  /*dd30*/  IADD3 R3, P3, PT, R3, R5, RZ ;  /* 0x0000000503037210 */ /* 0x000fc60007f7e0ff */
[----:B------:R-:W4:Y:S04]  /*dd40*/  LDL.LU R9, [R1+0x494] ;  /* 0x0004940001097983 */ /* 0x000f280000300800 */
[----:B------:R0:W-:Y:S04]  /*dd50*/  STL [R1+0x360], R3 ;  /* 0x0003600301007387 */ /* 0x0001e80000100800 */
[----:B------:R-:W4:Y:S01]  /*dd60*/  LDL.LU R8, [R1+0x4a8] ;  /* 0x0004a80001087983 */ /* 0x000f220000300800 */
[----:B------:R-:W-:-:S03]  /*dd70*/  IMAD.X R29, R29, 0x1, R4, P4 ;  /* 0x000000011d1d7824 */ /* 0x000fc600020e0604 */
[----:B0-----:R-:W4:Y:S04]  /*dd80*/  LDL.LU R3, [R1+0x48c] ;  /* 0x00048c0001037983 */ /* 0x001f280000300800 */
[----:B------:R-:W-:Y:S01]  /*dd90*/  STL [R1+0x364], R29 ;  /* 0x0003641d01007387 */ /* 0x000fe20000100800 */
[-C--:B------:R-:W-:Y:S01]  /*dda0*/  IADD3 R28, P4, PT, R28, R5.reuse, RZ ;  /* 0x000000051c1c7210 */ /* 0x080fe20007f9e0ff */
        /* <DEDUP_REMOVED lines=12> */
[----:B------:R-:W-:-:S03]  /*de70*/  IADD3 R12, P1, PT, R12, R5, RZ ;  /* 0x000000050c0c7210 */ /* 0x000fc60007f3e0ff */
[----:B------:R-:W-:Y:S01]  /*de80*/  STL [R1+0x4a4], R24 ;  /* 0x0004a41801007387 */ /* 0x000fe20000100800 */
[----:B----4-:R-:W-:Y:S01]  /*de90*/  IMAD.X R7, R7, 0x1, R4, P3 ;  /* 0x0000000107077824 */ /* 0x010fe200018e0604 */
[----:B------:R-:W-:-:S04]  /*dea0*/  IADD3 R11, P3, PT, R11, R5, RZ ;  /* 0x000000050b0b7210 */ /* 0x000fc80007f7e0ff */
        /* <DEDUP_REMOVED lines=26> */
[----:B------:R-:W3:Y:S04]  /*e050*/  LDL.LU R10, [R1+0x464] ;  /* 0x00046400010a7983 */ /* 0x000ee80000300800 */
[----:B------:R-:W3:Y:S01]  /*e060*/  LDL.LU R9, [R1+0x478] ;  /* 0x0004780001097983 */ /* 0x000ee20000300800 */
[----:B----4-:R-:W-:-:S05]  /*e070*/  IMAD.X R7, R7, 0x1, R4, P1 ;  /* 0x0000000107077824 */ /* 0x010fca00008e0604 */
[----:B------:R0:W-:Y:S04]  /*e080*/  STL [R1+0x354], R7 ;  /* 0x0003540701007387 */ /* 0x0001e80000100800 */
[----:B------:R-:W4:Y:S04]  /*e090*/  LDL.LU R8, [R1+0x674] ;  /* 0x0006740001087983 */ /* 0x000f280000300800 */
[----:B0-----:R-:W4:Y:S01]  /*e0a0*/  LDL.LU R7, [R1+0x470] ;  /* 0x0004700001077983 */ /* 0x001f220000300800 */
[----:B------:R-:W-:-:S05]  /*e0b0*/  IADD3 R29, P1, PT, R29, R5, RZ ;  /* 0x000000051d1d7210 */ /* 0x000fca0007f3e0ff */
[----:B------:R-:W-:Y:S01]  /*e0c0*/  STL [R1+0x484], R29 ;  /* 0x0004841d01007387 */ /* 0x000fe20000100800 */
[--C-:B------:R-:W-:Y:S01]  /*e0d0*/  IMAD.X R28, R28, 0x1, R4.reuse, P3 ;  /* 0x000000011c1c7824 */ /* 0x100fe200018e0604 */
[-C--:B------:R-:W-:Y:S01]  /*e0e0*/  IADD3 R27, P3, PT, R27, R5.reuse, RZ ;  /* 0x000000051b1b7210 */ /* 0x080fe20007f7e0ff */
[----:B------:R-:W-:Y:S01]  /*e0f0*/  IMAD.X R3, R3, 0x1, R4, P4 ;  /* 0x0000000103037824 */ /* 0x000fe200020e0604 */
[----:B------:R-:W-:-:S04]  /*e100*/  IADD3 R26, P4, PT, R26, R5, RZ ;  /* 0x000000051a1a7210 */ /* 0x000fc80007f9e0ff */
[----:B------:R0:W-:Y:S01]  /*e110*/  STL [R1+0x490], R3 ;  /* 0x0004900301007387 */ /* 0x0001e20000100800 */
[----:B------:R-:W-:-:S03]  /*e120*/  IMAD.X R24, R24, 0x1, R4, P5 ;  /* 0x0000000118187824 */ /* 0x000fc600028e0604 */
[----:B------:R-:W-:Y:S04]  /*e130*/  STL [R1+0x498], R28 ;  /* 0x0004981c01007387 */ /* 0x000fe80000100800 */
        /* <DEDUP_REMOVED lines=13> */
[----:B------:R-:W-:Y:S01]  /*e210*/  IMAD.X R9, R9, 0x1, R4, P3 ;  /* 0x0000000109097824 */ /* 0x000fe200018e0604 */
[----:B------:R-:W-:Y:S04]  /*e220*/  STL [R1+0x34c], R12 ;  /* 0x00034c0c01007387 */ /* 0x000fe80000100800 */
[----:B------:R-:W-:Y:S04]  /*e230*/  STL [R1+0x480], R11 ;  /* 0x0004800b01007387 */ /* 0x000fe80000100800 */
[----:B------:R-:W-:Y:S04]  /*e240*/  STL [R1+0x464], R10 ;  /* 0x0004640a01007387 */ /* 0x000fe80000100800 */
[----:B------:R-:W3:Y:S01]  /*e250*/  LDL.LU R29, [R1+0x468] ;  /* 0x00046800011d7983 */ /* 0x000ee20000300800 */
[----:B----4-:R-:W-:-:S03]  /*e260*/  IADD3 R8, P3, PT, R8, R5, RZ ;  /* 0x0000000508087210 */ /* 0x010fc60007f7e0ff */
[----:B------:R-:W-:Y:S04]  /*e270*/  STL [R1+0x478], R9 ;  /* 0x0004780901007387 */ /* 0x000fe80000100800 */
[----:B------:R-:W4:Y:S01]  /*e280*/  LDL.LU R28, [R1+0x454] ;  /* 0x00045400011c7983 */ /* 0x000f220000300800 */
[----:B------:R-:W-:-:S03]  /*e290*/  IMAD.X R7, R7, 0x1, R4, P4 ;  /* 0x0000000107077824 */ /* 0x000fc600020e0604 */
        /* <DEDUP_REMOVED lines=20> */
[----:B------:R-:W-:-:S05]  /*e3e0*/  IMAD.X R29, R29, 0x1, R4, P6 ;  /* 0x000000011d1d7824 */ /* 0x000fca00030e0604 */
[----:B------:R-:W-:Y:S01]  /*e3f0*/  STL [R1+0x468], R29 ;  /* 0x0004681d01007387 */ /* 0x000fe20000100800 */
[-C--:B----4-:R-:W-:Y:S01]  /*e400*/  IADD3 R28, P6, PT, R28, R5.reuse, RZ ;  /* 0x000000051c1c7210 */ /* 0x090fe20007fde0ff */
[----:B------:R-:W-:Y:S01]  /*e410*/  IMAD.X R27, R27, 0x1, R4, P1 ;  /* 0x000000011b1b7824 */ /* 0x000fe200008e0604 */
[----:B------:R-:W-:-:S05]  /*e420*/  IADD3 R7, P1, PT, R7, R5, RZ ;  /* 0x0000000507077210 */ /* 0x000fca0007f3e0ff */
[----:B------:R0:W-:Y:S04]  /*e430*/  STL [R1+0x67c], R7 ;  /* 0x00067c0701007387 */ /* 0x0001e80000100800 */
[----:B------:R-:W-:Y:S01]  /*e440*/  STL [R1+0x454], R28 ;  /* 0x0004541c01007387 */ /* 0x000fe20000100800 */
[----:B------:R-:W-:-:S03]  /*e450*/  IMAD.X R26, R26, 0x1, R4, P3 ;  /* 0x000000011a1a7824 */ /* 0x000fc600018e0604 */
[----:B0-----:R-:W4:Y:S01]  /*e460*/  LDL.LU R7, [R1+0x334] ;  /* 0x0003340001077983 */ /* 0x001f220000300800 */
[----:B------:R-:W-:-:S03]  /*e470*/  IADD3 R24, P3, PT, R24, R5, RZ ;  /* 0x0000000518187210 */ /* 0x000fc60007f7e0ff */
[----:B------:R-:W-:Y:S01]  /*e480*/  STL [R1+0x460], R27 ;  /* 0x0004601b01007387 */ /* 0x000fe20000100800 */
[----:B------:R-:W-:Y:S01]  /*e490*/  IMAD.X R3, R3, 0x1, R4, P4 ;  /* 0x0000000103037824 */ /* 0x000fe200020e0604 */
[----:B------:R-:W-:-:S04]  /*e4a0*/  IADD3 R12, P4, PT, R12, R5, RZ ;  /* 0x000000050c0c7210 */ /* 0x000fc80007f9e0ff */
[----:B------:R0:W-:Y:S04]  /*e4b0*/  STL [R1+0x33c], R3 ;  /* 0x00033c0301007387 */ /* 0x0001e80000100800 */
[----:B------:R-:W-:Y:S04]  /*e4c0*/  STL [R1+0x670], R26 ;  /* 0x0006701a01007387 */ /* 0x000fe80000100800 */
        /* <DEDUP_REMOVED lines=11> */
[----:B------:R-:W2:Y:S04]  /*e580*/  LDL.LU R29, [R1+0x430] ;  /* 0x00043000011d7983 */ /* 0x000ea80000300800 */
[----:B------:R-:W-:Y:S01]  /*e590*/  STL [R1+0x678], R9 ;  /* 0x0006780901007387 */ /* 0x000fe20000100800 */
[----:B---3--:R-:W-:-:S03]  /*e5a0*/  IMAD.X R8, R8, 0x1, R4, P1 ;  /* 0x0000000108087824 */ /* 0x008fc600008e0604 */
        /* <DEDUP_REMOVED lines=33> */
[----:B----4-:R-:W-:-:S05]  /*e7c0*/  IADD3 R7, P1, PT, R7, R5, RZ ;  /* 0x0000000507077210 */ /* 0x010fca0007f3e0ff */
[----:B------:R0:W-:Y:S04]  /*e7d0*/  STL [R1+0x424], R7 ;  /* 0x0004240701007387 */ /* 0x0001e80000100800 */
[----:B------:R-:W-:Y:S01]  /*e7e0*/  STL [R1+0x328], R26 ;  /* 0x0003281a01007387 */ /* 0x000fe20000100800 */
[----:B------:R-:W-:-:S03]  /*e7f0*/  IMAD.X R12, R12, 0x1, R4, P3 ;  /* 0x000000010c0c7824 */ /* 0x000fc600018e0604 */
        /* <DEDUP_REMOVED lines=30> */
[----:B------:R-:W4:Y:S04]  /*e9e0*/  LDL.LU R10, [R1+0x698] ;  /* 0x00069800010a7983 */ /* 0x000f280000300800 */
[----:B------:R-:W4:Y:S01]  /*e9f0*/  LDL.LU R9, [R1+0x310] ;  /* 0x0003100001097983 */ /* 0x000f220000300800 */
[----:B------:R-:W-:-:S05]  /*ea00*/  IADD3 R3, P1, PT, R3, R5, RZ ;  /* 0x0000000503037210 */ /* 0x000fca0007f3e0ff */
[----:B------:R0:W-:Y:S04]  /*ea10*/  STL [R1+0x40c], R3 ;  /* 0x00040c0301007387 */ /* 0x0001e80000100800 */
[----:B------:R-:W4:Y:S04]  /*ea20*/  LDL.LU R8, [R1+0x314] ;  /* 0x0003140001087983 */ /* 0x000f280000300800 */
[----:B0-----:R-:W4:Y:S01]  /*ea30*/  LDL.LU R3, [R1+0x3f4] ;  /* 0x0003f40001037983 */ /* 0x001f220000300800 */
[----:B------:R-:W-:-:S05]  /*ea40*/  IMAD.X R29, R29, 0x1, R4, P3 ;  /* 0x000000011d1d7824 */ /* 0x000fca00018e0604 */
[----:B------:R-:W-:Y:S01]  /*ea50*/  STL [R1+0x418], R29 ;  /* 0x0004181d01007387 */ /* 0x000fe20000100800 */
[-C--:B------:R-:W-:Y:S01]  /*ea60*/  IADD3 R28, P3, PT, R28, R5.reuse, RZ ;  /* 0x000000051c1c7210 */ /* 0x080fe20007f7e0ff */
[--C-:B--2---:R-:W-:Y:S01]  /*ea70*/  IMAD.X R27, R27, 0x1, R4.reuse, P4 ;  /* 0x000000011b1b7824 */ /* 0x104fe200020e0604 */
[----:B------:R-:W-:Y:S01]  /*ea80*/  IADD3 R2, P4, PT, R2, R5, RZ ;  /* 0x0000000502027210 */ /* 0x000fe20007f9e0ff */
[----:B------:R-:W-:-:S04]  /*ea90*/  IMAD.X R26, R26, 0x1, R4, P5 ;  /* 0x000000011a1a7824 */ /* 0x000fc800028e0604 */
[----:B------:R0:W-:Y:S04]  /*eaa0*/  STL [R1+0x318], R2 ;  /* 0x0003180201007387 */ /* 0x0001e80000100800 */
[----:B------:R-:W-:Y:S04]  /*eab0*/  STL [R1+0x69c], R28 ;  /* 0x00069c1c01007387 */ /* 0x000fe80000100800 */
[----:B0-----:R-:W2:Y:S04]  /*eac0*/  LDL.LU R2, [R1+0x400] ;  /* 0x0004000001027983 */ /* 0x001ea80000300800 */
[----:B------:R-:W-:Y:S01]  /*ead0*/  STL [R1+0x6a0], R27 ;  /* 0x0006a01b01007387 */ /* 0x000fe20000100800 */
[----:B---3--:R-:W-:-:S05]  /*eae0*/  IMAD.X R0, R0, 0x1, R4, P6 ;  /* 0x0000000100007824 */ /* 0x008fca00030e0604 */
[----:B------:R0:W-:Y:S04]  /*eaf0*/  STL [R1+0x410], R0 ;  /* 0x0004100001007387 */ /* 0x0001e80000100800 */
[----:B------:R-:W-:Y:S04]  /*eb00*/  STL [R1+0x31c], R26 ;  /* 0x00031c1a01007387 */ /* 0x000fe80000100800 */
[----:B0-----:R-:W3:Y:S01]  /*eb10*/  LDL.LU R0, [R1+0x3ec] ;  /* 0x0003ec0001007983 */ /* 0x001ee20000300800 */
[----:B------:R-:W-:-:S05]  /*eb20*/  IADD3 R24, P5, PT, R24, R5, RZ ;  /* 0x0000000518187210 */ /* 0x000fca0007fbe0ff */
[----:B------:R-:W-:Y:S01]  /*eb30*/  STL [R1+0x404], R24 ;  /* 0x0004041801007387 */ /* 0x000fe20000100800 */
[----:B------:R-:W-:Y:S01]  /*eb40*/  IADD3 R12, P6, PT, R12, R5, RZ ;  /* 0x000000050c0c7210 */ /* 0x000fe20007fde0ff */
[----:B----4-:R-:W-:-:S05]  /*eb50*/  IMAD.X R7, R7, 0x1, R4, P1 ;  /* 0x0000000107077824 */ /* 0x010fca00008e0604 */
[----:B------:R0:W-:Y:S01]  /*eb60*/  STL [R1+0x408], R7 ;  /* 0x0004080701007387 */ /* 0x0001e20000100800 */
[-C--:B------:R-:W-:Y:S01]  /*eb70*/  IADD3 R11, P1, PT, R11, R5.reuse, RZ ;  /* 0x000000050b0b7210 */ /* 0x080fe20007f3e0ff */
[----:B------:R-:W-:Y:S02]  /*eb80*/  IMAD.X R10, R10, 0x1, R4, P3 ;  /* 0x000000010a0a7824 */ /* 0x000fe400018e0604 */
[----:B0-----:R-:W4:Y:S01]  /*eb90*/  LDL.LU R7, [R1+0x3f8] ;  /* 0x0003f80001077983 */ /* 0x001f220000300800 */
[----:B------:R-:W-:-:S03]  /*eba0*/  IADD3 R9, P3, PT, R9, R5, RZ ;  /* 0x0000000509097210 */ /* 0x000fc60007f7e0ff */
[----:B------:R-:W-:Y:S04]  /*ebb0*/  STL [R1+0x3fc], R12 ;  /* 0x0003fc0c01007387 */ /* 0x000fe80000100800 */
[----:B------:R-:W-:Y:S04]  /*ebc0*/  STL [R1+0x6b8], R11 ;  /* 0x0006b80b01007387 */ /* 0x000fe80000100800 */
[----:B------:R-:W-:Y:S04]  /*ebd0*/  STL [R1+0x698], R10 ;  /* 0x0006980a01007387 */ /* 0x000fe80000100800 */
[----:B------:R-:W4:Y:S01]  /*ebe0*/  LDL.LU R28, [R1+0x6b4] ;  /* 0x0006b400011c7983 */ /* 0x000f220000300800 */
[----:B------:R-:W-:-:S03]  /*ebf0*/  IMAD.X R8, R8, 0x1, R4, P4 ;  /* 0x0000000108087824 */ /* 0x000fc600020e0604 */
[----:B------:R-:W-:Y:S04]  /*ec00*/  STL [R1+0x310], R9 ;  /* 0x0003100901007387 */ /* 0x000fe80000100800 */
[----:B------:R-:W4:Y:S01]  /*ec10*/  LDL.LU R27, [R1+0x6c8] ;  /* 0x0006c800011b7983 */ /* 0x000f220000300800 */
[----:B------:R-:W-:-:S03]  /*ec20*/  IADD3 R3, P4, PT, R3, R5, RZ ;  /* 0x0000000503037210 */ /* 0x000fc60007f9e0ff */
        /* <DEDUP_REMOVED lines=16> */
[--C-:B----4-:R-:W-:Y:S01]  /*ed30*/  IMAD.X R7, R7, 0x1, R4.reuse, P6 ;  /* 0x0000000107077824 */ /* 0x110fe200030e0604 */
[----:B------:R-:W0:Y:S04]  /*ed40*/  SYNCS.PHASECHK.TRANS64.TRYWAIT P6, [UR4], R6 ;  /* 0x00000006ff0075a7 */ /* 0x000e2800080c1104 */
[----:B------:R1:W-:Y:S04]  /*ed50*/  STL [R1+0x3f8], R7 ;  /* 0x0003f80701007387 */ /* 0x0003e80000100800 */
[----:B-1----:R-:W4:Y:S01]  /*ed60*/  LDL.LU R7, [R1+0x2f0] ;  /* 0x0002f00001077983 */ /* 0x002f220000300800 */
[----:B------:R-:W-:-:S05]  /*ed70*/  IMAD.X R28, R28, 0x1, R4, P1 ;  /* 0x000000011c1c7824 */ /* 0x000fca00008e0604 */
[----:B------:R-:W-:Y:S01]  /*ed80*/  STL [R1+0x6b4], R28 ;  /* 0x0006b41c01007387 */ /* 0x000fe20000100800 */
[-C--:B------:R-:W-:Y:S01]  /*ed90*/  IADD3 R27, P1, PT, R27, R5.reuse, RZ ;  /* 0x000000051b1b7210 */ /* 0x080fe20007f3e0ff */
[--C-:B------:R-:W-:Y:S01]  /*eda0*/  IMAD.X R26, R26, 0x1, R4.reuse, P3 ;  /* 0x000000011a1a7824 */ /* 0x100fe200018e0604 */
[----:B------:R-:W-:Y:S01]  /*edb0*/  IADD3 R3, P3, PT, R3, R5, RZ ;  /* 0x0000000503037210 */ /* 0x000fe20007f7e0ff */
[----:B------:R-:W-:-:S04]  /*edc0*/  IMAD.X R24, R24, 0x1, R4, P4 ;  /* 0x0000000118187824 */ /* 0x000fc800020e0604 */
[----:B------:R1:W-:Y:S01]  /*edd0*/  STL [R1+0x2fc], R3 ;  /* 0x0002fc0301007387 */ /* 0x0003e20000100800 */
[----:B------:R-:W-:-:S03]  /*ede0*/  IADD3 R12, P4, PT, R12, R5, RZ ;  /* 0x000000050c0c7210 */ /* 0x000fc60007f9e0ff */
[----:B------:R-:W-:Y:S04]  /*edf0*/  STL [R1+0x6c8], R27 ;  /* 0x0006c81b01007387 */ /* 0x000fe80000100800 */
[----:B-1----:R-:W4:Y:S04]  /*ee00*/  LDL.LU R3, [R1+0x2d8] ;  /* 0x0002d80001037983 */ /* 0x002f280000300800 */
[----:B------:R-:W-:Y:S01]  /*ee10*/  STL [R1+0x30c], R26 ;  /* 0x00030c1a01007387 */ /* 0x000fe20000100800 */
[----:B--2---:R-:W-:-:S05]  /*ee20*/  IMAD.X R2, R2, 0x1, R4, P5 ;  /* 0x0000000102027824 */ /* 0x004fca00028e0604 */
[----:B------:R1:W-:Y:S04]  /*ee30*/  STL [R1+0x3e8], R2 ;  /* 0x0003e80201007387 */ /* 0x0003e80000100800 */
[----:B------:R-:W-:Y:S04]  /*ee40*/  STL [R1+0x3f0], R24 ;  /* 0x0003f01801007387 */ /* 0x000fe80000100800 */
[----:B-1----:R-:W2:Y:S04]  /*ee50*/  LDL.LU R2, [R1+0x2e8] ;  /* 0x0002e80001027983 */ /* 0x002ea80000300800 */
[----:B------:R-:W-:Y:S01]  /*ee60*/  STL [R1+0x2f4], R12 ;  /* 0x0002f40c01007387 */ /* 0x000fe20000100800 */
[----:B---3--:R-:W-:-:S05]  /*ee70*/  IMAD.X R0, R0, 0x1, R4, P1 ;  /* 0x0000000100007824 */ /* 0x008fca00008e0604 */
[----:B------:R1:W-:Y:S04]  /*ee80*/  STL [R1+0x6b0], R0 ;  /* 0x0006b00001007387 */ /* 0x0003e80000100800 */
[----:B-1----:R-:W3:Y:S01]  /*ee90*/  LDL.LU R0, [R1+0x2d0] ;  /* 0x0002d00001007983 */ /* 0x002ee20000300800 */
[-C--:B------:R-:W-:Y:S02]  /*eea0*/  IADD3 R11, P5, PT, R11, R5.reuse, RZ ;  /* 0x000000050b0b7210 */ /* 0x080fe40007fbe0ff */
[-C--:B------:R-:W-:Y:S01]  /*eeb0*/  IADD3 R10, P1, PT, R10, R5.reuse, RZ ;  /* 0x000000050a0a7210 */ /* 0x080fe20007f3e0ff */
[--C-:B------:R-:W-:Y:S01]  /*eec0*/  IMAD.X R9, R9, 0x1, R4.reuse, P3 ;  /* 0x0000000109097824 */ /* 0x100fe200018e0604 */
[----:B------:R-:W-:Y:S01]  /*eed0*/  IADD3 R8, P3, PT, R8, R5, RZ ;  /* 0x0000000508087210 */ /* 0x000fe20007f7e0ff */
[----:B------:R1:W-:Y:S04]  /*eee0*/  STL [R1+0x2ec], R11 ;  /* 0x0002ec0b01007387 */ /* 0x0003e80000100800 */
[----:B------:R0:W-:Y:S04]  /*eef0*/  STL [R1+0x6c4], R10 ;  /* 0x0006c40a01007387 */ /* 0x0001e80000100800 */
[----:B------:R-:W3:Y:S04]  /*ef00*/  LDL.LU R12, [R1+0x2e4] ;  /* 0x0002e400010c7983 */ /* 0x000ee80000300800 */
[----:B------:R0:W-:Y:S04]  /*ef10*/  STL [R1+0x2f8], R9 ;  /* 0x0002f80901007387 */ /* 0x0001e80000100800 */
[----:B-1----:R-:W3:Y:S01]  /*ef20*/  LDL.LU R11, [R1+0x2c8] ;  /* 0x0002c800010b7983 */ /* 0x002ee20000300800 */
[----:B----4-:R-:W-:-:S03]  /*ef30*/  IMAD.X R7, R7, 0x1, R4, P4 ;  /* 0x0000000107077824 */ /* 0x010fc600020e0604 */
[----:B------:R1:W-:Y:S04]  /*ef40*/  STL [R1+0x2e0], R8 ;  /* 0x0002e00801007387 */ /* 0x0003e80000100800 */
[----:B0-----:R-:W4:Y:S04]  /*ef50*/  LDL.LU R10, [R1+0x2dc] ;  /* 0x0002dc00010a7983 */ /* 0x001f280000300800 */
[----:B------:R-:W-:Y:S04]  /*ef60*/  STL [R1+0x2f0], R7 ;  /* 0x0002f00701007387 */ /* 0x000fe80000100800 */
[----:B------:R-:W4:Y:S04]  /*ef70*/  LDL.LU R9, [R1+0x2c0] ;  /* 0x0002c00001097983 */ /* 0x000f280000300800 */
[----:B------:R-:W4:Y:S04]  /*ef80*/  LDL.LU R29, [R1+0x2d4] ;  /* 0x0002d400011d7983 */ /* 0x000f280000300800 */
[----:B-1----:R-:W4:Y:S01]  /*ef90*/  LDL.LU R8, [R1+0x2b8] ;  /* 0x0002b80001087983 */ /* 0x002f220000300800 */
        /* <DEDUP_REMOVED lines=8> */
[----:B0-----:R-:W2:Y:S01]  /*f020*/  LDL.LU R2, [R1+0x2c4] ;  /* 0x0002c40001027983 */ /* 0x001ea20000300800 */
[----:B---3--:R-:W-:-:S05]  /*f030*/  IADD3 R0, P5, PT, R0, R5, RZ ;  /* 0x0000000500007210 */ /* 0x008fca0007fbe0ff */
[----:B------:R0:W-:Y:S04]  /*f040*/  STL [R1+0x2d0], R0 ;  /* 0x0002d00001007387 */ /* 0x0001e80000100800 */
[----:B0-----:R-:W3:Y:S04]  /*f050*/  LDL.LU R0, [R1+0x2bc] ;  /* 0x0002bc0001007983 */ /* 0x001ee80000300800 */
[----:B------:R-:W3:Y:S04]  /*f060*/  LDL.LU R24, [R1+0x2ac] ;  /* 0x0002ac0001187983 */ /* 0x000ee80000300800 */
[----:B------:R-:W3:Y:S01]  /*f070*/  LDL.LU R7, [R1+0x2a4] ;  /* 0x0002a40001077983 */ /* 0x000ee20000300800 */
[----:B------:R-:W-:Y:S01]  /*f080*/  IMAD.X R12, R12, 0x1, R4, P1 ;  /* 0x000000010c0c7824 */ /* 0x000fe200008e0604 */
[----:B------:R-:W-:-:S04]  /*f090*/  IADD3 R11, P1, PT, R11, R5, RZ ;  /* 0x000000050b0b7210 */ /* 0x000fc80007f3e0ff */
[----:B------:R0:W-:Y:S01]  /*f0a0*/  STL [R1+0x2e4], R12 ;  /* 0x0002e40c01007387 */ /* 0x0001e20000100800 */
[----:B----4-:R-:W-:-:S03]  /*f0b0*/  IMAD.X R10, R10, 0x1, R4, P3 ;  /* 0x000000010a0a7824 */ /* 0x010fc600018e0604 */
[----:B0-----:R0:W5:Y:S01]  /*f0c0*/  LDL.LU R12, [R1+0x928] ;  /* 0x00092800010c7983 */ /* 0x0011620000300800 */
[----:B------:R-:W-:-:S03]  /*f0d0*/  IADD3 R9, P3, PT, R9, R5, RZ ;  /* 0x0000000509097210 */ /* 0x000fc60007f7e0ff */
[----:B------:R1:W-:Y:S01]  /*f0e0*/  STL [R1+0x2c8], R11 ;  /* 0x0002c80b01007387 */ /* 0x0003e20000100800 */
[----:B------:R-:W-:-:S03]  /*f0f0*/  IMAD.X R29, R29, 0x1, R4, P4 ;  /* 0x000000011d1d7824 */ /* 0x000fc600020e0604 */
[----:B-1----:R0:W5:Y:S04]  /*f100*/  LDL.LU R11, [R1+0x924] ;  /* 0x00092400010b7983 */ /* 0x0021680000300800 */
[----:B------:R1:W-:Y:S04]  /*f110*/  STL [R1+0x2dc], R10 ;  /* 0x0002dc0a01007387 */ /* 0x0003e80000100800 */
[----:B-1----:R0:W5:Y:S04]  /*f120*/  LDL.LU R10, [R1+0x920] ;  /* 0x00092000010a7983 */ /* 0x0021680000300800 */
[----:B------:R1:W-:Y:S04]  /*f130*/  STL [R1+0x2c0], R9 ;  /* 0x0002c00901007387 */ /* 0x0003e80000100800 */
[----:B-1----:R0:W5:Y:S04]  /*f140*/  LDL.LU R9, [R1+0x91c] ;  /* 0x00091c0001097983 */ /* 0x0021680000300800 */
[----:B------:R1:W-:Y:S02]  /*f150*/  STL [R1+0x2d4], R29 ;  /* 0x0002d41d01007387 */ /* 0x0003e40000100800 */
[----:B-1----:R-:W1:Y:S01]  /*f160*/  S2R R29, SR_TID.X ;  /* 0x00000000001d7919 */ /* 0x002e620000002100 */
[-C--:B------:R-:W-:Y:S01]  /*f170*/  IADD3 R8, P4, PT, R8, R5.reuse, RZ ;  /* 0x0000000508087210 */ /* 0x080fe20007f9e0ff */
[----:B------:R-:W-:Y:S01]  /*f180*/  IMAD.X R3, R3, 0x1, R4, P5 ;  /* 0x0000000103037824 */ /* 0x000fe200028e0604 */
[----:B------:R-:W-:-:S03]  /*f190*/  IADD3 R28, P5, PT, R28, R5, RZ ;  /* 0x000000051c1c7210 */ /* 0x000fc60007fbe0ff */
[----:B------:R4:W-:Y:S01]  /*f1a0*/  STL [R1+0x2b8], R8 ;  /* 0x0002b80801007387 */ /* 0x0009e20000100800 */
[----:B------:R-:W-:Y:S01]  /*f1b0*/  IMAD.X R27, R27, 0x1, R4, P4 ;  /* 0x000000011b1b7824 */ /* 0x000fe200020e0604 */
[----:B------:R-:W-:Y:S02]  /*f1c0*/  IADD3 R26, P4, PT, R26, R5, RZ ;  /* 0x000000051a1a7210 */ /* 0x000fe40007f9e0ff */
[----:B------:R-:W-:Y:S01]  /*f1d0*/  PRMT R25, RZ, 0x7610, R25 ;  /* 0x00007610ff197816 */ /* 0x000fe20000000019 */
[----:B----4-:R0:W5:Y:S04]  /*f1e0*/  LDL.LU R8, [R1+0x918] ;  /* 0x0009180001087983 */ /* 0x0101680000300800 */
[----:B------:R4:W-:Y:S04]  /*f1f0*/  STL [R1+0x2cc], R3 ;  /* 0x0002cc0301007387 */ /* 0x0009e80000100800 */
[----:B----4-:R0:W5:Y:S04]  /*f200*/  LDL.LU R3, [R1+0x914] ;  /* 0x0009140001037983 */ /* 0x0101680000300800 */
[----:B------:R1:W-:Y:S02]  /*f210*/  STL [R1+0x2b0], R28 ;  /* 0x0002b01c01007387 */ /* 0x0003e40000100800 */
[----:B-1----:R-:W-:-:S02]  /*f220*/  SHF.R.U32.HI R28, RZ, 0x6, R29 ;  /* 0x00000006ff1c7819 */ /* 0x002fc4000001161d */
[----:B------:R-:W-:Y:S02]  /*f230*/  SHF.R.U32.HI R29, RZ, 0x6, R29 ;  /* 0x00000006ff1d7819 */ /* 0x000fe4000001161d */
[----:B------:R-:W-:Y:S02]  /*f240*/  SGXT.U32 R28, R28, 0x1 ;  /* 0x000000011c1c781a */ /* 0x000fe40000000000 */
[----:B------:R-:W-:Y:S02]  /*f250*/  SGXT.U32 R29, R29, 0x1 ;  /* 0x000000011d1d781a */ /* 0x000fe40000000000 */
[----:B------:R-:W-:Y:S02]  /*f260*/  LOP3.LUT R28, R28, 0x4, RZ, 0xfc, !PT ;  /* 0x000000041c1c7812 */ /* 0x000fe400078efcff */
[----:B------:R-:W-:Y:S01]  /*f270*/  LOP3.LUT R29, R29, 0x2, RZ, 0xfc, !PT ;  /* 0x000000021d1d7812 */ /* 0x000fe200078efcff */
[----:B--2---:R-:W-:-:S05]  /*f280*/  IMAD.X R2, R2, 0x1, R4, P1 ;  /* 0x0000000102027824 */ /* 0x004fca00008e0604 */
[----:B------:R1:W-:Y:S04]  /*f290*/  STL [R1+0x2c4], R2 ;  /* 0x0002c40201007387 */ /* 0x0003e80000100800 */
[----:B-1----:R0:W5:Y:S01]  /*f2a0*/  LDL.LU R2, [R1+0x910] ;  /* 0x0009100001027983 */ /* 0x0021620000300800 */
[----:B------:R-:W-:Y:S01]  /*f2b0*/  ISETP.GE.AND P1, PT, R28, UR5, PT ;  /* 0x000000051c007c0c */ /* 0x000fe2000bf26270 */
[--C-:B---3--:R-:W-:Y:S02]  /*f2c0*/  IMAD.X R0, R0, 0x1, R4.reuse, P3 ;  /* 0x0000000100007824 */ /* 0x108fe400018e0604 */
[----:B------:R-:W-:-:S03]  /*f2d0*/  IMAD.X R24, R24, 0x1, R4, P5 ;  /* 0x0000000118187824 */ /* 0x000fc600028e0604 */
[----:B------:R1:W-:Y:S01]  /*f2e0*/  STL [R1+0x2bc], R0 ;  /* 0x0002bc0001007387 */ /* 0x0003e20000100800 */
[----:B------:R-:W-:-:S03]  /*f2f0*/  IMAD.X R7, R7, 0x1, R4, P4 ;  /* 0x0000000107077824 */ /* 0x000fc600020e0604 */
[----:B-1----:R0:W5:Y:S04]  /*f300*/  LDL.LU R0, [R1+0x90c] ;  /* 0x00090c0001007983 */ /* 0x0021680000300800 */
[----:B------:R0:W-:Y:S04]  /*f310*/  STL [R1+0x2b4], R27 ;  /* 0x0002b41b01007387 */ /* 0x0001e80000100800 */
[----:B------:R0:W-:Y:S04]  /*f320*/  STL [R1+0x2a8], R26 ;  /* 0x0002a81a01007387 */ /* 0x0001e80000100800 */
[----:B------:R0:W-:Y:S04]  /*f330*/  STL.S16 [R1+0x40], R25 ;  /* 0x0000401901007387 */ /* 0x0001e80000100600 */
[----:B------:R0:W-:Y:S04]  /*f340*/  STL [R1+0x2a4], R7 ;  /* 0x0002a40701007387 */ /* 0x0001e80000100800 */
[----:B------:R0:W-:Y:S01]  /*f350*/  STL [R1+0x2ac], R24 ;  /* 0x0002ac1801007387 */ /* 0x0001e20000100800 */
[----:B------:R-:W-:Y:S01]  /*f360*/  ISETP.GE.AND P3, PT, R29, UR5, PT ;  /* 0x000000051d007c0c */ /* 0x000fe2000bf66270 */
[----:B------:R-:W-:-:S12]  /*f370*/  @!P6 BRA `(.L_x_8) ;  /* 0x000000ac0050e947 */ /* 0x000fd80003800000 */
.L_x_16:
[----:B------:R-:W2:Y:S04]  /*f380*/  LDL R6, [R1+0x2a4] ;  /* 0x0002a40001067983 */ /* 0x000ea80000100800 */
[----:B0-----:R-:W2:Y:S04]  /*f390*/  LDL R7, [R1+0x2a8] ;  /* 0x0002a80001077983 */ /* 0x001ea80000100800 */
        /* <DEDUP_REMOVED lines=45> */
[----:B------:R0:W-:Y:S04]  /*f670*/  STL [R1+0xd00], R25 ;  /* 0x000d001901007387 */ /* 0x0001e80000100800 */
[----:B0-----:R-:W3:Y:S04]  /*f680*/  LDL R25, [R1+0x2b8] ;  /* 0x0002b80001197983 */ /* 0x001ee80000100800 */
[----:B------:R-:W-:Y:S04]  /*f690*/  STL [R1+0xc1c], R24 ;  /* 0x000c1c1801007387 */ /* 0x000fe80000100800 */
[----:B------:R-:W-:Y:S04]  /*f6a0*/  STL [R1+0xc40], R24 ;  /* 0x000c401801007387 */ /* 0x000fe80000100800 */
[----:B------:R-:W-:Y:S04]  /*f6b0*/  STL [R1+0xc60], R24 ;  /* 0x000c601801007387 */ /* 0x000fe80000100800 */
[----:B-----5:R-:W-:Y:S04]  /*f6c0*/  STL [R1+0xb64], R0 ;  /* 0x000b640001007387 */ /* 0x020fe80000100800 */
        /* <DEDUP_REMOVED lines=52> */
[----:B0-----:R-:W4:Y:S01]  /*fa10*/  LDL.LU R3, [R1+0x40] ;  /* 0x0000400001037983 */ /* 0x001f220000300800 */
[----:B--2---:R-:W-:-:S03]  /*fa20*/  @!P0 LOP3.LUT R7, R7, R6, RZ, 0x3c, !PT ;  /* 0x0000000607078212 */ /* 0x004fc600078e3cff */
[----:B------:R-:W-:Y:S01]  /*fa30*/  STL [R1+0xb54], R20 ;  /* 0x000b541401007387 */ /* 0x000fe20000100800 */
[----:B------:R-:W-:-:S03]  /*fa40*/  @!P0 LOP3.LUT R6, R7, R6, RZ, 0x3c, !PT ;  /* 0x0000000607068212 */ /* 0x000fc600078e3cff */
[----:B------:R-:W-:Y:S01]  /*fa50*/  STL [R1+0xb50], R21 ;  /* 0x000b501501007387 */ /* 0x000fe20000100800 */
[----:B------:R-:W-:-:S03]  /*fa60*/  @!P0 LOP3.LUT R7, R7, R6, RZ, 0x3c, !PT ;  /* 0x0000000607078212 */ /* 0x000fc600078e3cff */
        /* <DEDUP_REMOVED lines=17> */
[----:B------:R-:W-:Y:S01]  /*fb80*/  STL.64 [R1+0x9a8], R4 ;  /* 0x0009a80401007387 */ /* 0x000fe20000100a00 */
[----:B------:R-:W-:Y:S01]  /*fb90*/  PRMT R26, RZ, 0x7610, R26 ;  /* 0x00007610ff1a7816 */ /* 0x000fe2000000001a */
[----:B------:R-:W0:Y:S02]  /*fba0*/  S2R R27, SR_TID.X ;  /* 0x00000000001b7919 */ /* 0x000e240000002100 */
[----:B------:R-:W2:Y:S04]  /*fbb0*/  LDL R24, [R1+0x2c0] ;  /* 0x0002c00001187983 */ /* 0x000ea80000100800 */
[----:B----4-:R1:W4:Y:S04]  /*fbc0*/  @!P0 LDG.E.U16 R3, desc[UR10][R6.64] ;  /* 0x0000000a06038981 */ /* 0x010328000c1e1500 */
[----:B------:R-:W1:Y:S04]  /*fbd0*/  LDL R6, [R1+0x2ac] ;  /* 0x0002ac0001067983 */ /* 0x000e680000100800 */
[----:B------:R-:W1:Y:S01]  /*fbe0*/  LDL R7, [R1+0x2b0] ;  /* 0x0002b00001077983 */ /* 0x000e620000100800 */
[----:B0-----:R-:W-:-:S02]  /*fbf0*/  SHF.R.U32.HI R29, RZ, 0x6, R27 ;  /* 0x00000006ff1d7819 */ /* 0x001fc4000001161b */
[--C-:B------:R-:W-:Y:S02]  /*fc00*/  SHF.R.U32.HI R28, RZ, 0x6, R27.reuse ;  /* 0x00000006ff1c7819 */ /* 0x100fe4000001161b */
[----:B------:R-:W-:Y:S02]  /*fc10*/  SHF.R.U32.HI R27, RZ, 0x6, R27 ;  /* 0x00000006ff1b7819 */ /* 0x000fe4000001161b */
[----:B------:R-:W-:Y:S02]  /*fc20*/  SGXT.U32 R29, R29, 0x1 ;  /* 0x000000011d1d781a */ /* 0x000fe40000000000 */
[----:B------:R-:W-:Y:S02]  /*fc30*/  SGXT.U32 R27, R27, 0x1 ;  /* 0x000000011b1b781a */ /* 0x000fe40000000000 */
[----:B------:R-:W-:Y:S02]  /*fc40*/  SGXT.U32 R28, R28, 0x1 ;  /* 0x000000011c1c781a */ /* 0x000fe40000000000 */
[----:B------:R-:W-:-:S02]  /*fc50*/  LOP3.LUT R27, R27, 0x6, RZ, 0xfc, !PT ;  /* 0x000000061b1b7812 */ /* 0x000fc400078efcff */
[----:B------:R-:W-:Y:S02]  /*fc60*/  LOP3.LUT R28, R28, 0x8, RZ, 0xfc, !PT ;  /* 0x000000081c1c7812 */ /* 0x000fe400078efcff */
[----:B------:R-:W-:Y:S02]  /*fc70*/  LOP3.LUT R29, R29, 0xa, RZ, 0xfc, !PT ;  /* 0x0000000a1d1d7812 */ /* 0x000fe400078efcff */
[----:B------:R-:W-:Y:S02]  /*fc80*/  ISETP.GE.AND P5, PT, R27, UR5, PT ;  /* 0x000000051b007c0c */ /* 0x000fe4000bfa6270 */
[-C--:B-1----:R-:W-:Y:S01]  /*fc90*/  @!P3 LOP3.LUT R7, R7, R6.reuse, RZ, 0x3c, !PT ;  /* 0x000000060707b212 */ /* 0x082fe200078e3cff */
[----:B----4-:R-:W-:Y:S03]  /*fca0*/  STL [R1+0xbe8], R3 ;  /* 0x000be80301007387 */ /* 0x010fe60000100800 */
[C---:B------:R-:W-:Y:S01]  /*fcb0*/  @!P3 LOP3.LUT R6, R7.reuse, R6, RZ, 0x3c, !PT ;  /* 0x000000060706b212 */ /* 0x040fe200078e3cff */
[----:B------:R-:W-:Y:S03]  /*fcc0*/  STL [R1+0xbfc], R3 ;  /* 0x000bfc0301007387 */ /* 0x000fe60000100800 */
[----:B------:R-:W-:Y:S01]  /*fcd0*/  @!P3 LOP3.LUT R7, R7, R6, RZ, 0x3c, !PT ;  /* 0x000000060707b212 */ /* 0x000fe200078e3cff */
[----:B------:R-:W4:Y:S01]  /*fce0*/  LDL.LU R27, [R1+0xd0c] ;  /* 0x000d0c00011b7983 */ /* 0x000f220000300800 */
[----:B------:R-:W-:-:S02]  /*fcf0*/  ISETP.GE.AND P4, PT, R28, UR5, PT ;  /* 0x000000051c007c0c */ /* 0x000fc4000bf86270 */
[----:B------:R-:W-:Y:S01]  /*fd00*/  ISETP.GE.AND P0, PT, R29, UR5, PT ;  /* 0x000000051d007c0c */ /* 0x000fe2000bf06270 */
[----:B------:R-:W2:Y:S04]  /*fd10*/  @!P3 LDG.E.U16 R26, desc[UR10][R6.64] ;  /* 0x0000000a061ab981 */ /* 0x000ea8000c1e1500 */
[----:B------:R-:W3:Y:S04]  /*fd20*/  LDL R29, [R1+0x2cc] ;  /* 0x0002cc00011d7983 */ /* 0x000ee80000100800 */
[----:B------:R-:W3:Y:S01]  /*fd30*/  LDL R28, [R1+0x2d0] ;  /* 0x0002d000011c7983 */ /* 0x000ee20000100800 */
[----:B----4-:R-:W-:-:S03]  /*fd40*/  PRMT R27, RZ, 0x7610, R27 ;  /* 0x00007610ff1b7816 */ /* 0x010fc6000000001b */
[----:B--2---:R0:W-:Y:S04]  /*fd50*/  STL [R1+0x6d8], R26 ;  /* 0x0006d81a01007387 */ /* 0x0041e80000100800 */
[----:B0-----:R-:W2:Y:S04]  /*fd60*/  LDL.LU R26, [R1+0xd08] ;  /* 0x000d0800011a7983 */ /* 0x001ea80000300800 */
[----:B------:R-:W4:Y:S01]  /*fd70*/  LDL R7, [R1+0x2b4] ;  /* 0x0002b40001077983 */ /* 0x000f220000100800 */
[----:B---3--:R-:W-:-:S05]  /*fd80*/  @!P1 IMAD.MOV.U32 R6, RZ, RZ, R25 ;  /* 0x000000ffff069224 */ /* 0x008fca00078e0019 */
[----:B----4-:R-:W3:Y:S01]  /*fd90*/  @!P1 LDG.E.U16 R27, desc[UR10][R6.64] ;  /* 0x0000000a061b9981 */ /* 0x010ee2000c1e1500 */
[----:B------:R-:W0:Y:S03]  /*fda0*/  S2R R25, SR_TID.X ;  /* 0x0000000000197919 */ /* 0x000e260000002100 */
[----:B---3--:R1:W-:Y:S04]  /*fdb0*/  STL [R1+0x6d4], R27 ;  /* 0x0006d41b01007387 */ /* 0x0083e80000100800 */
[----:B-1----:R-:W3:Y:S04]  /*fdc0*/  LDL.LU R27, [R1+0xd04] ;  /* 0x000d0400011b7983 */ /* 0x002ee80000300800 */
[----:B------:R-:W4:Y:S01]  /*fdd0*/  LDL R7, [R1+0x2bc] ;  /* 0x0002bc0001077983 */ /* 0x000f220000100800 */
[----:B0-----:R-:W-:-:S04]  /*fde0*/  SHF.R.U32.HI R6, RZ, 0x6, R25 ;  /* 0x00000006ff067819 */ /* 0x001fc80000011619 */
[----:B------:R-:W-:-:S04]  /*fdf0*/  SGXT.U32 R6, R6, 0x1 ;  /* 0x000000010606781a */ /* 0x000fc80000000000 */
[----:B------:R-:W-:-:S04]  /*fe00*/  LOP3.LUT R6, R6, 0xe, RZ, 0xfc, !PT ;  /* 0x0000000e06067812 */ /* 0x000fc800078efcff */
[----:B------:R-:W-:Y:S01]  /*fe10*/  ISETP.GE.AND P3, PT, R6, UR5, PT ;  /* 0x0000000506007c0c */ /* 0x000fe2000bf66270 */
[----:B------:R-:W-:Y:S01]  /*fe20*/  @!P5 IMAD.MOV.U32 R6, RZ, RZ, R24 ;  /* 0x000000ffff06d224 */ /* 0x000fe200078e0018 */
[----:B---3--:R-:W-:-:S06]  /*fe30*/  PRMT R27, RZ, 0x7610, R27 ;  /* 0x00007610ff1b7816 */ /* 0x008fcc000000001b */
[----:B----4-:R-:W3:Y:S01]  /*fe40*/  @!P5 LDG.E.U16 R27, desc[UR10][R6.64] ;  /* 0x0000000a061bd981 */ /* 0x010ee2000c1e1500 */
[----:B------:R-:W-:-:S04]  /*fe50*/  SHF.R.U32.HI R25, RZ, 0x6, R25 ;  /* 0x00000006ff197819 */ /* 0x000fc80000011619 */
[----:B------:R-:W-:-:S04]  /*fe60*/  SGXT.U32 R25, R25, 0x1 ;  /* 0x000000011919781a */ /* 0x000fc80000000000 */
[----:B------:R-:W-:-:S04]  /*fe70*/  LOP3.LUT R25, R25, 0xc, RZ, 0xfc, !PT ;  /* 0x0000000c19197812 */ /* 0x000fc800078efcff */
[----:B------:R-:W-:Y:S02]  /*fe80*/  ISETP.GE.AND P1, PT, R25, UR5, PT ;  /* 0x0000000519007c0c */ /* 0x000fe4000bf26270 */
[----:B------:R-:W4:Y:S04]  /*fe90*/  LDL.LU R25, [R1+0xd00] ;  /* 0x000d000001197983 */ /* 0x000f280000300800 */
[----:B------:R-:W2:Y:S04]  /*fea0*/  LDL R24, [R1+0x2e0] ;  /* 0x0002e00001187983 */ /* 0x000ea80000100800 */
[----:B---3--:R0:W-:Y:S04]  /*feb0*/  STL [R1+0x6d0], R27 ;  /* 0x0006d01b01007387 */ /* 0x0081e80000100800 */
[----:B0-----:R-:W3:Y:S04]  /*fec0*/  LDL.LU R27, [R1+0xcfc] ;  /* 0x000cfc00011b7983 */ /* 0x001ee80000300800 */
[----:B------:R-:W3:Y:S04]  /*fed0*/  LDL R6, [R1+0x2c4] ;  /* 0x0002c40001067983 */ /* 0x000ee80000100800 */
[----:B------:R-:W3:Y:S01]  /*fee0*/  LDL R7, [R1+0x2c8] ;  /* 0x0002c80001077983 */ /* 0x000ee20000100800 */
[----:B------:R-:W-:-:S02]  /*fef0*/  PRMT R20, RZ, 0x7610, R20 ;  /* 0x00007610ff147816 */ /* 0x000fc40000000014 */
[----:B--2---:R-:W-:Y:S02]  /*ff00*/  PRMT R26, RZ, 0x7610, R26 ;  /* 0x00007610ff1a7816 */ /* 0x004fe4000000001a */
[----:B---3--:R-:W-:-:S04]  /*ff10*/  @!P4 LOP3.LUT R7, R7, R6, RZ, 0x3c, !PT ;  /* 0x000000060707c212 */ /* 0x008fc800078e3cff */
[----:B------:R-:W-:-:S04]  /*ff20*/  @!P4 LOP3.LUT R6, R7, R6, RZ, 0x3c, !PT ;  /* 0x000000060706c212 */ /* 0x000fc800078e3cff */
[----:B------:R-:W-:-:S05]  /*ff30*/  @!P4 LOP3.LUT R7, R7, R6, RZ, 0x3c, !PT ;  /* 0x000000060707c212 */ /* 0x000fca00078e3cff */
[----:B------:R0:W2:Y:S02]  /*ff40*/  @!P4 LDG.E.U16 R20, desc[UR10][R6.64] ;  /* 0x0000000a0614c981 */ /* 0x0000a4000c1e1500 */
[----:B0-----:R-:W-:Y:S02]  /*ff50*/  @!P0 IMAD.MOV.U32 R6, RZ, RZ, R28 ;  /* 0x000000ffff068224 */ /* 0x001fe400078e001c */
[----:B------:R-:W-:-:S05]  /*ff60*/  @!P0 IMAD.MOV.U32 R7, RZ, RZ, R29 ;  /* 0x000000ffff078224 */ /* 0x000fca00078e001d */
[----:B------:R-:W3:Y:S04]  /*ff70*/  @!P0 LDG.E.U16 R26, desc[UR10][R6.64] ;  /* 0x0000000a061a8981 */ /* 0x000ee8000c1e1500 */
[----:B--2---:R-:W-:Y:S04]  /*ff80*/  STL [R1+0xbf8], R20 ;  /* 0x000bf81401007387 */ /* 0x004fe80000100800 */
[----:B------:R-:W-:Y:S04]  /*ff90*/  STL [R1+0xc14], R20 ;  /* 0x000c141401007387 */ /* 0x000fe80000100800 */
[----:B---3--:R0:W-:Y:S04]  /*ffa0*/  STL [R1+0x6cc], R26 ;  /* 0x0006cc1a01007387 */ /* 0x0081e80000100800 */
[----:B------:R-:W2:Y:S04]  /*ffb0*/  LDL R6, [R1+0x2d4] ;  /* 0x0002d40001067983 */ /* 0x000ea80000100800 */
[----:B------:R-:W2:Y:S01]  /*ffc0*/  LDL R7, [R1+0x2d8] ;  /* 0x0002d80001077983 */ /* 0x000ea20000100800 */
[----:B------:R-:W-:Y:S01]  /*ffd0*/  PRMT R27, RZ, 0x7610, R27 ;  /* 0x00007610ff1b7816 */ /* 0x000fe2000000001b */
[----:B0-----:R-:W0:Y:S01]  /*ffe0*/  S2R R26, SR_TID.X ;  /* 0x00000000001a7919 */ /* 0x001e220000002100 */
[----:B--2---:R-:W-:-:S04]  /*fff0*/  @!P1 LOP3.LUT R7, R7, R6, RZ, 0x3c, !PT ;  /* 0x0000000607079212 */ /* 0x004fc800078e3cff */
[----:B------:R-:W-:-:S04]  /*10000*/  @!P1 LOP3.LUT R6, R7, R6, RZ, 0x3c, !PT ;  /* 0x0000000607069212 */ /* 0x000fc800078e3cff */
[----:B------:R-:W-:-:S05]  /*10010*/  @!P1 LOP3.LUT R7, R7, R6, RZ, 0x3c, !PT ;  /* 0x0000000607079212 */ /* 0x000fca00078e3cff */
[----:B------:R-:W2:Y:S01]  /*10020*/  @!P1 LDG.E.U16 R27, desc[UR10][R6.64] ;  /* 0x0000000a061b9981 */ /* 0x000ea2000c1e1500 */
[--C-:B0-----:R-:W-:Y:S02]  /*10030*/  SHF.R.U32.HI R28, RZ, 0x6, R26.reuse ;  /* 0x00000006ff1c7819 */ /* 0x101fe4000001161a */
[--C-:B------:R-:W-:Y:S02]  /*10040*/  SHF.R.U32.HI R29, RZ, 0x6, R26.reuse ;  /* 0x00000006ff1d7819 */ /* 0x100fe4000001161a */
[----:B------:R-:W-:Y:S02]  /*10050*/  SHF.R.U32.HI R26, RZ, 0x6, R26 ;  /* 0x00000006ff1a7819 */ /* 0x000fe4000001161a */
[----:B------:R-:W-:Y:S02]  /*10060*/  SGXT.U32 R28, R28, 0x1 ;  /* 0x000000011c1c781a */ /* 0x000fe40000000000 */
[----:B------:R-:W-:Y:S02]  /*10070*/  SGXT.U32 R26, R26, 0x1 ;  /* 0x000000011a1a781a */ /* 0x000fe40000000000 */
[----:B------:R-:W-:-:S02]  /*10080*/  SGXT.U32 R29, R29, 0x1 ;  /* 0x000000011d1d781a */ /* 0x000fc40000000000 */
[----:B------:R-:W-:Y:S02]  /*10090*/  LOP3.LUT R26, R26, 0x10, RZ, 0xfc, !PT ;  /* 0x000000101a1a7812 */ /* 0x000fe400078efcff */
[----:B------:R-:W-:Y:S02]  /*100a0*/  LOP3.LUT R29, R29, 0x12, RZ, 0xfc, !PT ;  /* 0x000000121d1d7812 */ /* 0x000fe400078efcff */
[----:B------:R-:W-:Y:S02]  /*100b0*/  LOP3.LUT R28, R28, 0x14, RZ, 0xfc, !PT ;  /* 0x000000141c1c7812 */ /* 0x000fe400078efcff */
[----:B------:R-:W-:Y:S02]  /*100c0*/  ISETP.GE.AND P5, PT, R26, UR5, PT ;  /* 0x000000051a007c0c */ /* 0x000fe4000bfa6270 */
[----:B------:R-:W3:Y:S01]  /*100d0*/  LDL.LU R26, [R1+0xcf8] ;  /* 0x000cf800011a7983 */ /* 0x000ee20000300800 */
[----:B------:R-:W-:Y:S02]  /*100e0*/  ISETP.GE.AND P4, PT, R29, UR5, PT ;  /* 0x000000051d007c0c */ /* 0x000fe4000bf86270 */
[----:B------:R-:W-:Y:S01]  /*100f0*/  ISETP.GE.AND P0, PT, R28, UR5, PT ;  /* 0x000000051c007c0c */ /* 0x000fe2000bf06270 */
[----:B------:R-:W3:Y:S04]  /*10100*/  LDL R29, [R1+0x2f0] ;  /* 0x0002f000011d7983 */ /* 0x000ee80000100800 */
[----:B------:R-:W3:Y:S04]  /*10110*/  LDL R28, [R1+0x2f4] ;  /* 0x0002f400011c7983 */ /* 0x000ee80000100800 */
[----:B--2---:R0:W-:Y:S04]  /*10120*/  STL [R1+0x6c0], R27 ;  /* 0x0006c01b01007387 */ /* 0x0041e80000100800 */
[----:B0-----:R-:W2:Y:S04]  /*10130*/  LDL.LU R27, [R1+0xcf4] ;  /* 0x000cf400011b7983 */ /* 0x001ea80000300800 */
[----:B------:R-:W2:Y:S01]  /*10140*/  LDL R7, [R1+0x2dc] ;  /* 0x0002dc0001077983 */ /* 0x000ea20000100800 */
[----:B------:R-:W-:Y:S01]  /*10150*/  PRMT R22, RZ, 0x7610, R22 ;  /* 0x00007610ff167816 */ /* 0x000fe20000000016 */
[----:B------:R-:W-:-:S05]  /*10160*/  @!P3 IMAD.MOV.U32 R6, RZ, RZ, R24 ;  /* 0x000000ffff06b224 */ /* 0x000fca00078e0018 */
[----:B--2---:R-:W2:Y:S04]  /*10170*/  @!P3 LDG.E.U16 R22, desc[UR10][R6.64] ;  /* 0x0000000a0616b981 */ /* 0x004ea8000c1e1500 */
[----:B------:R-:W3:Y:S04]  /*10180*/  LDL R6, [R1+0x2e4] ;  /* 0x0002e40001067983 */ /* 0x000ee80000100800 */
[----:B------:R-:W3:Y:S01]  /*10190*/  LDL R7, [R1+0x6c4] ;  /* 0x0006c40001077983 */ /* 0x000ee20000100800 */
[----:B------:R-:W-:-:S03]  /*101a0*/  PRMT R21, RZ, 0x7610, R21 ;  /* 0x00007610ff157816 */ /* 0x000fc60000000015 */
[----:B--2---:R0:W-:Y:S01]  /*101b0*/  STL [R1+0x6bc], R22 ;  /* 0x0006bc1601007387 */ /* 0x0041e20000100800 */
[----:B---3--:R-:W-:-:S04]  /*101c0*/  @!P5 LOP3.LUT R7, R7, R6, RZ, 0x3c, !PT ;  /* 0x000000060707d212 */ /* 0x008fc800078e3cff */
[----:B------:R-:W-:-:S04]  /*101d0*/  @!P5 LOP3.LUT R6, R7, R6, RZ, 0x3c, !PT ;  /* 0x000000060706d212 */ /* 0x000fc800078e3cff */
[----:B------:R-:W-:-:S05]  /*101e0*/  @!P5 LOP3.LUT R7, R7, R6, RZ, 0x3c, !PT ;  /* 0x000000060707d212 */ /* 0x000fca00078e3cff */
[----:B------:R1:W2:Y:S04]  /*101f0*/  @!P5 LDG.E.U16 R21, desc[UR10][R6.64] ;  /* 0x0000000a0615d981 */ /* 0x0002a8000c1e1500 */
[----:B------:R-:W1:Y:S04]  /*10200*/  LDL R6, [R1+0x2e8] ;  /* 0x0002e80001067983 */ /* 0x000e680000100800 */
[----:B------:R-:W1:Y:S01]  /*10210*/  LDL R7, [R1+0x2ec] ;  /* 0x0002ec0001077983 */ /* 0x000e620000100800 */
[----:B------:R-:W-:Y:S02]  /*10220*/  PRMT R26, RZ, 0x7610, R26 ;  /* 0x00007610ff1a7816 */ /* 0x000fe4000000001a */
[----:B------:R-:W-:Y:S01]  /*10230*/  PRMT R27, RZ, 0x7610, R27 ;  /* 0x00007610ff1b7816 */ /* 0x000fe2000000001b */
[----:B------:R-:W0:Y:S01]  /*10240*/  S2R R24, SR_TID.X ;  /* 0x0000000000187919 */ /* 0x000e220000002100 */
[----:B-1----:R-:W-:-:S04]  /*10250*/  @!P4 LOP3.LUT R7, R7, R6, RZ, 0x3c, !PT ;  /* 0x000000060707c212 */ /* 0x002fc800078e3cff */
[----:B------:R-:W-:-:S04]  /*10260*/  @!P4 LOP3.LUT R6, R7, R6, RZ, 0x3c, !PT ;  /* 0x000000060706c212 */ /* 0x000fc800078e3cff */
[----:B------:R-:W-:-:S05]  /*10270*/  @!P4 LOP3.LUT R7, R7, R6, RZ, 0x3c, !PT ;  /* 0x000000060707c212 */ /* 0x000fca00078e3cff */
[----:B------:R1:W3:Y:S02]  /*10280*/  @!P4 LDG.E.U16 R26, desc[UR10][R6.64] ;  /* 0x0000000a061ac981 */ /* 0x0002e4000c1e1500 */
[----:B-1----:R-:W-:Y:S02]  /*10290*/  @!P0 IMAD.MOV.U32 R6, RZ, RZ, R28 ;  /* 0x000000ffff068224 */ /* 0x002fe400078e001c */
[----:B------:R-:W-:-:S05]  /*102a0*/  @!P0 IMAD.MOV.U32 R7, RZ, RZ, R29 ;  /* 0x000000ffff078224 */ /* 0x000fca00078e001d */
[----:B------:R-:W4:Y:S01]  /*102b0*/  @!P0 LDG.E.U16 R27, desc[UR10][R6.64] ;  /* 0x0000000a061b8981 */ /* 0x000f22000c1e1500 */
[--C-:B0-----:R-:W-:Y:S02]  /*102c0*/  SHF.R.U32.HI R22, RZ, 0x6, R24.reuse ;  /* 0x00000006ff167819 */ /* 0x101fe40000011618 */
[----:B------:R-:W-:Y:S02]  /*102d0*/  SHF.R.U32.HI R24, RZ, 0x6, R24 ;  /* 0x00000006ff187819 */ /* 0x000fe40000011618 */
[----:B------:R-:W-:Y:S02]  /*102e0*/  SGXT.U32 R22, R22, 0x1 ;  /* 0x000000011616781a */ /* 0x000fe40000000000 */
[----:B------:R-:W-:Y:S02]  /*102f0*/  SGXT.U32 R24, R24, 0x1 ;  /* 0x000000011818781a */ /* 0x000fe40000000000 */
[----:B------:R-:W-:Y:S02]  /*10300*/  LOP3.LUT R22, R22, 0x18, RZ, 0xfc, !PT ;  /* 0x0000001816167812 */ /* 0x000fe400078efcff */
[----:B------:R-:W-:-:S02]  /*10310*/  LOP3.LUT R24, R24, 0x16, RZ, 0xfc, !PT ;  /* 0x0000001618187812 */ /* 0x000fc400078efcff */
[----:B------:R-:W-:Y:S02]  /*10320*/  ISETP.GE.AND P3, PT, R22, UR5, PT ;  /* 0x0000000516007c0c */ /* 0x000fe4000bf66270 */
[----:B------:R-:W-:Y:S01]  /*10330*/  ISETP.GE.AND P1, PT, R24, UR5, PT ;  /* 0x0000000518007c0c */ /* 0x000fe2000bf26270 */
[----:B------:R-:W4:Y:S04]  /*10340*/  LDL R22, [R1+0x6c8] ;  /* 0x0006c80001167983 */ /* 0x000f280000100800 */
[----:B------:R-:W4:Y:S04]  /*10350*/  LDL R24, [R1+0x6b0] ;  /* 0x0006b00001187983 */ /* 0x000f280000100800 */
[----:B--2---:R-:W-:Y:S04]  /*10360*/  STL [R1+0xc04], R21 ;  /* 0x000c041501007387 */ /* 0x004fe80000100800 */
[----:B---3--:R0:W-:Y:S04]  /*10370*/  STL [R1+0x6ac], R26 ;  /* 0x0006ac1a01007387 */ /* 0x0081e80000100800 */
[----:B0-----:R-:W2:Y:S04]  /*10380*/  LDL.LU R26, [R1+0xcf0] ;  /* 0x000cf000011a7983 */ /* 0x001ea80000300800 */
[----:B----4-:R0:W-:Y:S04]  /*10390*/  STL [R1+0x6a8], R27 ;  /* 0x0006a81b01007387 */ /* 0x0101e80000100800 */
[----:B------:R-:W3:Y:S04]  /*103a0*/  LDL R6, [R1+0x2f8] ;  /* 0x0002f80001067983 */ /* 0x000ee80000100800 */
[----:B------:R-:W3:Y:S01]  /*103b0*/  LDL R7, [R1+0x2fc] ;  /* 0x0002fc0001077983 */ /* 0x000ee20000100800 */
[----:B0-----:R-:W0:Y:S01]  /*103c0*/  S2R R27, SR_TID.X ;  /* 0x00000000001b7919 */ /* 0x001e220000002100 */
[----:B------:R-:W-:-:S02]  /*103d0*/  PRMT R25, RZ, 0x7610, R25 ;  /* 0x00007610ff197816 */ /* 0x000fc40000000019 */
[----:B------:R-:W-:Y:S02]  /*103e0*/  PRMT R18, RZ, 0x7610, R18 ;  /* 0x00007610ff127816 */ /* 0x000fe40000000012 */
[--C-:B0-----:R-:W-:Y:S02]  /*103f0*/  SHF.R.U32.HI R28, RZ, 0x6, R27.reuse ;  /* 0x00000006ff1c7819 */ /* 0x101fe4000001161b */
[--C-:B------:R-:W-:Y:S02]  /*10400*/  SHF.R.U32.HI R29, RZ, 0x6, R27.reuse ;  /* 0x00000006ff1d7819 */ /* 0x100fe4000001161b */
[----:B------:R-:W-:-:S04]  /*10410*/  SHF.R.U32.HI R27, RZ, 0x6, R27 ;  /* 0x00000006ff1b7819 */ /* 0x000fc8000001161b */
[----:B------:R-:W-:-:S04]  /*10420*/  SGXT.U32 R27, R27, 0x1 ;  /* 0x000000011b1b781a */ /* 0x000fc80000000000 */
[----:B------:R-:W-:-:S04]  /*10430*/  LOP3.LUT R27, R27, 0x1a, RZ, 0xfc, !PT ;  /* 0x0000001a1b1b7812 */ /* 0x000fc800078efcff */
[----:B------:R-:W-:Y:S02]  /*10440*/  ISETP.GE.AND P5, PT, R27, UR5, PT ;  /* 0x000000051b007c0c */ /* 0x000fe4000bfa6270 */
[----:B------:R-:W4:Y:S01]  /*10450*/  LDL.LU R27, [R1+0xcec] ;  /* 0x000cec00011b7983 */ /* 0x000f220000300800 */
[----:B---3--:R-:W-:-:S04]  /*10460*/  @!P1 LOP3.LUT R7, R7, R6, RZ, 0x3c, !PT ;  /* 0x0000000607079212 */ /* 0x008fc800078e3cff */
[----:B------:R-:W-:-:S04]  /*10470*/  @!P1 LOP3.LUT R6, R7, R6, RZ, 0x3c, !PT ;  /* 0x0000000607069212 */ /* 0x000fc800078e3cff */
[----:B------:R-:W-:-:S05]  /*10480*/  @!P1 LOP3.LUT R7, R7, R6, RZ, 0x3c, !PT ;  /* 0x0000000607079212 */ /* 0x000fca00078e3cff */
[----:B------:R0:W3:Y:S02]  /*10490*/  @!P1 LDG.E.U16 R25, desc[UR10][R6.64] ;  /* 0x0000000a06199981 */ /* 0x0000e4000c1e1500 */
[----:B0-----:R-:W-:Y:S02]  /*104a0*/  @!P3 IMAD.MOV.U32 R6, RZ, RZ, R22 ;  /* 0x000000ffff06b224 */ /* 0x001fe400078e0016 */
[----:B------:R-:W-:-:S05]  /*104b0*/  @!P3 IMAD.MOV.U32 R7, RZ, RZ, R24 ;  /* 0x000000ffff07b224 */ /* 0x000fca00078e0018 */
[----:B------:R0:W2:Y:S04]  /*104c0*/  @!P3 LDG.E.U16 R18, desc[UR10][R6.64] ;  /* 0x0000000a0612b981 */ /* 0x0000a8000c1e1500 */
[----:B------:R-:W0:Y:S04]  /*104d0*/  LDL R6, [R1+0x3e8] ;  /* 0x0003e80001067983 */ /* 0x000e280000100800 */
[----:B------:R-:W0:Y:S01]  /*104e0*/  LDL R7, [R1+0x3ec] ;  /* 0x0003ec0001077983 */ /* 0x000e220000100800 */
[----:B------:R-:W-:Y:S01]  /*104f0*/  PRMT R0, RZ, 0x7610, R0 ;  /* 0x00007610ff007816 */ /* 0x000fe20000000000 */
[----:B------:R-:W1:Y:S01]  /*10500*/  S2R R22, SR_TID.X ;  /* 0x0000000000167919 */ /* 0x000e620000002100 */
[----:B0-----:R-:W-:-:S04]  /*10510*/  @!P5 LOP3.LUT R7, R7, R6, RZ, 0x3c, !PT ;  /* 0x000000060707d212 */ /* 0x001fc800078e3cff */
[----:B------:R-:W-:-:S04]  /*10520*/  @!P5 LOP3.LUT R6, R7, R6, RZ, 0x3c, !PT ;  /* 0x000000060706d212 */ /* 0x000fc800078e3cff */
[----:B------:R-:W-:-:S05]  /*10530*/  @!P5 LOP3.LUT R7, R7, R6, RZ, 0x3c, !PT ;  /* 0x000000060707d212 */ /* 0x000fca00078e3cff */
[----:B------:R-:W4:Y:S01]  /*10540*/  @!P5 LDG.E.U16 R0, desc[UR10][R6.64] ;  /* 0x0000000a0600d981 */ /* 0x000f22000c1e1500 */
[--C-:B-1----:R-:W-:Y:S02]  /*10550*/  SHF.R.U32.HI R24, RZ, 0x6, R22.reuse ;  /* 0x00000006ff187819 */ /* 0x102fe40000011616 */
[----:B------:R-:W-:Y:S02]  /*10560*/  SGXT.U32 R28, R28, 0x1 ;  /* 0x000000011c1c781a */ /* 0x000fe40000000000 */
[----:B------:R-:W-:Y:S02]  /*10570*/  SGXT.U32 R29, R29, 0x1 ;  /* 0x000000011d1d781a */ /* 0x000fe40000000000 */
[----:B------:R-:W-:Y:S02]  /*10580*/  SHF.R.U32.HI R22, RZ, 0x6, R22 ;  /* 0x00000006ff167819 */ /* 0x000fe40000011616 */
[----:B------:R-:W-:Y:S02]  /*10590*/  SGXT.U32 R24, R24, 0x1 ;  /* 0x000000011818781a */ /* 0x000fe40000000000 */
[----:B------:R-:W-:-:S02]  /*105a0*/  LOP3.LUT R29, R29, 0x1c, RZ, 0xfc, !PT ;  /* 0x0000001c1d1d7812 */ /* 0x000fc400078efcff */
[----:B------:R-:W-:Y:S02]  /*105b0*/  LOP3.LUT R28, R28, 0x1e, RZ, 0xfc, !PT ;  /* 0x0000001e1c1c7812 */ /* 0x000fe400078efcff */
[----:B------:R-:W-:Y:S02]  /*105c0*/  SGXT.U32 R22, R22, 0x1 ;  /* 0x000000011616781a */ /* 0x000fe40000000000 */
[----:B------:R-:W-:Y:S02]  /*105d0*/  LOP3.LUT R24, R24, 0x20, RZ, 0xfc, !PT ;  /* 0x0000002018187812 */ /* 0x000fe400078efcff */
[----:B------:R-:W-:Y:S02]  /*105e0*/  LOP3.LUT R22, R22, 0x22, RZ, 0xfc, !PT ;  /* 0x0000002216167812 */ /* 0x000fe400078efcff */
[----:B------:R-:W-:Y:S02]  /*105f0*/  ISETP.GE.AND P4, PT, R29, UR5, PT ;  /* 0x000000051d007c0c */ /* 0x000fe4000bf86270 */
[----:B------:R-:W-:Y:S01]  /*10600*/  ISETP.GE.AND P0, PT, R28, UR5, PT ;  /* 0x000000051c007c0c */ /* 0x000fe2000bf06270 */
[----:B------:R-:W4:Y:S01]  /*10610*/  LDL R29, [R1+0x30c] ;  /* 0x00030c00011d7983 */ /* 0x000f220000100800 */
[----:B------:R-:W-:-:S03]  /*10620*/  ISETP.GE.AND P1, PT, R24, UR5, PT ;  /* 0x0000000518007c0c */ /* 0x000fc6000bf26270 */
[----:B------:R-:W4:Y:S01]  /*10630*/  LDL R28, [R1+0x310] ;  /* 0x00031000011c7983 */ /* 0x000f220000100800 */
[----:B------:R-:W-:-:S03]  /*10640*/  ISETP.GE.AND P3, PT, R22, UR5, PT ;  /* 0x0000000516007c0c */ /* 0x000fc6000bf66270 */
[----:B--2---:R-:W-:Y:S04]  /*10650*/  STL [R1+0xc08], R18 ;  /* 0x000c081201007387 */ /* 0x004fe80000100800 */
[----:B---3--:R0:W-:Y:S04]  /*10660*/  STL [R1+0x694], R25 ;  /* 0x0006941901007387 */ /* 0x0081e80000100800 */
[----:B------:R-:W2:Y:S04]  /*10670*/  LDL R24, [R1+0x3fc] ;  /* 0x0003fc0001187983 */ /* 0x000ea80000100800 */
[----:B0-----:R-:W3:Y:S04]  /*10680*/  LDL R25, [R1+0x3f8] ;  /* 0x0003f80001197983 */ /* 0x001ee80000100800 */
[----:B------:R-:W2:Y:S04]  /*10690*/  LDL.LU R22, [R1+0xce8] ;  /* 0x000ce80001167983 */ /* 0x000ea80000300800 */
[----:B----4-:R0:W-:Y:S04]  /*106a0*/  STL [R1+0x688], R0 ;  /* 0x0006880001007387 */ /* 0x0101e80000100800 */
[----:B0-----:R-:W4:Y:S04]  /*106b0*/  LDL.LU R0, [R1+0xce4] ;  /* 0x000ce40001007983 */ /* 0x001f280000300800 */
[----:B------:R-:W2:Y:S04]  /*106c0*/  LDL R6, [R1+0x3f0] ;  /* 0x0003f00001067983 */ /* 0x000ea80000100800 */
[----:B------:R-:W2:Y:S01]  /*106d0*/  LDL R7, [R1+0x3f4] ;  /* 0x0003f40001077983 */ /* 0x000ea20000100800 */
[----:B------:R-:W-:-:S02]  /*106e0*/  PRMT R26, RZ, 0x7610, R26 ;  /* 0x00007610ff1a7816 */ /* 0x000fc4000000001a */
[----:B------:R-:W-:Y:S02]  /*106f0*/  PRMT R27, RZ, 0x7610, R27 ;  /* 0x00007610ff1b7816 */ /* 0x000fe4000000001b */
[----:B--2---:R-:W-:-:S04]  /*10700*/  @!P4 LOP3.LUT R7, R7, R6, RZ, 0x3c, !PT ;  /* 0x000000060707c212 */ /* 0x004fc800078e3cff */
[----:B------:R-:W-:-:S04]  /*10710*/  @!P4 LOP3.LUT R6, R7, R6, RZ, 0x3c, !PT ;  /* 0x000000060706c212 */ /* 0x000fc800078e3cff */
[----:B------:R-:W-:-:S05]  /*10720*/  @!P4 LOP3.LUT R7, R7, R6, RZ, 0x3c, !PT ;  /* 0x000000060707c212 */ /* 0x000fca00078e3cff */
[----:B------:R0:W2:Y:S02]  /*10730*/  @!P4 LDG.E.U16 R26, desc[UR10][R6.64] ;  /* 0x0000000a061ac981 */ /* 0x0000a4000c1e1500 */
[----:B0-----:R-:W-:Y:S02]  /*10740*/  @!P0 IMAD.MOV.U32 R6, RZ, RZ, R28 ;  /* 0x000000ffff068224 */ /* 0x001fe400078e001c */
[----:B------:R-:W-:-:S05]  /*10750*/  @!P0 IMAD.MOV.U32 R7, RZ, RZ, R29 ;  /* 0x000000ffff078224 */ /* 0x000fca00078e001d */
[----:B------:R-:W3:Y:S04]  /*10760*/  @!P0 LDG.E.U16 R27, desc[UR10][R6.64] ;  /* 0x0000000a061b8981 */ /* 0x000ee8000c1e1500 */
[----:B--2---:R0:W-:Y:S04]  /*10770*/  STL [R1+0x684], R26 ;  /* 0x0006841a01007387 */ /* 0x0041e80000100800 */
[----:B0-----:R-:W2:Y:S04]  /*10780*/  LDL.LU R26, [R1+0xce0] ;  /* 0x000ce000011a7983 */ /* 0x001ea80000300800 */
[----:B---3--:R0:W-:Y:S04]  /*10790*/  STL [R1+0x680], R27 ;  /* 0x0006801b01007387 */ /* 0x0081e80000100800 */
        /* <DEDUP_REMOVED lines=18> */
[----:B------:R0:W3:Y:S04]  /*108c0*/  @!P3 LDG.E.U16 R22, desc[UR10][R6.64] ;  /* 0x0000000a0616b981 */ /* 0x0000e8000c1e1500 */
[----:B------:R-:W0:Y:S04]  /*108d0*/  LDL R6, [R1+0x400] ;  /* 0x0004000001067983 */ /* 0x000e280000100800 */
[----:B------:R-:W0:Y:S01]  /*108e0*/  LDL R7, [R1+0x404] ;  /* 0x0004040001077983 */ /* 0x000e220000100800 */
[----:B--2---:R-:W-:Y:S01]  /*108f0*/  PRMT R26, RZ, 0x7610, R26 ;  /* 0x00007610ff1a7816 */ /* 0x004fe2000000001a */
[----:B------:R-:W1:Y:S01]  /*10900*/  S2R R24, SR_TID.X ;  /* 0x0000000000187919 */ /* 0x000e620000002100 */
[----:B------:R-:W-:-:S02]  /*10910*/  SGXT.U32 R28, R28, 0x1 ;  /* 0x000000011c1c781a */ /* 0x000fc40000000000 */
[----:B------:R-:W-:Y:S02]  /*10920*/  SGXT.U32 R29, R29, 0x1 ;  /* 0x000000011d1d781a */ /* 0x000fe40000000000 */
[----:B------:R-:W-:Y:S02]  /*10930*/  LOP3.LUT R28, R28, 0x28, RZ, 0xfc, !PT ;  /* 0x000000281c1c7812 */ /* 0x000fe400078efcff */
[----:B------:R-:W-:Y:S02]  /*10940*/  LOP3.LUT R29, R29, 0x26, RZ, 0xfc, !PT ;  /* 0x000000261d1d7812 */ /* 0x000fe400078efcff */
[----:B0-----:R-:W-:-:S04]  /*10950*/  @!P5 LOP3.LUT R7, R7, R6, RZ, 0x3c, !PT ;  /* 0x000000060707d212 */ /* 0x001fc800078e3cff */
[----:B------:R-:W-:-:S04]  /*10960*/  @!P5 LOP3.LUT R6, R7, R6, RZ, 0x3c, !PT ;  /* 0x000000060706d212 */ /* 0x000fc800078e3cff */
[----:B------:R-:W-:-:S05]  /*10970*/  @!P5 LOP3.LUT R7, R7, R6, RZ, 0x3c, !PT ;  /* 0x000000060707d212 */ /* 0x000fca00078e3cff */
[----:B------:R-:W2:Y:S01]  /*10980*/  @!P5 LDG.E.U16 R26, desc[UR10][R6.64] ;  /* 0x0000000a061ad981 */ /* 0x000ea2000c1e1500 */
[----:B------:R-:W-:Y:S02]  /*10990*/  ISETP.GE.AND P4, PT, R29, UR5, PT ;  /* 0x000000051d007c0c */ /* 0x000fe4000bf86270 */
[----:B------:R-:W-:Y:S01]  /*109a0*/  ISETP.GE.AND P0, PT, R28, UR5, PT ;  /* 0x000000051c007c0c */ /* 0x000fe2000bf06270 */
[----:B------:R-:W4:Y:S01]  /*109b0*/  LDL R29, [R1+0x698] ;  /* 0x00069800011d7983 */ /* 0x000f220000100800 */
[----:B-1----:R-:W-:-:S03]  /*109c0*/  SHF.R.U32.HI R25, RZ, 0x6, R24 ;  /* 0x00000006ff197819 */ /* 0x002fc60000011618 */
[----:B------:R-:W4:Y:S04]  /*109d0*/  LDL R28, [R1+0x69c] ;  /* 0x00069c00011c7983 */ /* 0x000f280000100800 */
[----:B---3--:R0:W-:Y:S01]  /*109e0*/  STL [R1+0x668], R22 ;  /* 0x0006681601007387 */ /* 0x0081e20000100800 */
[----:B------:R-:W-:Y:S02]  /*109f0*/  SGXT.U32 R25, R25, 0x1 ;  /* 0x000000011919781a */ /* 0x000fe40000000000 */
[----:B0-----:R-:W-:Y:S02]  /*10a00*/  SHF.R.U32.HI R22, RZ, 0x6, R24 ;  /* 0x00000006ff167819 */ /* 0x001fe40000011618 */
[----:B------:R-:W-:Y:S01]  /*10a10*/  LOP3.LUT R25, R25, 0x2c, RZ, 0xfc, !PT ;  /* 0x0000002c19197812 */ /* 0x000fe200078efcff */
[----:B------:R-:W3:Y:S01]  /*10a20*/  LDL R24, [R1+0x410] ;  /* 0x0004100001187983 */ /* 0x000ee20000100800 */
[----:B------:R-:W-:-:S04]  /*10a30*/  SGXT.U32 R22, R22, 0x1 ;  /* 0x000000011616781a */ /* 0x000fc80000000000 */
[----:B------:R-:W-:Y:S02]  /*10a40*/  LOP3.LUT R22, R22, 0x2a, RZ, 0xfc, !PT ;  /* 0x0000002a16167812 */ /* 0x000fe400078efcff */
[----:B------:R-:W-:Y:S02]  /*10a50*/  ISETP.GE.AND P3, PT, R25, UR5, PT ;  /* 0x0000000519007c0c */ /* 0x000fe4000bf66270 */
[----:B------:R-:W-:Y:S02]  /*10a60*/  ISETP.GE.AND P1, PT, R22, UR5, PT ;  /* 0x0000000516007c0c */ /* 0x000fe4000bf26270 */
[----:B------:R-:W3:Y:S04]  /*10a70*/  LDL R22, [R1+0x414] ;  /* 0x0004140001167983 */ /* 0x000ee80000100800 */
[----:B------:R-:W3:Y:S04]  /*10a80*/  LDL.LU R25, [R1+0xcd8] ;  /* 0x000cd80001197983 */ /* 0x000ee80000300800 */
[----:B--2---:R0:W-:Y:S04]  /*10a90*/  STL [R1+0x29c], R26 ;  /* 0x00029c1a01007387 */ /* 0x0041e80000100800 */
[----:B0-----:R-:W2:Y:S04]  /*10aa0*/  LDL.LU R26, [R1+0xcd4] ;  /* 0x000cd400011a7983 */ /* 0x001ea80000300800 */
[----:B------:R-:W2:Y:S04]  /*10ab0*/  LDL R6, [R1+0x314] ;  /* 0x0003140001067983 */ /* 0x000ea80000100800 */
[----:B------:R-:W2:Y:S01]  /*10ac0*/  LDL R7, [R1+0x318] ;  /* 0x0003180001077983 */ /* 0x000ea20000100800 */
[----:B----4-:R-:W-:-:S02]  /*10ad0*/  PRMT R27, RZ, 0x7610, R27 ;  /* 0x00007610ff1b7816 */ /* 0x010fc4000000001b */
[----:B--2---:R-:W-:-:S04]  /*10ae0*/  @!P4 LOP3.LUT R7, R7, R6, RZ, 0x3c, !PT ;  /* 0x000000060707c212 */ /* 0x004fc800078e3cff */
[----:B------:R-:W-:-:S04]  /*10af0*/  @!P4 LOP3.LUT R6, R7, R6, RZ, 0x3c, !PT ;  /* 0x000000060706c212 */ /* 0x000fc800078e3cff */
[----:B------:R-:W-:-:S05]  /*10b00*/  @!P4 LOP3.LUT R7, R7, R6, RZ, 0x3c, !PT ;  /* 0x000000060707c212 */ /* 0x000fca00078e3cff */
[----:B------:R0:W2:Y:S01]  /*10b10*/  @!P4 LDG.E.U16 R27, desc[UR10][R6.64] ;  /* 0x0000000a061bc981 */ /* 0x0000a2000c1e1500 */
[----:B------:R-:W-:Y:S01]  /*10b20*/  PRMT R16, RZ, 0x7610, R16 ;  /* 0x00007610ff107816 */ /* 0x000fe20000000010 */
[----:B0-----:R-:W-:Y:S02]  /*10b30*/  @!P0 IMAD.MOV.U32 R6, RZ, RZ, R28 ;  /* 0x000000ffff068224 */ /* 0x001fe400078e001c */
[----:B------:R-:W-:-:S05]  /*10b40*/  @!P0 IMAD.MOV.U32 R7, RZ, RZ, R29 ;  /* 0x000000ffff078224 */ /* 0x000fca00078e001d */
[----:B------:R0:W4:Y:S01]  /*10b50*/  @!P0 LDG.E.U16 R16, desc[UR10][R6.64] ;  /* 0x0000000a06108981 */ /* 0x000122000c1e1500 */
[----:B------:R-:W1:Y:S03]  /*10b60*/  S2R R28, SR_TID.X ;  /* 0x00000000001c7919 */ /* 0x000e660000002100 */
[----:B--2---:R2:W-:Y:S04]  /*10b70*/  STL [R1+0x298], R27 ;  /* 0x0002981b01007387 */ /* 0x0045e80000100800 */
[----:B------:R-:W0:Y:S04]  /*10b80*/  LDL R6, [R1+0x408] ;  /* 0x0004080001067983 */ /* 0x000e280000100800 */
[----:B------:R-:W0:Y:S01]  /*10b90*/  LDL R7, [R1+0x40c] ;  /* 0x00040c0001077983 */ /* 0x000e220000100800 */
[----:B--2---:R-:W2:Y:S01]  /*10ba0*/  S2R R27, SR_TID.X ;  /* 0x00000000001b7919 */ /* 0x004ea20000002100 */
[----:B------:R-:W-:-:S02]  /*10bb0*/  PRMT R26, RZ, 0x7610, R26 ;  /* 0x00007610ff1a7816 */ /* 0x000fc4000000001a */
[----:B------:R-:W-:Y:S01]  /*10bc0*/  PRMT R0, RZ, 0x7610, R0 ;  /* 0x00007610ff007816 */ /* 0x000fe20000000000 */
[----:B------:R-:W3:Y:S01]  /*10bd0*/  LDL R29, [R1+0x418] ;  /* 0x00041800011d7983 */ /* 0x000ee20000100800 */
[----:B--2---:R-:W-:-:S04]  /*10be0*/  SHF.R.U32.HI R27, RZ, 0x6, R27 ;  /* 0x00000006ff1b7819 */ /* 0x004fc8000001161b */
[----:B------:R-:W-:-:S04]  /*10bf0*/  SGXT.U32 R27, R27, 0x1 ;  /* 0x000000011b1b781a */ /* 0x000fc80000000000 */
[----:B------:R-:W-:-:S04]  /*10c00*/  LOP3.LUT R27, R27, 0x2e, RZ, 0xfc, !PT ;  /* 0x0000002e1b1b7812 */ /* 0x000fc800078efcff */
[----:B------:R-:W-:Y:S02]  /*10c10*/  ISETP.GE.AND P5, PT, R27, UR5, PT ;  /* 0x000000051b007c0c */ /* 0x000fe4000bfa6270 */
[--C-:B-1----:R-:W-:Y:S02]  /*10c20*/  SHF.R.U32.HI R27, RZ, 0x6, R28.reuse ;  /* 0x00000006ff1b7819 */ /* 0x102fe4000001161c */
[----:B------:R-:W-:Y:S02]  /*10c30*/  SHF.R.U32.HI R28, RZ, 0x6, R28 ;  /* 0x00000006ff1c7819 */ /* 0x000fe4000001161c */
[----:B------:R-:W-:Y:S02]  /*10c40*/  SGXT.U32 R27, R27, 0x1 ;  /* 0x000000011b1b781a */ /* 0x000fe40000000000 */
[----:B------:R-:W-:Y:S02]  /*10c50*/  SGXT.U32 R28, R28, 0x1 ;  /* 0x000000011c1c781a */ /* 0x000fe40000000000 */
[----:B------:R-:W-:-:S02]  /*10c60*/  LOP3.LUT R27, R27, 0x30, RZ, 0xfc, !PT ;  /* 0x000000301b1b7812 */ /* 0x000fc400078efcff */
[----:B------:R-:W-:Y:S02]  /*10c70*/  LOP3.LUT R28, R28, 0x32, RZ, 0xfc, !PT ;  /* 0x000000321c1c7812 */ /* 0x000fe400078efcff */
[----:B------:R-:W-:Y:S02]  /*10c80*/  ISETP.GE.AND P4, PT, R27, UR5, PT ;  /* 0x000000051b007c0c */ /* 0x000fe4000bf86270 */
[----:B------:R-:W2:Y:S01]  /*10c90*/  LDL R27, [R1+0x41c] ;  /* 0x00041c00011b7983 */ /* 0x000ea20000100800 */
[----:B------:R-:W-:-:S03]  /*10ca0*/  ISETP.GE.AND P0, PT, R28, UR5, PT ;  /* 0x000000051c007c0c */ /* 0x000fc6000bf06270 */
[----:B------:R-:W2:Y:S01]  /*10cb0*/  LDL.LU R28, [R1+0xcd0] ;  /* 0x000cd000011c7983 */ /* 0x000ea20000300800 */
[----:B0-----:R-:W-:-:S04]  /*10cc0*/  @!P1 LOP3.LUT R7, R7, R6, RZ, 0x3c, !PT ;  /* 0x0000000607079212 */ /* 0x001fc800078e3cff */
[----:B------:R-:W-:-:S04]  /*10cd0*/  @!P1 LOP3.LUT R6, R7, R6, RZ, 0x3c, !PT ;  /* 0x0000000607069212 */ /* 0x000fc800078e3cff */
[----:B------:R-:W-:-:S05]  /*10ce0*/  @!P1 LOP3.LUT R7, R7, R6, RZ, 0x3c, !PT ;  /* 0x0000000607079212 */ /* 0x000fca00078e3cff */
[----:B------:R3:W4:Y:S02]  /*10cf0*/  @!P1 LDG.E.U16 R26, desc[UR10][R6.64] ;  /* 0x0000000a061a9981 */ /* 0x000724000c1e1500 */
[----:B---3--:R-:W-:Y:S02]  /*10d00*/  @!P3 IMAD.MOV.U32 R6, RZ, RZ, R22 ;  /* 0x000000ffff06b224 */ /* 0x008fe400078e0016 */
[----:B------:R-:W-:-:S05]  /*10d10*/  @!P3 IMAD.MOV.U32 R7, RZ, RZ, R24 ;  /* 0x000000ffff07b224 */ /* 0x000fca00078e0018 */
[----:B------:R0:W3:Y:S04]  /*10d20*/  @!P3 LDG.E.U16 R0, desc[UR10][R6.64] ;  /* 0x0000000a0600b981 */ /* 0x0000e8000c1e1500 */
[----:B------:R-:W0:Y:S04]  /*10d30*/  LDL R6, [R1+0x31c] ;  /* 0x00031c0001067983 */ /* 0x000e280000100800 */
[----:B------:R-:W0:Y:S01]  /*10d40*/  LDL R7, [R1+0x320] ;  /* 0x0003200001077983 */ /* 0x000e220000100800 */
[----:B--2---:R-:W-:Y:S01]  /*10d50*/  PRMT R28, RZ, 0x7610, R28 ;  /* 0x00007610ff1c7816 */ /* 0x004fe2000000001c */
[----:B------:R-:W1:Y:S01]  /*10d60*/  S2R R22, SR_TID.X ;  /* 0x0000000000167919 */ /* 0x000e620000002100 */
[----:B0-----:R-:W-:-:S04]  /*10d70*/  @!P5 LOP3.LUT R7, R7, R6, RZ, 0x3c, !PT ;  /* 0x000000060707d212 */ /* 0x001fc800078e3cff */
[----:B------:R-:W-:-:S04]  /*10d80*/  @!P5 LOP3.LUT R6, R7, R6, RZ, 0x3c, !PT ;  /* 0x000000060706d212 */ /* 0x000fc800078e3cff */
[----:B------:R-:W-:-:S05]  /*10d90*/  @!P5 LOP3.LUT R7, R7, R6, RZ, 0x3c, !PT ;  /* 0x000000060707d212 */ /* 0x000fca00078e3cff */
[----:B------:R-:W2:Y:S04]  /*10da0*/  @!P5 LDG.E.U16 R28, desc[UR10][R6.64] ;  /* 0x0000000a061cd981 */ /* 0x000ea8000c1e1500 */
[----:B----4-:R0:W-:Y:S04]  /*10db0*/  STL [R1+0x294], R26 ;  /* 0x0002941a01007387 */ /* 0x0101e80000100800 */
[----:B------:R-:W4:Y:S04]  /*10dc0*/  LDL R24, [R1+0x328] ;  /* 0x0003280001187983 */ /* 0x000f280000100800 */
[----:B0-----:R-:W4:Y:S04]  /*10dd0*/  LDL R26, [R1+0x324] ;  /* 0x00032400011a7983 */ /* 0x001f280000100800 */
[----:B---3--:R1:W-:Y:S02]  /*10de0*/  STL [R1+0x290], R0 ;  /* 0x0002900001007387 */ /* 0x0083e40000100800 */
[----:B-1----:R-:W-:-:S02]  /*10df0*/  SHF.R.U32.HI R0, RZ, 0x6, R22 ;  /* 0x00000006ff007819 */ /* 0x002fc40000011616 */
[----:B------:R-:W-:Y:S02]  /*10e00*/  SHF.R.U32.HI R22, RZ, 0x6, R22 ;  /* 0x00000006ff167819 */ /* 0x000fe40000011616 */
[----:B------:R-:W-:Y:S02]  /*10e10*/  SGXT.U32 R0, R0, 0x1 ;  /* 0x000000010000781a */ /* 0x000fe40000000000 */
[----:B------:R-:W-:Y:S02]  /*10e20*/  SGXT.U32 R22, R22, 0x1 ;  /* 0x000000011616781a */ /* 0x000fe40000000000 */
[----:B------:R-:W-:Y:S02]  /*10e30*/  LOP3.LUT R0, R0, 0x36, RZ, 0xfc, !PT ;  /* 0x0000003600007812 */ /* 0x000fe400078efcff */
[----:B------:R-:W-:Y:S02]  /*10e40*/  LOP3.LUT R22, R22, 0x34, RZ, 0xfc, !PT ;  /* 0x0000003416167812 */ /* 0x000fe400078efcff */
[----:B------:R-:W-:-:S02]  /*10e50*/  ISETP.GE.AND P3, PT, R0, UR5, PT ;  /* 0x0000000500007c0c */ /* 0x000fc4000bf66270 */
[----:B------:R-:W-:Y:S02]  /*10e60*/  ISETP.GE.AND P1, PT, R22, UR5, PT ;  /* 0x0000000516007c0c */ /* 0x000fe4000bf26270 */
[----:B------:R-:W3:Y:S04]  /*10e70*/  LDL.LU R22, [R1+0xccc] ;  /* 0x000ccc0001167983 */ /* 0x000ee80000300800 */
[----:B------:R-:W3:Y:S04]  /*10e80*/  LDL.LU R0, [R1+0xcc8] ;  /* 0x000cc80001007983 */ /* 0x000ee80000300800 */
[----:B--2---:R0:W-:Y:S04]  /*10e90*/  STL [R1+0x28c], R28 ;  /* 0x00028c1c01007387 */ /* 0x0041e80000100800 */
[----:B0-----:R-:W2:Y:S04]  /*10ea0*/  LDL.LU R28, [R1+0xcc4] ;  /* 0x000cc400011c7983 */ /* 0x001ea80000300800 */
        /* <DEDUP_REMOVED lines=10> */
[----:B------:R-:W2:Y:S04]  /*10f50*/  @!P0 LDG.E.U16 R25, desc[UR10][R6.64] ;  /* 0x0000000a06198981 */ /* 0x000ea8000c1e1500 */
[----:B--2---:R0:W-:Y:S04]  /*10f60*/  STL [R1+0x288], R25 ;  /* 0x0002881901007387 */ /* 0x0041e80000100800 */
[----:B------:R-:W2:Y:S04]  /*10f70*/  LDL R6, [R1+0x420] ;  /* 0x0004200001067983 */ /* 0x000ea80000100800 */
[----:B------:R-:W2:Y:S01]  /*10f80*/  LDL R7, [R1+0x424] ;  /* 0x0004240001077983 */ /* 0x000ea20000100800 */
[----:B------:R-:W-:Y:S01]  /*10f90*/  PRMT R28, RZ, 0x7610, R28 ;  /* 0x00007610ff1c7816 */ /* 0x000fe2000000001c */
[----:B0-----:R-:W0:Y:S01]  /*10fa0*/  S2R R25, SR_TID.X ;  /* 0x0000000000197919 */ /* 0x001e220000002100 */
[----:B--2---:R-:W-:-:S04]  /*10fb0*/  @!P1 LOP3.LUT R7, R7, R6, RZ, 0x3c, !PT ;  /* 0x0000000607079212 */ /* 0x004fc800078e3cff */
[----:B------:R-:W-:-:S04]  /*10fc0*/  @!P1 LOP3.LUT R6, R7, R6, RZ, 0x3c, !PT ;  /* 0x0000000607069212 */ /* 0x000fc800078e3cff */
[----:B------:R-:W-:-:S05]  /*10fd0*/  @!P1 LOP3.LUT R7, R7, R6, RZ, 0x3c, !PT ;  /* 0x0000000607079212 */ /* 0x000fca00078e3cff */
[----:B------:R4:W2:Y:S01]  /*10fe0*/  @!P1 LDG.E.U16 R28, desc[UR10][R6.64] ;  /* 0x0000000a061c9981 */ /* 0x0008a2000c1e1500 */
[--C-:B0-----:R-:W-:Y:S02]  /*10ff0*/  SHF.R.U32.HI R29, RZ, 0x6, R25.reuse ;  /* 0x00000006ff1d7819 */ /* 0x101fe40000011619 */
[--C-:B------:R-:W-:Y:S02]  /*11000*/  SHF.R.U32.HI R27, RZ, 0x6, R25.reuse ;  /* 0x00000006ff1b7819 */ /* 0x100fe40000011619 */
[----:B------:R-:W-:Y:S02]  /*11010*/  SHF.R.U32.HI R25, RZ, 0x6, R25 ;  /* 0x00000006ff197819 */ /* 0x000fe40000011619 */
[----:B------:R-:W-:Y:S02]  /*11020*/  SGXT.U32 R27, R27, 0x1 ;  /* 0x000000011b1b781a */ /* 0x000fe40000000000 */
[----:B------:R-:W-:Y:S02]  /*11030*/  SGXT.U32 R25, R25, 0x1 ;  /* 0x000000011919781a */ /* 0x000fe40000000000 */
[----:B------:R-:W-:-:S02]  /*11040*/  SGXT.U32 R29, R29, 0x1 ;  /* 0x000000011d1d781a */ /* 0x000fc40000000000 */
[----:B------:R-:W-:Y:S02]  /*11050*/  LOP3.LUT R25, R25, 0x38, RZ, 0xfc, !PT ;  /* 0x0000003819197812 */ /* 0x000fe400078efcff */
[----:B------:R-:W-:Y:S01]  /*11060*/  LOP3.LUT R27, R27, 0x3a, RZ, 0xfc, !PT ;  /* 0x0000003a1b1b7812 */ /* 0x000fe200078efcff */
[----:B----4-:R-:W-:Y:S01]  /*11070*/  @!P3 IMAD.MOV.U32 R6, RZ, RZ, R24 ;  /* 0x000000ffff06b224 */ /* 0x010fe200078e0018 */
[----:B------:R-:W-:Y:S01]  /*11080*/  LOP3.LUT R29, R29, 0x3c, RZ, 0xfc, !PT ;  /* 0x0000003c1d1d7812 */ /* 0x000fe200078efcff */
[----:B------:R-:W-:Y:S01]  /*11090*/  @!P3 IMAD.MOV.U32 R7, RZ, RZ, R26 ;  /* 0x000000ffff07b224 */ /* 0x000fe200078e001a */
[----:B---3--:R-:W-:Y:S02]  /*110a0*/  PRMT R22, RZ, 0x7610, R22 ;  /* 0x00007610ff167816 */ /* 0x008fe40000000016 */
[----:B------:R-:W-:Y:S02]  /*110b0*/  ISETP.GE.AND P5, PT, R25, UR5, PT ;  /* 0x0000000519007c0c */ /* 0x000fe4000bfa6270 */
[----:B------:R-:W3:Y:S01]  /*110c0*/  LDL.LU R25, [R1+0xcc0] ;  /* 0x000cc00001197983 */ /* 0x000ee20000300800 */
[----:B------:R-:W-:-:S02]  /*110d0*/  ISETP.GE.AND P4, PT, R27, UR5, PT ;  /* 0x000000051b007c0c */ /* 0x000fc4000bf86270 */
[----:B------:R-:W-:Y:S01]  /*110e0*/  ISETP.GE.AND P0, PT, R29, UR5, PT ;  /* 0x000000051d007c0c */ /* 0x000fe2000bf06270 */
[----:B------:R-:W4:Y:S04]  /*110f0*/  LDL.LU R27, [R1+0xcbc] ;  /* 0x000cbc00011b7983 */ /* 0x000f280000300800 */
[----:B------:R-:W3:Y:S04]  /*11100*/  LDL R29, [R1+0x438] ;  /* 0x00043800011d7983 */ /* 0x000ee80000100800 */
[----:B------:R-:W3:Y:S04]  /*11110*/  @!P3 LDG.E.U16 R22, desc[UR10][R6.64] ;  /* 0x0000000a0616b981 */ /* 0x000ee8000c1e1500 */
[----:B--2---:R0:W-:Y:S04]  /*11120*/  STL [R1+0x284], R28 ;  /* 0x0002841c01007387 */ /* 0x0041e80000100800 */
[----:B0-----:R-:W2:Y:S04]  /*11130*/  LDL.LU R28, [R1+0xcb8] ;  /* 0x000cb800011c7983 */ /* 0x001ea80000300800 */
[----:B------:R-:W2:Y:S04]  /*11140*/  LDL R6, [R1+0x428] ;  /* 0x0004280001067983 */ /* 0x000ea80000100800 */
[----:B------:R-:W2:Y:S01]  /*11150*/  LDL R7, [R1+0x68c] ;  /* 0x00068c0001077983 */ /* 0x000ea20000100800 */
[----:B------:R-:W0:Y:S01]  /*11160*/  S2R R24, SR_TID.X ;  /* 0x0000000000187919 */ /* 0x000e220000002100 */
[----:B------:R-:W-:-:S02]  /*11170*/  PRMT R14, RZ, 0x7610, R14 ;  /* 0x00007610ff0e7816 */ /* 0x000fc4000000000e */
[----:B---3--:R0:W-:Y:S02]  /*11180*/  STL [R1+0x280], R22 ;  /* 0x0002801601007387 */ /* 0x0081e40000100800 */
[--C-:B0-----:R-:W-:Y:S02]  /*11190*/  SHF.R.U32.HI R22, RZ, 0x6, R24.reuse ;  /* 0x00000006ff167819 */ /* 0x101fe40000011618 */
[----:B------:R-:W-:Y:S02]  /*111a0*/  SHF.R.U32.HI R26, RZ, 0x6, R24 ;  /* 0x00000006ff1a7819 */ /* 0x000fe40000011618 */
[----:B------:R-:W-:Y:S01]  /*111b0*/  SGXT.U32 R22, R22, 0x1 ;  /* 0x000000011616781a */ /* 0x000fe20000000000 */
[----:B------:R-:W3:Y:S01]  /*111c0*/  LDL R24, [R1+0x43c] ;  /* 0x00043c0001187983 */ /* 0x000ee20000100800 */
[----:B------:R-:W-:Y:S02]  /*111d0*/  SGXT.U32 R26, R26, 0x1 ;  /* 0x000000011a1a781a */ /* 0x000fe40000000000 */
[----:B------:R-:W-:-:S02]  /*111e0*/  LOP3.LUT R22, R22, 0x3e, RZ, 0xfc, !PT ;  /* 0x0000003e16167812 */ /* 0x000fc400078efcff */
[----:B------:R-:W-:Y:S02]  /*111f0*/  LOP3.LUT R26, R26, 0x40, RZ, 0xfc, !PT ;  /* 0x000000401a1a7812 */ /* 0x000fe400078efcff */
[----:B------:R-:W-:Y:S02]  /*11200*/  ISETP.GE.AND P1, PT, R22, UR5, PT ;  /* 0x0000000516007c0c */ /* 0x000fe4000bf26270 */
[----:B------:R-:W3:Y:S01]  /*11210*/  LDL R22, [R1+0x678] ;  /* 0x0006780001167983 */ /* 0x000ee20000100800 */
[----:B------:R-:W-:-:S03]  /*11220*/  ISETP.GE.AND P3, PT, R26, UR5, PT ;  /* 0x000000051a007c0c */ /* 0x000fc6000bf66270 */
[----:B------:R-:W3:Y:S01]  /*11230*/  LDL.LU R26, [R1+0xcb4] ;  /* 0x000cb400011a7983 */ /* 0x000ee20000300800 */
[----:B--2---:R-:W-:-:S04]  /*11240*/  @!P5 LOP3.LUT R7, R7, R6, RZ, 0x3c, !PT ;  /* 0x000000060707d212 */ /* 0x004fc800078e3cff */
[----:B------:R-:W-:-:S04]  /*11250*/  @!P5 LOP3.LUT R6, R7, R6, RZ, 0x3c, !PT ;  /* 0x000000060706d212 */ /* 0x000fc800078e3cff */
[----:B------:R-:W-:-:S05]  /*11260*/  @!P5 LOP3.LUT R7, R7, R6, RZ, 0x3c, !PT ;  /* 0x000000060707d212 */ /* 0x000fca00078e3cff */
[----:B------:R0:W2:Y:S04]  /*11270*/  @!P5 LDG.E.U16 R14, desc[UR10][R6.64] ;  /* 0x0000000a060ed981 */ /* 0x0000a8000c1e1500 */
[----:B------:R-:W0:Y:S04]  /*11280*/  LDL R6, [R1+0x42c] ;  /* 0x00042c0001067983 */ /* 0x000e280000100800 */
[----:B------:R-:W0:Y:S01]  /*11290*/  LDL R7, [R1+0x430] ;  /* 0x0004300001077983 */ /* 0x000e220000100800 */
[----:B----4-:R-:W-:Y:S02]  /*112a0*/  PRMT R27, RZ, 0x7610, R27 ;  /* 0x00007610ff1b7816 */ /* 0x010fe4000000001b */
[----:B0-----:R-:W-:-:S04]  /*112b0*/  @!P4 LOP3.LUT R7, R7, R6, RZ, 0x3c, !PT ;  /* 0x000000060707c212 */ /* 0x001fc800078e3cff */
[----:B------:R-:W-:-:S04]  /*112c0*/  @!P4 LOP3.LUT R6, R7, R6, RZ, 0x3c, !PT ;  /* 0x000000060706c212 */ /* 0x000fc800078e3cff */
[----:B------:R-:W-:-:S05]  /*112d0*/  @!P4 LOP3.LUT R7, R7, R6, RZ, 0x3c, !PT ;  /* 0x000000060707c212 */ /* 0x000fca00078e3cff */
[----:B------:R0:W4:Y:S04]  /*112e0*/  @!P4 LDG.E.U16 R27, desc[UR10][R6.64] ;  /* 0x0000000a061bc981 */ /* 0x000128000c1e1500 */
[----:B------:R-:W2:Y:S01]  /*112f0*/  LDL R7, [R1+0x434] ;  /* 0x0004340001077983 */ /* 0x000ea20000100800 */
[----:B------:R-:W-:Y:S01]  /*11300*/  PRMT R28, RZ, 0x7610, R28 ;  /* 0x00007610ff1c7816 */ /* 0x000fe2000000001c */
[----:B0-----:R-:W-:-:S05]  /*11310*/  @!P0 IMAD.MOV.U32 R6, RZ, RZ, R29 ;  /* 0x000000ffff068224 */ /* 0x001fca00078e001d */
[----:B--2---:R-:W2:Y:S04]  /*11320*/  @!P0 LDG.E.U16 R28, desc[UR10][R6.64] ;  /* 0x0000000a061c8981 */ /* 0x004ea8000c1e1500 */
[----:B----4-:R0:W-:Y:S04]  /*11330*/  STL [R1+0x27c], R27 ;  /* 0x00027c1b01007387 */ /* 0x0101e80000100800 */
[----:B------:R-:W4:Y:S01]  /*11340*/  LDL R6, [R1+0x32c] ;  /* 0x00032c0001067983 */ /* 0x000f220000100800 */
[----:B0-----:R-:W0:Y:S03]  /*11350*/  S2R R27, SR_TID.X ;  /* 0x00000000001b7919 */ /* 0x001e260000002100 */
[----:B--2---:R0:W-:Y:S04]  /*11360*/  STL [R1+0x278], R28 ;  /* 0x0002781c01007387 */ /* 0x0041e80000100800 */
[----:B------:R-:W4:Y:S01]  /*11370*/  LDL R7, [R1+0x330] ;  /* 0x0003300001077983 */ /* 0x000f220000100800 */
[----:B------:R-:W-:-:S02]  /*11380*/  PRMT R25, RZ, 0x7610, R25 ;  /* 0x00007610ff197816 */ /* 0x000fc40000000019 */
[----:B------:R-:W-:Y:S01]  /*11390*/  PRMT R15, RZ, 0x7610, R15 ;  /* 0x00007610ff0f7816 */ /* 0x000fe2000000000f */
[----:B------:R-:W2:Y:S01]  /*113a0*/  LDL R29, [R1+0x334] ;  /* 0x00033400011d7983 */ /* 0x000ea20000100800 */
[----:B0-----:R-:W-:-:S04]  /*113b0*/  SHF.R.U32.HI R28, RZ, 0x6, R27 ;  /* 0x00000006ff1c7819 */ /* 0x001fc8000001161b */
[----:B------:R-:W-:-:S04]  /*113c0*/  SGXT.U32 R28, R28, 0x1 ;  /* 0x000000011c1c781a */ /* 0x000fc80000000000 */
[----:B------:R-:W-:-:S04]  /*113d0*/  LOP3.LUT R28, R28, 0x42, RZ, 0xfc, !PT ;  /* 0x000000421c1c7812 */ /* 0x000fc800078efcff */
[----:B------:R-:W-:Y:S02]  /*113e0*/  ISETP.GE.AND P5, PT, R28, UR5, PT ;  /* 0x000000051c007c0c */ /* 0x000fe4000bfa6270 */
[--C-:B------:R-:W-:Y:S02]  /*113f0*/  SHF.R.U32.HI R28, RZ, 0x6, R27.reuse ;  /* 0x00000006ff1c7819 */ /* 0x100fe4000001161b */
        /* <DEDUP_REMOVED lines=9> */
[----:B----4-:R-:W-:-:S04]  /*11490*/  @!P1 LOP3.LUT R7, R7, R6, RZ, 0x3c, !PT ;  /* 0x0000000607079212 */ /* 0x010fc800078e3cff */
        /* <DEDUP_REMOVED lines=8> */
[----:B------:R-:W-:Y:S01]  /*11520*/  PRMT R0, RZ, 0x7610, R0 ;  /* 0x00007610ff007816 */ /* 0x000fe20000000000 */
[----:B------:R-:W1:Y:S01]  /*11530*/  S2R R22, SR_TID.X ;  /* 0x0000000000167919 */ /* 0x000e620000002100 */
[----:B0-----:R-:W-:-:S04]  /*11540*/  @!P5 LOP3.LUT R7, R7, R6, RZ, 0x3c, !PT ;  /* 0x000000060707d212 */ /* 0x001fc800078e3cff */
[----:B------:R-:W-:-:S04]  /*11550*/  @!P5 LOP3.LUT R6, R7, R6, RZ, 0x3c, !PT ;  /* 0x000000060706d212 */ /* 0x000fc800078e3cff */
[----:B------:R-:W-:-:S05]  /*11560*/  @!P5 LOP3.LUT R7, R7, R6, RZ, 0x3c, !PT ;  /* 0x000000060707d212 */ /* 0x000fca00078e3cff */
[----:B------:R-:W2:Y:S01]  /*11570*/  @!P5 LDG.E.U16 R0, desc[UR10][R6.64] ;  /* 0x0000000a0600d981 */ /* 0x000ea2000c1e1500 */
[--C-:B-1----:R-:W-:Y:S02]  /*11580*/  SHF.R.U32.HI R24, RZ, 0x6, R22.reuse ;  /* 0x00000006ff187819 */ /* 0x102fe40000011616 */
[----:B------:R-:W-:Y:S02]  /*11590*/  SHF.R.U32.HI R22, RZ, 0x6, R22 ;  /* 0x00000006ff167819 */ /* 0x000fe40000011616 */
[----:B------:R-:W-:Y:S02]  /*115a0*/  SGXT.U32 R24, R24, 0x1 ;  /* 0x000000011818781a */ /* 0x000fe40000000000 */
[----:B------:R-:W-:Y:S02]  /*115b0*/  SGXT.U32 R22, R22, 0x1 ;  /* 0x000000011616781a */ /* 0x000fe40000000000 */
[----:B------:R-:W-:Y:S02]  /*115c0*/  LOP3.LUT R24, R24, 0x48, RZ, 0xfc, !PT ;  /* 0x0000004818187812 */ /* 0x000fe400078efcff */
[----:B------:R-:W-:Y:S01]  /*115d0*/  LOP3.LUT R22, R22, 0x4a, RZ, 0xfc, !PT ;  /* 0x0000004a16167812 */ /* 0x000fe200078efcff */
[----:B----4-:R0:W-:Y:S01]  /*115e0*/  STL [R1+0x274], R25 ;  /* 0x0002741901007387 */ /* 0x0101e20000100800 */
[----:B------:R-:W-:-:S02]  /*115f0*/  ISETP.GE.AND P1, PT, R24, UR5, PT ;  /* 0x0000000518007c0c */ /* 0x000fc4000bf26270 */
[----:B------:R-:W-:Y:S01]  /*11600*/  ISETP.GE.AND P3, PT, R22, UR5, PT ;  /* 0x0000000516007c0c */ /* 0x000fe2000bf66270 */
[----:B------:R-:W4:Y:S04]  /*11610*/  LDL R24, [R1+0x454] ;  /* 0x0004540001187983 */ /* 0x000f280000100800 */
[----:B0-----:R-:W3:Y:S04]  /*11620*/  LDL R25, [R1+0x450] ;  /* 0x0004500001197983 */ /* 0x001ee80000100800 */
        /* <DEDUP_REMOVED lines=28> */
[----:B------:R-:W2:Y:S01]  /*117f0*/  LDL.LU R27, [R1+0xca0] ;  /* 0x000ca000011b7983 */ /* 0x000ea20000300800 */
[----:B---3--:R-:W-:-:S04]  /*11800*/  @!P1 LOP3.LUT R7, R7, R6, RZ, 0x3c, !PT ;  /* 0x0000000607079212 */ /* 0x008fc800078e3cff */
[----:B------:R-:W-:-:S04]  /*11810*/  @!P1 LOP3.LUT R6, R7, R6, RZ, 0x3c, !PT ;  /* 0x0000000607069212 */ /* 0x000fc800078e3cff */
[----:B------:R-:W-:-:S05]  /*11820*/  @!P1 LOP3.LUT R7, R7, R6, RZ, 0x3c, !PT ;  /* 0x0000000607079212 */ /* 0x000fca00078e3cff */
[----:B------:R4:W3:Y:S02]  /*11830*/  @!P1 LDG.E.U16 R12, desc[UR10][R6.64] ;  /* 0x0000000a060c9981 */ /* 0x0008e4000c1e1500 */
[----:B----4-:R-:W-:Y:S02]  /*11840*/  @!P3 IMAD.MOV.U32 R6, RZ, RZ, R24 ;  /* 0x000000ffff06b224 */ /* 0x010fe400078e0018 */
[----:B------:R-:W-:-:S05]  /*11850*/  @!P3 IMAD.MOV.U32 R7, RZ, RZ, R25 ;  /* 0x000000ffff07b224 */ /* 0x000fca00078e0019 */
[----:B------:R0:W4:Y:S04]  /*11860*/  @!P3 LDG.E.U16 R22, desc[UR10][R6.64] ;  /* 0x0000000a0616b981 */ /* 0x000128000c1e1500 */
        /* <DEDUP_REMOVED lines=14> */
[----:B------:R-:W3:Y:S01]  /*11950*/  LDL R29, [R1+0x670] ;  /* 0x00067000011d7983 */ /* 0x000ee20000100800 */
[----:B-1----:R-:W-:-:S03]  /*11960*/  SHF.R.U32.HI R25, RZ, 0x6, R24 ;  /* 0x00000006ff197819 */ /* 0x002fc60000011618 */
[----:B------:R-:W3:Y:S04]  /*11970*/  LDL R28, [R1+0x674] ;  /* 0x00067400011c7983 */ /* 0x000ee80000100800 */
[----:B----4-:R0:W-:Y:S01]  /*11980*/  STL [R1+0x264], R22 ;  /* 0x0002641601007387 */ /* 0x0101e20000100800 */
[----:B------:R-:W-:Y:S02]  /*11990*/  SGXT.U32 R25, R25, 0x1 ;  /* 0x000000011919781a */ /* 0x000fe40000000000 */
[----:B0-----:R-:W-:Y:S02]  /*119a0*/  SHF.R.U32.HI R22, RZ, 0x6, R24 ;  /* 0x00000006ff167819 */ /* 0x001fe40000011618 */
[----:B------:R-:W-:Y:S01]  /*119b0*/  LOP3.LUT R25, R25, 0x54, RZ, 0xfc, !PT ;  /* 0x0000005419197812 */ /* 0x000fe200078efcff */
[----:B------:R-:W4:Y:S01]  /*119c0*/  LDL R24, [R1+0x468] ;  /* 0x0004680001187983 */ /* 0x000f220000100800 */
        /* <DEDUP_REMOVED lines=10> */
[----:B------:R-:W-:-:S02]  /*11a70*/  PRMT R27, RZ, 0x7610, R27 ;  /* 0x00007610ff1b7816 */ /* 0x000fc4000000001b */
[----:B--2---:R-:W-:-:S04]  /*11a80*/  @!P4 LOP3.LUT R7, R7, R6, RZ, 0x3c, !PT ;  /* 0x000000060707c212 */ /* 0x004fc800078e3cff */
[----:B------:R-:W-:-:S04]  /*11a90*/  @!P4 LOP3.LUT R6, R7, R6, RZ, 0x3c, !PT ;  /* 0x000000060706c212 */ /* 0x000fc800078e3cff */
[----:B------:R-:W-:-:S05]  /*11aa0*/  @!P4 LOP3.LUT R7, R7, R6, RZ, 0x3c, !PT ;  /* 0x000000060707c212 */ /* 0x000fca00078e3cff */
[----:B------:R3:W2:Y:S01]  /*11ab0*/  @!P4 LDG.E.U16 R27, desc[UR10][R6.64] ;  /* 0x0000000a061bc981 */ /* 0x0006a2000c1e1500 */
[----:B------:R-:W-:Y:S01]  /*11ac0*/  PRMT R13, RZ, 0x7610, R13 ;  /* 0x00007610ff0d7816 */ /* 0x000fe2000000000d */
[----:B---3--:R-:W-:Y:S02]  /*11ad0*/  @!P0 IMAD.MOV.U32 R6, RZ, RZ, R28 ;  /* 0x000000ffff068224 */ /* 0x008fe400078e001c */
[----:B------:R-:W-:-:S05]  /*11ae0*/  @!P0 IMAD.MOV.U32 R7, RZ, RZ, R29 ;  /* 0x000000ffff078224 */ /* 0x000fca00078e001d */
[----:B------:R0:W3:Y:S01]  /*11af0*/  @!P0 LDG.E.U16 R13, desc[UR10][R6.64] ;  /* 0x0000000a060d8981 */ /* 0x0000e2000c1e1500 */
        /* <DEDUP_REMOVED lines=25> */
[----:B------:R0:W3:Y:S02]  /*11c90*/  @!P1 LDG.E.U16 R26, desc[UR10][R6.64] ;  /* 0x0000000a061a9981 */ /* 0x0000e4000c1e1500 */
[----:B0-----:R-:W-:Y:S02]  /*11ca0*/  @!P3 IMAD.MOV.U32 R6, RZ, RZ, R22 ;  /* 0x000000ffff06b224 */ /* 0x001fe400078e0016 */
[----:B----4-:R-:W-:-:S05]  /*11cb0*/  @!P3 IMAD.MOV.U32 R7, RZ, RZ, R24 ;  /* 0x000000ffff07b224 */ /* 0x010fca00078e0018 */
[----:B------:R0:W4:Y:S04]  /*11cc0*/  @!P3 LDG.E.U16 R0, desc[UR10][R6.64] ;  /* 0x0000000a0600b981 */ /* 0x000128000c1e1500 */
        /* <DEDUP_REMOVED lines=8> */
[----:B---3--:R0:W-:Y:S04]  /*11d50*/  STL [R1+0x258], R26 ;  /* 0x0002581a01007387 */ /* 0x0081e80000100800 */
[----:B------:R-:W3:Y:S04]  /*11d60*/  LDL R24, [R1+0x350] ;  /* 0x0003500001187983 */ /* 0x000ee80000100800 */
[----:B0-----:R-:W3:Y:S04]  /*11d70*/  LDL R26, [R1+0x34c] ;  /* 0x00034c00011a7983 */ /* 0x001ee80000100800 */
[----:B----4-:R1:W-:Y:S02]  /*11d80*/  STL [R1+0x254], R0 ;  /* 0x0002540001007387 */ /* 0x0103e40000100800 */
        /* <DEDUP_REMOVED lines=8> */
[----:B------:R-:W4:Y:S04]  /*11e10*/  LDL.LU R22, [R1+0xc90] ;  /* 0x000c900001167983 */ /* 0x000f280000300800 */
        /* <DEDUP_REMOVED lines=31> */
[----:B---3--:R-:W-:Y:S01]  /*12010*/  @!P3 IMAD.MOV.U32 R6, RZ, RZ, R24 ;  /* 0x000000ffff06b224 */ /* 0x008fe200078e0018 */
[----:B------:R-:W-:Y:S01]  /*12020*/  LOP3.LUT R29, R29, 0x64, RZ, 0xfc, !PT ;  /* 0x000000641d1d7812 */ /* 0x000fe200078efcff */
[----:B------:R-:W-:Y:S01]  /*12030*/  @!P3 IMAD.MOV.U32 R7, RZ, RZ, R26 ;  /* 0x000000ffff07b224 */ /* 0x000fe200078e001a */
[----:B----4-:R-:W-:Y:S02]  /*12040*/  PRMT R22, RZ, 0x7610, R22 ;  /* 0x00007610ff167816 */ /* 0x010fe40000000016 */
        /* <DEDUP_REMOVED lines=99> */
[----:B0-----:R-:W-:Y:S02]  /*12680*/  @!P0 IMAD.MOV.U32 R6, RZ, RZ, R28 ;  /* 0x000000ffff068224 */ /* 0x001fe400078e001c */
[----:B------:R-:W-:-:S05]  /*12690*/  @!P0 IMAD.MOV.U32 R7, RZ, RZ, R29 ;  /* 0x000000ffff078224 */ /* 0x000fca00078e001d */
[----:B------:R-:W3:Y:S01]  /*126a0*/  @!P0 LDG.E.U16 R27, desc[UR10][R6.64] ;  /* 0x0000000a061b8981 */ /* 0x000ee2000c1e1500 */
[----:B------:R-:W0:Y:S03]  /*126b0*/  S2R R28, SR_TID.X ;  /* 0x00000000001c7919 */ /* 0x000e260000002100 */
[----:B--2---:R1:W-:Y:S04]  /*126c0*/  STL [R1+0x230], R26 ;  /* 0x0002301a01007387 */ /* 0x0043e80000100800 */
[----:B-1----:R-:W2:Y:S04]  /*126d0*/  LDL.LU R26, [R1+0xc68] ;  /* 0x000c6800011a7983 */ /* 0x002ea80000300800 */
[----:B------:R-:W2:Y:S04]  /*126e0*/  LDL R6, [R1+0x4b8] ;  /* 0x0004b80001067983 */ /* 0x000ea80000100800 */
[----:B------:R-:W2:Y:S01]  /*126f0*/  LDL R7, [R1+0x4bc] ;  /* 0x0004bc0001077983 */ /* 0x000ea20000100800 */
[----:B0-----:R-:W-:-:S03]  /*12700*/  SHF.R.U32.HI R29, RZ, 0x6, R28 ;  /* 0x00000006ff1d7819 */ /* 0x001fc6000001161c */
[----:B---3--:R0:W-:Y:S01]  /*12710*/  STL [R1+0x22c], R27 ;  /* 0x00022c1b01007387 */ /* 0x0081e20000100800 */
[----:B------:R-:W-:Y:S02]  /*12720*/  PRMT R9, RZ, 0x7610, R9 ;  /* 0x00007610ff097816 */ /* 0x000fe40000000009 */
[--C-:B0-----:R-:W-:Y:S02]  /*12730*/  SHF.R.U32.HI R27, RZ, 0x6, R28.reuse ;  /* 0x00000006ff1b7819 */ /* 0x101fe4000001161c */
[----:B------:R-:W-:-:S04]  /*12740*/  SHF.R.U32.HI R28, RZ, 0x6, R28 ;  /* 0x00000006ff1c7819 */ /* 0x000fc8000001161c */
[----:B------:R-:W-:Y:S02]  /*12750*/  SGXT.U32 R28, R28, 0x1 ;  /* 0x000000011c1c781a */ /* 0x000fe40000000000 */
[----:B------:R-:W-:Y:S02]  /*12760*/  PRMT R22, RZ, 0x7610, R22 ;  /* 0x00007610ff167816 */ /* 0x000fe40000000016 */
[----:B------:R-:W-:-:S04]  /*12770*/  LOP3.LUT R28, R28, 0x74, RZ, 0xfc, !PT ;  /* 0x000000741c1c7812 */ /* 0x000fc800078efcff */
[----:B------:R-:W-:Y:S02]  /*12780*/  ISETP.GE.AND P5, PT, R28, UR5, PT ;  /* 0x000000051c007c0c */ /* 0x000fe4000bfa6270 */
[----:B------:R-:W3:Y:S01]  /*12790*/  LDL.LU R28, [R1+0xc64] ;  /* 0x000c6400011c7983 */ /* 0x000ee20000300800 */
[----:B--2---:R-:W-:-:S04]  /*127a0*/  @!P1 LOP3.LUT R7, R7, R6, RZ, 0x3c, !PT ;  /* 0x0000000607079212 */ /* 0x004fc800078e3cff */
[----:B------:R-:W-:-:S04]  /*127b0*/  @!P1 LOP3.LUT R6, R7, R6, RZ, 0x3c, !PT ;  /* 0x0000000607069212 */ /* 0x000fc800078e3cff */
[----:B------:R-:W-:-:S05]  /*127c0*/  @!P1 LOP3.LUT R7, R7, R6, RZ, 0x3c, !PT ;  /* 0x0000000607079212 */ /* 0x000fca00078e3cff */
[----:B------:R4:W2:Y:S02]  /*127d0*/  @!P1 LDG.E.U16 R9, desc[UR10][R6.64] ;  /* 0x0000000a06099981 */ /* 0x0008a4000c1e1500 */
[----:B----4-:R-:W-:Y:S02]  /*127e0*/  @!P3 IMAD.MOV.U32 R6, RZ, RZ, R24 ;  /* 0x000000ffff06b224 */ /* 0x010fe400078e0018 */
[----:B------:R-:W-:-:S05]  /*127f0*/  @!P3 IMAD.MOV.U32 R7, RZ, RZ, R25 ;  /* 0x000000ffff07b224 */ /* 0x000fca00078e0019 */
[----:B------:R0:W4:Y:S04]  /*12800*/  @!P3 LDG.E.U16 R22, desc[UR10][R6.64] ;  /* 0x0000000a0616b981 */ /* 0x000128000c1e1500 */
[----:B------:R-:W0:Y:S04]  /*12810*/  LDL R6, [R1+0x4c8] ;  /* 0x0004c80001067983 */ /* 0x000e280000100800 */
[----:B------:R-:W0:Y:S01]  /*12820*/  LDL R7, [R1+0x4cc] ;  /* 0x0004cc0001077983 */ /* 0x000e220000100800 */
[----:B---3--:R-:W-:Y:S01]  /*12830*/  PRMT R28, RZ, 0x7610, R28 ;  /* 0x00007610ff1c7816 */ /* 0x008fe2000000001c */
        /* <DEDUP_REMOVED lines=8> */
[----:B------:R-:W3:Y:S01]  /*128c0*/  @!P5 LDG.E.U16 R28, desc[UR10][R6.64] ;  /* 0x0000000a061cd981 */ /* 0x000ee2000c1e1500 */
[----:B------:R-:W-:Y:S02]  /*128d0*/  ISETP.GE.AND P4, PT, R29, UR5, PT ;  /* 0x000000051d007c0c */ /* 0x000fe4000bf86270 */
[----:B------:R-:W-:Y:S01]  /*128e0*/  ISETP.GE.AND P0, PT, R27, UR5, PT ;  /* 0x000000051b007c0c */ /* 0x000fe2000bf06270 */
[----:B------:R-:W2:Y:S04]  /*128f0*/  LDL R29, [R1+0x4d0] ;  /* 0x0004d000011d7983 */ /* 0x000ea80000100800 */
[----:B------:R-:W2:Y:S04]  /*12900*/  LDL R27, [R1+0x4d4] ;  /* 0x0004d400011b7983 */ /* 0x000ea80000100800 */
[----:B----4-:R1:W-:Y:S04]  /*12910*/  STL [R1+0x228], R22 ;  /* 0x0002281601007387 */ /* 0x0103e80000100800 */
[----:B------:R-:W4:Y:S01]  /*12920*/  LDL R25, [R1+0x4e0] ;  /* 0x0004e00001197983 */ /* 0x000f220000100800 */
[----:B-1----:R-:W-:-:S02]  /*12930*/  SHF.R.U32.HI R22, RZ, 0x6, R24 ;  /* 0x00000006ff167819 */ /* 0x002fc40000011618 */
[----:B------:R-:W-:Y:S02]  /*12940*/  SHF.R.U32.HI R24, RZ, 0x6, R24 ;  /* 0x00000006ff187819 */ /* 0x000fe40000011618 */
[----:B------:R-:W-:Y:S02]  /*12950*/  SGXT.U32 R22, R22, 0x1 ;  /* 0x000000011616781a */ /* 0x000fe40000000000 */
[----:B------:R-:W-:Y:S02]  /*12960*/  SGXT.U32 R24, R24, 0x1 ;  /* 0x000000011818781a */ /* 0x000fe40000000000 */
[----:B------:R-:W-:Y:S02]  /*12970*/  LOP3.LUT R22, R22, 0x7a, RZ, 0xfc, !PT ;  /* 0x0000007a16167812 */ /* 0x000fe400078efcff */
[----:B------:R-:W-:Y:S02]  /*12980*/  LOP3.LUT R24, R24, 0x7c, RZ, 0xfc, !PT ;  /* 0x0000007c18187812 */ /* 0x000fe400078efcff */
[----:B------:R-:W-:-:S02]  /*12990*/  ISETP.GE.AND P1, PT, R22, UR5, PT ;  /* 0x0000000516007c0c */ /* 0x000fc4000bf26270 */
[----:B------:R-:W2:Y:S01]  /*129a0*/  LDL R22, [R1+0x4e4] ;  /* 0x0004e40001167983 */ /* 0x000ea20000100800 */
[----:B------:R-:W-:-:S03]  /*129b0*/  ISETP.GE.AND P3, PT, R24, UR5, PT ;  /* 0x0000000518007c0c */ /* 0x000fc6000bf66270 */
[----:B------:R-:W2:Y:S04]  /*129c0*/  LDL.LU R24, [R1+0xc60] ;  /* 0x000c600001187983 */ /* 0x000ea80000300800 */
[----:B---3--:R0:W-:Y:S04]  /*129d0*/  STL [R1+0x224], R28 ;  /* 0x0002241c01007387 */ /* 0x0081e80000100800 */
[----:B0-----:R-:W3:Y:S04]  /*129e0*/  LDL.LU R28, [R1+0xc5c] ;  /* 0x000c5c00011c7983 */ /* 0x001ee80000300800 */
        /* <DEDUP_REMOVED lines=10> */
[----:B------:R0:W4:Y:S04]  /*12a90*/  @!P0 LDG.E.U16 R5, desc[UR10][R6.64] ;  /* 0x0000000a06058981 */ /* 0x000128000c1e1500 */
[----:B--2---:R1:W-:Y:S04]  /*12aa0*/  STL [R1+0x220], R26 ;  /* 0x0002201a01007387 */ /* 0x0043e80000100800 */
[----:B------:R-:W0:Y:S04]  /*12ab0*/  LDL R6, [R1+0x4d8] ;  /* 0x0004d80001067983 */ /* 0x000e280000100800 */
[----:B------:R-:W0:Y:S01]  /*12ac0*/  LDL R7, [R1+0x4dc] ;  /* 0x0004dc0001077983 */ /* 0x000e220000100800 */
[----:B---3--:R-:W-:Y:S01]  /*12ad0*/  PRMT R28, RZ, 0x7610, R28 ;  /* 0x00007610ff1c7816 */ /* 0x008fe2000000001c */
[----:B-1----:R-:W1:Y:S01]  /*12ae0*/  S2R R26, SR_TID.X ;  /* 0x00000000001a7919 */ /* 0x002e620000002100 */
[----:B0-----:R-:W-:-:S04]  /*12af0*/  @!P1 LOP3.LUT R7, R7, R6, RZ, 0x3c, !PT ;  /* 0x0000000607079212 */ /* 0x001fc800078e3cff */
[----:B------:R-:W-:-:S04]  /*12b00*/  @!P1 LOP3.LUT R6, R7, R6, RZ, 0x3c, !PT ;  /* 0x0000000607069212 */ /* 0x000fc800078e3cff */
[----:B------:R-:W-:-:S05]  /*12b10*/  @!P1 LOP3.LUT R7, R7, R6, RZ, 0x3c, !PT ;  /* 0x0000000607079212 */ /* 0x000fca00078e3cff */
[----:B------:R0:W2:Y:S01]  /*12b20*/  @!P1 LDG.E.U16 R28, desc[UR10][R6.64] ;  /* 0x0000000a061c9981 */ /* 0x0000a2000c1e1500 */
[--C-:B-1----:R-:W-:Y:S02]  /*12b30*/  SHF.R.U32.HI R27, RZ, 0x6, R26.reuse ;  /* 0x00000006ff1b7819 */ /* 0x102fe4000001161a */
[--C-:B------:R-:W-:Y:S02]  /*12b40*/  SHF.R.U32.HI R29, RZ, 0x6, R26.reuse ;  /* 0x00000006ff1d7819 */ /* 0x100fe4000001161a */
[----:B------:R-:W-:Y:S02]  /*12b50*/  SHF.R.U32.HI R26, RZ, 0x6, R26 ;  /* 0x00000006ff1a7819 */ /* 0x000fe4000001161a */
[----:B------:R-:W-:Y:S02]  /*12b60*/  SGXT.U32 R27, R27, 0x1 ;  /* 0x000000011b1b781a */ /* 0x000fe40000000000 */
[----:B------:R-:W-:Y:S02]  /*12b70*/  SGXT.U32 R26, R26, 0x1 ;  /* 0x000000011a1a781a */ /* 0x000fe40000000000 */
[----:B------:R-:W-:-:S02]  /*12b80*/  SGXT.U32 R29, R29, 0x1 ;  /* 0x000000011d1d781a */ /* 0x000fc40000000000 */
[----:B------:R-:W-:Y:S02]  /*12b90*/  LOP3.LUT R27, R27, 0x7e, RZ, 0xfc, !PT ;  /* 0x0000007e1b1b7812 */ /* 0x000fe400078efcff */
[----:B------:R-:W-:Y:S02]  /*12ba0*/  LOP3.LUT R26, R26, 0x80, RZ, 0xfc, !PT ;  /* 0x000000801a1a7812 */ /* 0x000fe400078efcff */
[----:B------:R-:W-:Y:S01]  /*12bb0*/  LOP3.LUT R29, R29, 0x82, RZ, 0xfc, !PT ;  /* 0x000000821d1d7812 */ /* 0x000fe200078efcff */
[----:B0-----:R-:W-:Y:S01]  /*12bc0*/  @!P3 IMAD.MOV.U32 R6, RZ, RZ, R22 ;  /* 0x000000ffff06b224 */ /* 0x001fe200078e0016 */
[----:B------:R-:W-:Y:S01]  /*12bd0*/  PRMT R21, RZ, 0x7610, R21 ;  /* 0x00007610ff157816 */ /* 0x000fe20000000015 */
[----:B----4-:R-:W-:Y:S01]  /*12be0*/  @!P3 IMAD.MOV.U32 R7, RZ, RZ, R25 ;  /* 0x000000ffff07b224 */ /* 0x010fe200078e0019 */
[----:B------:R-:W-:Y:S02]  /*12bf0*/  ISETP.GE.AND P5, PT, R27, UR5, PT ;  /* 0x000000051b007c0c */ /* 0x000fe4000bfa6270 */
[----:B------:R-:W3:Y:S01]  /*12c00*/  LDL R27, [R1+0x4ec] ;  /* 0x0004ec00011b7983 */ /* 0x000ee20000100800 */
[----:B------:R-:W-:-:S02]  /*12c10*/  ISETP.GE.AND P4, PT, R26, UR5, PT ;  /* 0x000000051a007c0c */ /* 0x000fc4000bf86270 */
[----:B------:R-:W-:Y:S01]  /*12c20*/  ISETP.GE.AND P0, PT, R29, UR5, PT ;  /* 0x000000051d007c0c */ /* 0x000fe2000bf06270 */
[----:B------:R-:W4:Y:S04]  /*12c30*/  LDL.LU R26, [R1+0xc58] ;  /* 0x000c5800011a7983 */ /* 0x000f280000300800 */
[----:B------:R-:W3:Y:S04]  /*12c40*/  LDL R29, [R1+0x4f4] ;  /* 0x0004f400011d7983 */ /* 0x000ee80000100800 */
[----:B------:R0:W3:Y:S04]  /*12c50*/  @!P3 LDG.E.U16 R21, desc[UR10][R6.64] ;  /* 0x0000000a0615b981 */ /* 0x0000e8000c1e1500 */
[----:B--2---:R1:W-:Y:S04]  /*12c60*/  STL [R1+0x21c], R28 ;  /* 0x00021c1c01007387 */ /* 0x0043e80000100800 */
[----:B-1----:R-:W2:Y:S04]  /*12c70*/  LDL.LU R28, [R1+0xc54] ;  /* 0x000c5400011c7983 */ /* 0x002ea80000300800 */
[----:B------:R-:W0:Y:S04]  /*12c80*/  LDL R6, [R1+0x36c] ;  /* 0x00036c0001067983 */ /* 0x000e280000100800 */
[----:B------:R-:W0:Y:S01]  /*12c90*/  LDL R7, [R1+0x370] ;  /* 0x0003700001077983 */ /* 0x000e220000100800 */
[----:B----4-:R-:W-:Y:S01]  /*12ca0*/  PRMT R26, RZ, 0x7610, R26 ;  /* 0x00007610ff1a7816 */ /* 0x010fe2000000001a */
[----:B------:R-:W1:Y:S01]  /*12cb0*/  S2R R22, SR_TID.X ;  /* 0x0000000000167919 */ /* 0x000e620000002100 */
[----:B0-----:R-:W-:-:S04]  /*12cc0*/  @!P5 LOP3.LUT R7, R7, R6, RZ, 0x3c, !PT ;  /* 0x000000060707d212 */ /* 0x001fc800078e3cff */
[----:B------:R-:W-:-:S04]  /*12cd0*/  @!P5 LOP3.LUT R6, R7, R6, RZ, 0x3c, !PT ;  /* 0x000000060706d212 */ /* 0x000fc800078e3cff */
[----:B------:R-:W-:-:S05]  /*12ce0*/  @!P5 LOP3.LUT R7, R7, R6, RZ, 0x3c, !PT ;  /* 0x000000060707d212 */ /* 0x000fca00078e3cff */
[----:B------:R-:W4:Y:S01]  /*12cf0*/  @!P5 LDG.E.U16 R26, desc[UR10][R6.64] ;  /* 0x0000000a061ad981 */ /* 0x000f22000c1e1500 */
[----:B-1----:R-:W-:-:S03]  /*12d00*/  SHF.R.U32.HI R25, RZ, 0x6, R22 ;  /* 0x00000006ff197819 */ /* 0x002fc60000011616 */
        /* <DEDUP_REMOVED lines=11> */
[----:B----4-:R0:W-:Y:S04]  /*12dc0*/  STL [R1+0x214], R26 ;  /* 0x0002141a01007387 */ /* 0x0101e80000100800 */
[----:B0-----:R-:W4:Y:S04]  /*12dd0*/  LDL.LU R26, [R1+0xc4c] ;  /* 0x000c4c00011a7983 */ /* 0x001f280000300800 */
[----:B------:R-:W3:Y:S01]  /*12de0*/  LDL R7, [R1+0x4e8] ;  /* 0x0004e80001077983 */ /* 0x000ee20000100800 */
[----:B------:R-:W-:Y:S01]  /*12df0*/  PRMT R4, RZ, 0x7610, R4 ;  /* 0x00007610ff047816 */ /* 0x000fe20000000004 */
[----:B------:R-:W-:Y:S01]  /*12e00*/  @!P4 IMAD.MOV.U32 R6, RZ, RZ, R27 ;  /* 0x000000ffff06c224 */ /* 0x000fe200078e001b */
[----:B--2---:R-:W-:-:S04]  /*12e10*/  PRMT R28, RZ, 0x7610, R28 ;  /* 0x00007610ff1c7816 */ /* 0x004fc8000000001c */
[----:B---3--:R0:W2:Y:S04]  /*12e20*/  @!P4 LDG.E.U16 R4, desc[UR10][R6.64] ;  /* 0x0000000a0604c981 */ /* 0x0080a8000c1e1500 */
[----:B------:R-:W3:Y:S01]  /*12e30*/  LDL R7, [R1+0x4f0] ;  /* 0x0004f00001077983 */ /* 0x000ee20000100800 */
[----:B0-----:R-:W-:Y:S01]  /*12e40*/  @!P0 IMAD.MOV.U32 R6, RZ, RZ, R29 ;  /* 0x000000ffff068224 */ /* 0x001fe200078e001d */
[----:B------:R-:W0:Y:S04]  /*12e50*/  S2R R27, SR_TID.X ;  /* 0x00000000001b7919 */ /* 0x000e280000002100 */
[----:B---3--:R-:W3:Y:S04]  /*12e60*/  @!P0 LDG.E.U16 R28, desc[UR10][R6.64] ;  /* 0x0000000a061c8981 */ /* 0x008ee8000c1e1500 */
[----:B------:R-:W2:Y:S04]  /*12e70*/  LDL R6, [R1+0x4f8] ;  /* 0x0004f80001067983 */ /* 0x000ea80000100800 */
[----:B------:R-:W2:Y:S01]  /*12e80*/  LDL R7, [R1+0x4fc] ;  /* 0x0004fc0001077983 */ /* 0x000ea20000100800 */
[----:B------:R-:W-:-:S02]  /*12e90*/  PRMT R24, RZ, 0x7610, R24 ;  /* 0x00007610ff187816 */ /* 0x000fc40000000018 */
[----:B------:R-:W-:Y:S02]  /*12ea0*/  PRMT R0, RZ, 0x7610, R0 ;  /* 0x00007610ff007816 */ /* 0x000fe40000000000 */
[----:B0-----:R-:W-:-:S04]  /*12eb0*/  SHF.R.U32.HI R27, RZ, 0x6, R27 ;  /* 0x00000006ff1b7819 */ /* 0x001fc8000001161b */
[----:B------:R-:W-:-:S04]  /*12ec0*/  SGXT.U32 R27, R27, 0x1 ;  /* 0x000000011b1b781a */ /* 0x000fc80000000000 */
[----:B------:R-:W-:-:S04]  /*12ed0*/  LOP3.LUT R27, R27, 0x88, RZ, 0xfc, !PT ;  /* 0x000000881b1b7812 */ /* 0x000fc800078efcff */
[----:B------:R-:W-:Y:S01]  /*12ee0*/  ISETP.GE.AND P5, PT, R27, UR5, PT ;  /* 0x000000051b007c0c */ /* 0x000fe2000bfa6270 */
[----:B---3--:R0:W-:Y:S01]  /*12ef0*/  STL [R1+0x210], R28 ;  /* 0x0002101c01007387 */ /* 0x0081e20000100800 */
[-C--:B--2---:R-:W-:Y:S01]  /*12f00*/  @!P1 LOP3.LUT R7, R7, R6.reuse, RZ, 0x3c, !PT ;  /* 0x0000000607079212 */ /* 0x084fe200078e3cff */
[----:B0-----:R-:W0:Y:S03]  /*12f10*/  S2R R28, SR_TID.X ;  /* 0x00000000001c7919 */ /* 0x001e260000002100 */
[----:B------:R-:W-:-:S04]  /*12f20*/  @!P1 LOP3.LUT R6, R7, R6, RZ, 0x3c, !PT ;  /* 0x0000000607069212 */ /* 0x000fc800078e3cff */
[----:B------:R-:W-:-:S05]  /*12f30*/  @!P1 LOP3.LUT R7, R7, R6, RZ, 0x3c, !PT ;  /* 0x0000000607079212 */ /* 0x000fca00078e3cff */
[----:B------:R1:W2:Y:S02]  /*12f40*/  @!P1 LDG.E.U16 R24, desc[UR10][R6.64] ;  /* 0x0000000a06189981 */ /* 0x0002a4000c1e1500 */
[----:B-1----:R-:W-:Y:S02]  /*12f50*/  @!P3 IMAD.MOV.U32 R6, RZ, RZ, R21 ;  /* 0x000000ffff06b224 */ /* 0x002fe400078e0015 */
[----:B------:R-:W-:-:S05]  /*12f60*/  @!P3 IMAD.MOV.U32 R7, RZ, RZ, R22 ;  /* 0x000000ffff07b224 */ /* 0x000fca00078e0016 */
[----:B------:R-:W3:Y:S01]  /*12f70*/  @!P3 LDG.E.U16 R0, desc[UR10][R6.64] ;  /* 0x0000000a0600b981 */ /* 0x000ee2000c1e1500 */
[--C-:B0-----:R-:W-:Y:S02]  /*12f80*/  SHF.R.U32.HI R27, RZ, 0x6, R28.reuse ;  /* 0x00000006ff1b7819 */ /* 0x101fe4000001161c */
[----:B------:R-:W-:Y:S02]  /*12f90*/  SHF.R.U32.HI R29, RZ, 0x6, R28 ;  /* 0x00000006ff1d7819 */ /* 0x000fe4000001161c */
[----:B------:R-:W-:Y:S01]  /*12fa0*/  SGXT.U32 R27, R27, 0x1 ;  /* 0x000000011b1b781a */ /* 0x000fe20000000000 */
[----:B------:R-:W2:Y:S01]  /*12fb0*/  LDL R28, [R1+0x510] ;  /* 0x00051000011c7983 */ /* 0x000ea20000100800 */
[----:B------:R-:W-:Y:S02]  /*12fc0*/  SGXT.U32 R29, R29, 0x1 ;  /* 0x000000011d1d781a */ /* 0x000fe40000000000 */
[----:B------:R-:W-:Y:S02]  /*12fd0*/  LOP3.LUT R27, R27, 0x8a, RZ, 0xfc, !PT ;  /* 0x0000008a1b1b7812 */ /* 0x000fe400078efcff */
[----:B------:R-:W-:-:S02]  /*12fe0*/  LOP3.LUT R29, R29, 0x8c, RZ, 0xfc, !PT ;  /* 0x0000008c1d1d7812 */ /* 0x000fc400078efcff */
[----:B------:R-:W-:Y:S02]  /*12ff0*/  ISETP.GE.AND P4, PT, R27, UR5, PT ;  /* 0x000000051b007c0c */ /* 0x000fe4000bf86270 */
[----:B------:R-:W4:Y:S01]  /*13000*/  LDL R27, [R1+0x514] ;  /* 0x00051400011b7983 */ /* 0x000f220000100800 */
[----:B------:R-:W-:-:S03]  /*13010*/  ISETP.GE.AND P0, PT, R29, UR5, PT ;  /* 0x000000051d007c0c */ /* 0x000fc6000bf06270 */
[----:B------:R-:W4:Y:S04]  /*13020*/  LDL.LU R29, [R1+0xc48] ;  /* 0x000c4800011d7983 */ /* 0x000f280000300800 */
[----:B------:R-:W4:Y:S04]  /*13030*/  LDL R6, [R1+0x500] ;  /* 0x0005000001067983 */ /* 0x000f280000100800 */
[----:B------:R-:W4:Y:S04]  /*13040*/  LDL R7, [R1+0x504] ;  /* 0x0005040001077983 */ /* 0x000f280000100800 */
[----:B---3--:R0:W-:Y:S04]  /*13050*/  STL [R1+0x208], R0 ;  /* 0x0002080001007387 */ /* 0x0081e80000100800 */
[----:B------:R-:W3:Y:S04]  /*13060*/  LDL R22, [R1+0x518] ;  /* 0x0005180001167983 */ /* 0x000ee80000100800 */
[----:B------:R-:W3:Y:S01]  /*13070*/  LDL R21, [R1+0x51c] ;  /* 0x00051c0001157983 */ /* 0x000ee20000100800 */
[----:B0-----:R-:W0:Y:S03]  /*13080*/  S2R R0, SR_TID.X ;  /* 0x0000000000007919 */ /* 0x001e260000002100 */
[----:B--2---:R0:W-:Y:S01]  /*13090*/  STL [R1+0x20c], R24 ;  /* 0x00020c1801007387 */ /* 0x0041e20000100800 */
[----:B----4-:R-:W-:-:S02]  /*130a0*/  PRMT R29, RZ, 0x7610, R29 ;  /* 0x00007610ff1d7816 */ /* 0x010fc4000000001d */
[----:B------:R-:W-:-:S04]  /*130b0*/  @!P5 LOP3.LUT R7, R7, R6, RZ, 0x3c, !PT ;  /* 0x000000060707d212 */ /* 0x000fc800078e3cff */
[----:B------:R-:W-:Y:S02]  /*130c0*/  @!P5 LOP3.LUT R6, R7, R6, RZ, 0x3c, !PT ;  /* 0x000000060706d212 */ /* 0x000fe400078e3cff */
[--C-:B0-----:R-:W-:Y:S02]  /*130d0*/  SHF.R.U32.HI R24, RZ, 0x6, R0.reuse ;  /* 0x00000006ff187819 */ /* 0x101fe40000011600 */
[----:B------:R-:W-:Y:S02]  /*130e0*/  SHF.R.U32.HI R0, RZ, 0x6, R0 ;  /* 0x00000006ff007819 */ /* 0x000fe40000011600 */
[----:B------:R-:W-:Y:S02]  /*130f0*/  SGXT.U32 R24, R24, 0x1 ;  /* 0x000000011818781a */ /* 0x000fe40000000000 */
[----:B------:R-:W-:Y:S02]  /*13100*/  SGXT.U32 R0, R0, 0x1 ;  /* 0x000000010000781a */ /* 0x000fe40000000000 */
[----:B------:R-:W-:-:S02]  /*13110*/  LOP3.LUT R24, R24, 0x90, RZ, 0xfc, !PT ;  /* 0x0000009018187812 */ /* 0x000fc400078efcff */
[----:B------:R-:W-:Y:S02]  /*13120*/  LOP3.LUT R0, R0, 0x8e, RZ, 0xfc, !PT ;  /* 0x0000008e00007812 */ /* 0x000fe400078efcff */
[----:B------:R-:W-:Y:S02]  /*13130*/  @!P5 LOP3.LUT R7, R7, R6, RZ, 0x3c, !PT ;  /* 0x000000060707d212 */ /* 0x000fe400078e3cff */
[----:B------:R-:W-:Y:S02]  /*13140*/  ISETP.GE.AND P1, PT, R0, UR5, PT ;  /* 0x0000000500007c0c */ /* 0x000fe4000bf26270 */
[----:B------:R-:W2:Y:S01]  /*13150*/  LDL.LU R0, [R1+0xc44] ;  /* 0x000c440001007983 */ /* 0x000ea20000300800 */
[----:B------:R-:W-:-:S03]  /*13160*/  ISETP.GE.AND P3, PT, R24, UR5, PT ;  /* 0x0000000518007c0c */ /* 0x000fc6000bf66270 */
[----:B------:R-:W4:Y:S04]  /*13170*/  LDL.LU R24, [R1+0xc40] ;  /* 0x000c400001187983 */ /* 0x000f280000300800 */
[----:B------:R0:W2:Y:S04]  /*13180*/  @!P5 LDG.E.U16 R29, desc[UR10][R6.64] ;  /* 0x0000000a061dd981 */ /* 0x0000a8000c1e1500 */
[----:B------:R-:W0:Y:S04]  /*13190*/  LDL R6, [R1+0x508] ;  /* 0x0005080001067983 */ /* 0x000e280000100800 */
[----:B------:R-:W0:Y:S01]  /*131a0*/  LDL R7, [R1+0x50c] ;  /* 0x00050c0001077983 */ /* 0x000e220000100800 */
[----:B------:R-:W-:-:S02]  /*131b0*/  PRMT R25, RZ, 0x7610, R25 ;  /* 0x00007610ff197816 */ /* 0x000fc40000000019 */
[----:B------:R-:W-:Y:S02]  /*131c0*/  PRMT R26, RZ, 0x7610, R26 ;  /* 0x00007610ff1a7816 */ /* 0x000fe4000000001a */
[----:B0-----:R-:W-:-:S04]  /*131d0*/  @!P4 LOP3.LUT R7, R7, R6, RZ, 0x3c, !PT ;  /* 0x000000060707c212 */ /* 0x001fc800078e3cff */
[----:B------:R-:W-:-:S04]  /*131e0*/  @!P4 LOP3.LUT R6, R7, R6, RZ, 0x3c, !PT ;  /* 0x000000060706c212 */ /* 0x000fc800078e3cff */
[----:B------:R-:W-:-:S05]  /*131f0*/  @!P4 LOP3.LUT R7, R7, R6, RZ, 0x3c, !PT ;  /* 0x000000060707c212 */ /* 0x000fca00078e3cff */
[----:B------:R0:W2:Y:S02]  /*13200*/  @!P4 LDG.E.U16 R25, desc[UR10][R6.64] ;  /* 0x0000000a0619c981 */ /* 0x0000a4000c1e1500 */
[----:B0-----:R-:W-:Y:S02]  /*13210*/  @!P0 IMAD.MOV.U32 R6, RZ, RZ, R27 ;  /* 0x000000ffff068224 */ /* 0x001fe400078e001b */
[----:B------:R-:W-:-:S05]  /*13220*/  @!P0 IMAD.MOV.U32 R7, RZ, RZ, R28 ;  /* 0x000000ffff078224 */ /* 0x000fca00078e001c */
[----:B------:R-:W3:Y:S01]  /*13230*/  @!P0 LDG.E.U16 R26, desc[UR10][R6.64] ;  /* 0x0000000a061a8981 */ /* 0x000ee2000c1e1500 */
[----:B------:R-:W0:Y:S02]  /*13240*/  S2R R28, SR_TID.X ;  /* 0x00000000001c7919 */ /* 0x000e240000002100 */
[--C-:B0-----:R-:W-:Y:S01]  /*13250*/  SHF.R.U32.HI R27, RZ, 0x6, R28.reuse ;  /* 0x00000006ff1b7819 */ /* 0x101fe2000001161c */
[----:B--2---:R0:W-:Y:S04]  /*13260*/  STL [R1+0x204], R25 ;  /* 0x0002041901007387 */ /* 0x0041e80000100800 */
[----:B0-----:R-:W2:Y:S04]  /*13270*/  LDL.LU R25, [R1+0xc3c] ;  /* 0x000c3c0001197983 */ /* 0x001ea80000300800 */
[----:B------:R-:W4:Y:S04]  /*13280*/  LDL R6, [R1+0x37c] ;  /* 0x00037c0001067983 */ /* 0x000f280000100800 */
[----:B------:R-:W4:Y:S04]  /*13290*/  LDL R7, [R1+0x380] ;  /* 0x0003800001077983 */ /* 0x000f280000100800 */
[----:B---3--:R0:W-:Y:S02]  /*132a0*/  STL [R1+0x200], R26 ;  /* 0x0002001a01007387 */ /* 0x0081e40000100800 */
[----:B0-----:R-:W-:-:S02]  /*132b0*/  SHF.R.U32.HI R26, RZ, 0x6, R28 ;  /* 0x00000006ff1a7819 */ /* 0x001fc4000001161c */
[----:B------:R-:W-:-:S04]  /*132c0*/  SHF.R.U32.HI R28, RZ, 0x6, R28 ;  /* 0x00000006ff1c7819 */ /* 0x000fc8000001161c */
[----:B------:R-:W-:-:S04]  /*132d0*/  SGXT.U32 R28, R28, 0x1 ;  /* 0x000000011c1c781a */ /* 0x000fc80000000000 */
[----:B------:R-:W-:-:S04]  /*132e0*/  LOP3.LUT R28, R28, 0x92, RZ, 0xfc, !PT ;  /* 0x000000921c1c7812 */ /* 0x000fc800078efcff */
[----:B------:R-:W-:Y:S02]  /*132f0*/  ISETP.GE.AND P5, PT, R28, UR5, PT ;  /* 0x000000051c007c0c */ /* 0x000fe4000bfa6270 */
[----:B------:R-:W3:Y:S01]  /*13300*/  LDL.LU R28, [R1+0xc38] ;  /* 0x000c3800011c7983 */ /* 0x000ee20000300800 */
[----:B------:R-:W-:-:S04]  /*13310*/  SGXT.U32 R27, R27, 0x1 ;  /* 0x000000011b1b781a */ /* 0x000fc80000000000 */
[----:B------:R-:W-:-:S04]  /*13320*/  LOP3.LUT R27, R27, 0x94, RZ, 0xfc, !PT ;  /* 0x000000941b1b7812 */ /* 0x000fc800078efcff */
[----:B------:R-:W-:Y:S02]  /*13330*/  ISETP.GE.AND P4, PT, R27, UR5, PT ;  /* 0x000000051b007c0c */ /* 0x000fe4000bf86270 */
[----:B------:R-:W3:Y:S01]  /*13340*/  LDL.LU R27, [R1+0xc34] ;  /* 0x000c3400011b7983 */ /* 0x000ee20000300800 */
[----:B--2---:R-:W-:Y:S02]  /*13350*/  PRMT R25, RZ, 0x7610, R25 ;  /* 0x00007610ff197816 */ /* 0x004fe40000000019 */
[----:B----4-:R-:W-:-:S04]  /*13360*/  @!P1 LOP3.LUT R7, R7, R6, RZ, 0x3c, !PT ;  /* 0x0000000607079212 */ /* 0x010fc800078e3cff */
[----:B------:R-:W-:-:S04]  /*13370*/  @!P1 LOP3.LUT R6, R7, R6, RZ, 0x3c, !PT ;  /* 0x0000000607069212 */ /* 0x000fc800078e3cff */
[----:B------:R-:W-:-:S05]  /*13380*/  @!P1 LOP3.LUT R7, R7, R6, RZ, 0x3c, !PT ;  /* 0x0000000607079212 */ /* 0x000fca00078e3cff */
[----:B------:R0:W2:Y:S02]  /*13390*/  @!P1 LDG.E.U16 R25, desc[UR10][R6.64] ;  /* 0x0000000a06199981 */ /* 0x0000a4000c1e1500 */
[----:B0-----:R-:W-:Y:S02]  /*133a0*/  @!P3 IMAD.MOV.U32 R6, RZ, RZ, R21 ;  /* 0x000000ffff06b224 */ /* 0x001fe400078e0015 */
[----:B------:R-:W-:Y:S01]  /*133b0*/  @!P3 IMAD.MOV.U32 R7, RZ, RZ, R22 ;  /* 0x000000ffff07b224 */ /* 0x000fe200078e0016 */
[----:B---3--:R-:W-:-:S06]  /*133c0*/  PRMT R28, RZ, 0x7610, R28 ;  /* 0x00007610ff1c7816 */ /* 0x008fcc000000001c */
[----:B------:R0:W3:Y:S04]  /*133d0*/  @!P3 LDG.E.U16 R28, desc[UR10][R6.64] ;  /* 0x0000000a061cb981 */ /* 0x0000e8000c1e1500 */
[----:B------:R-:W0:Y:S04]  /*133e0*/  LDL R6, [R1+0x520] ;  /* 0x0005200001067983 */ /* 0x000e280000100800 */
[----:B------:R-:W0:Y:S01]  /*133f0*/  LDL R7, [R1+0x524] ;  /* 0x0005240001077983 */ /* 0x000e220000100800 */
[----:B------:R-:W-:Y:S01]  /*13400*/  PRMT R27, RZ, 0x7610, R27 ;  /* 0x00007610ff1b7816 */ /* 0x000fe2000000001b */
[----:B------:R-:W1:Y:S01]  /*13410*/  S2R R22, SR_TID.X ;  /* 0x0000000000167919 */ /* 0x000e620000002100 */
[----:B------:R-:W-:-:S04]  /*13420*/  SGXT.U32 R26, R26, 0x1 ;  /* 0x000000011a1a781a */ /* 0x000fc80000000000 */
[----:B------:R-:W-:Y:S02]  /*13430*/  LOP3.LUT R26, R26, 0x96, RZ, 0xfc, !PT ;  /* 0x000000961a1a7812 */ /* 0x000fe400078efcff */
[----:B0-----:R-:W-:-:S04]  /*13440*/  @!P5 LOP3.LUT R7, R7, R6, RZ, 0x3c, !PT ;  /* 0x000000060707d212 */ /* 0x001fc800078e3cff */
[----:B------:R-:W-:-:S04]  /*13450*/  @!P5 LOP3.LUT R6, R7, R6, RZ, 0x3c, !PT ;  /* 0x000000060706d212 */ /* 0x000fc800078e3cff */
[----:B------:R-:W-:-:S05]  /*13460*/  @!P5 LOP3.LUT R7, R7, R6, RZ, 0x3c, !PT ;  /* 0x000000060707d212 */ /* 0x000fca00078e3cff */
[----:B------:R-:W4:Y:S01]  /*13470*/  @!P5 LDG.E.U16 R27, desc[UR10][R6.64] ;  /* 0x0000000a061bd981 */ /* 0x000f22000c1e1500 */
[----:B------:R-:W-:Y:S02]  /*13480*/  ISETP.GE.AND P0, PT, R26, UR5, PT ;  /* 0x000000051a007c0c */ /* 0x000fe4000bf06270 */
[--C-:B-1----:R-:W-:Y:S01]  /*13490*/  SHF.R.U32.HI R21, RZ, 0x6, R22.reuse ;  /* 0x00000006ff157819 */ /* 0x102fe20000011616 */
[----:B------:R-:W3:Y:S04]  /*134a0*/  LDL R26, [R1+0x388] ;  /* 0x00038800011a7983 */ /* 0x000ee80000100800 */
[----:B--2---:R0:W-:Y:S01]  /*134b0*/  STL [R1+0x1fc], R25 ;  /* 0x0001fc1901007387 */ /* 0x0041e20000100800 */
[----:B------:R-:W-:Y:S02]  /*134c0*/  SGXT.U32 R21, R21, 0x1 ;  /* 0x000000011515781a */ /* 0x000fe40000000000 */
[----:B0-----:R-:W-:-:S02]  /*134d0*/  SHF.R.U32.HI R25, RZ, 0x6, R22 ;  /* 0x00000006ff197819 */ /* 0x001fc40000011616 */
[----:B------:R-:W-:Y:S01]  /*134e0*/  LOP3.LUT R21, R21, 0x98, RZ, 0xfc, !PT ;  /* 0x0000009815157812 */ /* 0x000fe200078efcff */
[----:B------:R-:W2:Y:S01]  /*134f0*/  LDL R22, [R1+0x538] ;  /* 0x0005380001167983 */ /* 0x000ea20000100800 */
[----:B------:R-:W-:-:S04]  /*13500*/  SGXT.U32 R25, R25, 0x1 ;  /* 0x000000011919781a */ /* 0x000fc80000000000 */
[----:B------:R-:W-:Y:S02]  /*13510*/  LOP3.LUT R25, R25, 0x9a, RZ, 0xfc, !PT ;  /* 0x0000009a19197812 */ /* 0x000fe400078efcff */
[----:B------:R-:W-:Y:S02]  /*13520*/  ISETP.GE.AND P1, PT, R21, UR5, PT ;  /* 0x0000000515007c0c */ /* 0x000fe4000bf26270 */
[----:B------:R-:W2:Y:S01]  /*13530*/  LDL R21, [R1+0x53c] ;  /* 0x00053c0001157983 */ /* 0x000ea20000100800 */
[----:B------:R-:W-:-:S03]  /*13540*/  ISETP.GE.AND P3, PT, R25, UR5, PT ;  /* 0x0000000519007c0c */ /* 0x000fc6000bf66270 */
[----:B------:R-:W2:Y:S04]  /*13550*/  LDL.LU R25, [R1+0xc30] ;  /* 0x000c300001197983 */ /* 0x000ea80000300800 */
[----:B----4-:R0:W-:Y:S04]  /*13560*/  STL [R1+0x1f8], R27 ;  /* 0x0001f81b01007387 */ /* 0x0101e80000100800 */
[----:B0-----:R-:W4:Y:S04]  /*13570*/  LDL.LU R27, [R1+0xc2c] ;  /* 0x000c2c00011b7983 */ /* 0x001f280000300800 */
[----:B------:R-:W2:Y:S04]  /*13580*/  LDL R6, [R1+0x528] ;  /* 0x0005280001067983 */ /* 0x000ea80000100800 */
[----:B------:R-:W2:Y:S01]  /*13590*/  LDL R7, [R1+0x52c] ;  /* 0x00052c0001077983 */ /* 0x000ea20000100800 */
[----:B------:R-:W-:-:S02]  /*135a0*/  PRMT R20, RZ, 0x7610, R20 ;  /* 0x00007610ff147816 */ /* 0x000fc40000000014 */
[----:B--2---:R-:W-:-:S04]  /*135b0*/  @!P4 LOP3.LUT R7, R7, R6, RZ, 0x3c, !PT ;  /* 0x000000060707c212 */ /* 0x004fc800078e3cff */
[----:B------:R-:W-:-:S04]  /*135c0*/  @!P4 LOP3.LUT R6, R7, R6, RZ, 0x3c, !PT ;  /* 0x000000060706c212 */ /* 0x000fc800078e3cff */
[----:B------:R-:W-:-:S05]  /*135d0*/  @!P4 LOP3.LUT R7, R7, R6, RZ, 0x3c, !PT ;  /* 0x000000060707c212 */ /* 0x000fca00078e3cff */
[----:B------:R3:W2:Y:S04]  /*135e0*/  @!P4 LDG.E.U16 R20, desc[UR10][R6.64] ;  /* 0x0000000a0614c981 */ /* 0x0006a8000c1e1500 */
[----:B------:R-:W2:Y:S01]  /*135f0*/  LDL R7, [R1+0x384] ;  /* 0x0003840001077983 */ /* 0x000ea20000100800 */
[----:B------:R-:W-:Y:S01]  /*13600*/  PRMT R23, RZ, 0x7610, R23 ;  /* 0x00007610ff177816 */ /* 0x000fe20000000017 */
[----:B---3--:R-:W-:-:S05]  /*13610*/  @!P0 IMAD.MOV.U32 R6, RZ, RZ, R26 ;  /* 0x000000ffff068224 */ /* 0x008fca00078e001a */
[----:B--2---:R-:W2:Y:S04]  /*13620*/  @!P0 LDG.E.U16 R23, desc[UR10][R6.64] ;  /* 0x0000000a06178981 */ /* 0x004ea8000c1e1500 */
[----:B------:R0:W-:Y:S04]  /*13630*/  STL [R1+0x1f4], R20 ;  /* 0x0001f41401007387 */ /* 0x0001e80000100800 */
[----:B------:R-:W3:Y:S04]  /*13640*/  LDL R6, [R1+0x530] ;  /* 0x0005300001067983 */ /* 0x000ee80000100800 */
[----:B------:R-:W3:Y:S01]  /*13650*/  LDL R7, [R1+0x534] ;  /* 0x0005340001077983 */ /* 0x000ee20000100800 */
[----:B0-----:R-:W0:Y:S01]  /*13660*/  S2R R20, SR_TID.X ;  /* 0x0000000000147919 */ /* 0x001e220000002100 */
[----:B----4-:R-:W-:-:S02]  /*13670*/  PRMT R27, RZ, 0x7610, R27 ;  /* 0x00007610ff1b7816 */ /* 0x010fc4000000001b */
[----:B------:R-:W-:Y:S02]  /*13680*/  PRMT R0, RZ, 0x7610, R0 ;  /* 0x00007610ff007816 */ /* 0x000fe40000000000 */
[----:B0-----:R-:W-:-:S04]  /*13690*/  SHF.R.U32.HI R20, RZ, 0x6, R20 ;  /* 0x00000006ff147819 */ /* 0x001fc80000011614 */
[----:B------:R-:W-:-:S04]  /*136a0*/  SGXT.U32 R20, R20, 0x1 ;  /* 0x000000011414781a */ /* 0x000fc80000000000 */
[----:B------:R-:W-:-:S04]  /*136b0*/  LOP3.LUT R20, R20, 0x9c, RZ, 0xfc, !PT ;  /* 0x0000009c14147812 */ /* 0x000fc800078efcff */
[----:B------:R-:W-:Y:S01]  /*136c0*/  ISETP.GE.AND P5, PT, R20, UR5, PT ;  /* 0x0000000514007c0c */ /* 0x000fe2000bfa6270 */
[----:B--2---:R0:W-:Y:S02]  /*136d0*/  STL [R1+0x1f0], R23 ;  /* 0x0001f01701007387 */ /* 0x0041e40000100800 */
[----:B0-----:R-:W0:Y:S01]  /*136e0*/  S2R R23, SR_TID.X ;  /* 0x0000000000177919 */ /* 0x001e220000002100 */
[----:B---3--:R-:W-:-:S04]  /*136f0*/  @!P1 LOP3.LUT R7, R7, R6, RZ, 0x3c, !PT ;  /* 0x0000000607079212 */ /* 0x008fc800078e3cff */
[----:B------:R-:W-:-:S04]  /*13700*/  @!P1 LOP3.LUT R6, R7, R6, RZ, 0x3c, !PT ;  /* 0x0000000607069212 */ /* 0x000fc800078e3cff */
[----:B------:R-:W-:-:S05]  /*13710*/  @!P1 LOP3.LUT R7, R7, R6, RZ, 0x3c, !PT ;  /* 0x0000000607079212 */ /* 0x000fca00078e3cff */
[----:B------:R1:W2:Y:S01]  /*13720*/  @!P1 LDG.E.U16 R27, desc[UR10][R6.64] ;  /* 0x0000000a061b9981 */ /* 0x0002a2000c1e1500 */
[--C-:B0-----:R-:W-:Y:S02]  /*13730*/  SHF.R.U32.HI R20, RZ, 0x6, R23.reuse ;  /* 0x00000006ff147819 */ /* 0x101fe40000011617 */
[----:B------:R-:W-:Y:S02]  /*13740*/  SHF.R.U32.HI R26, RZ, 0x6, R23 ;  /* 0x00000006ff1a7819 */ /* 0x000fe40000011617 */
[----:B------:R-:W-:Y:S01]  /*13750*/  SGXT.U32 R20, R20, 0x1 ;  /* 0x000000011414781a */ /* 0x000fe20000000000 */
[----:B-1----:R-:W-:Y:S01]  /*13760*/  @!P3 IMAD.MOV.U32 R6, RZ, RZ, R21 ;  /* 0x000000ffff06b224 */ /* 0x002fe200078e0015 */
[----:B------:R-:W-:Y:S01]  /*13770*/  SGXT.U32 R26, R26, 0x1 ;  /* 0x000000011a1a781a */ /* 0x000fe20000000000 */
[----:B------:R-:W-:Y:S01]  /*13780*/  @!P3 IMAD.MOV.U32 R7, RZ, RZ, R22 ;  /* 0x000000ffff07b224 */ /* 0x000fe200078e0016 */
[----:B------:R-:W-:Y:S01]  /*13790*/  LOP3.LUT R20, R20, 0x9e, RZ, 0xfc, !PT ;  /* 0x0000009e14147812 */ /* 0x000fe200078efcff */
[----:B------:R-:W3:Y:S01]  /*137a0*/  LDL R23, [R1+0x548] ;  /* 0x0005480001177983 */ /* 0x000ee20000100800 */
[----:B------:R-:W-:-:S02]  /*137b0*/  LOP3.LUT R26, R26, 0xa0, RZ, 0xfc, !PT ;  /* 0x000000a01a1a7812 */ /* 0x000fc400078efcff */
[----:B------:R-:W-:Y:S01]  /*137c0*/  ISETP.GE.AND P4, PT, R20, UR5, PT ;  /* 0x0000000514007c0c */ /* 0x000fe2000bf86270 */
[----:B------:R0:W4:Y:S01]  /*137d0*/  @!P3 LDG.E.U16 R0, desc[UR10][R6.64] ;  /* 0x0000000a0600b981 */ /* 0x000122000c1e1500 */
[----:B------:R-:W-:-:S03]  /*137e0*/  ISETP.GE.AND P0, PT, R26, UR5, PT ;  /* 0x000000051a007c0c */ /* 0x000fc6000bf06270 */
[----:B------:R-:W2:Y:S04]  /*137f0*/  LDL R20, [R1+0x54c] ;  /* 0x00054c0001147983 */ /* 0x000ea80000100800 */
[----:B------:R-:W2:Y:S04]  /*13800*/  LDL.LU R26, [R1+0xc28] ;  /* 0x000c2800011a7983 */ /* 0x000ea80000300800 */
        /* <DEDUP_REMOVED lines=8> */
[----:B-1----:R-:W-:-:S03]  /*13890*/  SHF.R.U32.HI R22, RZ, 0x6, R21 ;  /* 0x00000006ff167819 */ /* 0x002fc60000011615 */
        /* <DEDUP_REMOVED lines=22> */
[----:B---3--:R-:W-:-:S05]  /*13a00*/  @!P0 IMAD.MOV.U32 R7, RZ, RZ, R23 ;  /* 0x000000ffff078224 */ /* 0x008fca00078e0017 */
[----:B------:R0:W3:Y:S04]  /*13a10*/  @!P0 LDG.E.U16 R26, desc[UR10][R6.64] ;  /* 0x0000000a061a8981 */ /* 0x0000e8000c1e1500 */
[----:B--2---:R1:W-:Y:S04]  /*13a20*/  STL [R1+0x1e4], R24 ;  /* 0x0001e41801007387 */ /* 0x0043e80000100800 */
[----:B------:R-:W0:Y:S04]  /*13a30*/  LDL R6, [R1+0x550] ;  /* 0x0005500001067983 */ /* 0x000e280000100800 */
[----:B------:R-:W0:Y:S01]  /*13a40*/  LDL R7, [R1+0x554] ;  /* 0x0005540001077983 */ /* 0x000e220000100800 */
[----:B-1----:R-:W1:Y:S01]  /*13a50*/  S2R R24, SR_TID.X ;  /* 0x0000000000187919 */ /* 0x002e620000002100 */
[----:B------:R-:W-:-:S02]  /*13a60*/  PRMT R22, RZ, 0x7610, R22 ;  /* 0x00007610ff167816 */ /* 0x000fc40000000016 */
[----:B------:R-:W-:Y:S02]  /*13a70*/  PRMT R25, RZ, 0x7610, R25 ;  /* 0x00007610ff197816 */ /* 0x000fe40000000019 */
[--C-:B-1----:R-:W-:Y:S02]  /*13a80*/  SHF.R.U32.HI R20, RZ, 0x6, R24.reuse ;  /* 0x00000006ff147819 */ /* 0x102fe40000011618 */
[--C-:B------:R-:W-:Y:S02]  /*13a90*/  SHF.R.U32.HI R23, RZ, 0x6, R24.reuse ;  /* 0x00000006ff177819 */ /* 0x100fe40000011618 */
[----:B------:R-:W-:-:S04]  /*13aa0*/  SHF.R.U32.HI R24, RZ, 0x6, R24 ;  /* 0x00000006ff187819 */ /* 0x000fc80000011618 */
[----:B------:R-:W-:-:S04]  /*13ab0*/  SGXT.U32 R24, R24, 0x1 ;  /* 0x000000011818781a */ /* 0x000fc80000000000 */
[----:B------:R-:W-:-:S04]  /*13ac0*/  LOP3.LUT R24, R24, 0xb0, RZ, 0xfc, !PT ;  /* 0x000000b018187812 */ /* 0x000fc800078efcff */
[----:B------:R-:W-:Y:S02]  /*13ad0*/  ISETP.GE.AND P5, PT, R24, UR5, PT ;  /* 0x0000000518007c0c */ /* 0x000fe4000bfa6270 */
        /* <DEDUP_REMOVED lines=10> */
[----:B------:R-:W1:Y:S01]  /*13b80*/  S2R R0, SR_TID.X ;  /* 0x0000000000007919 */ /* 0x000e620000002100 */
[----:B------:R-:W-:-:S02]  /*13b90*/  SGXT.U32 R20, R20, 0x1 ;  /* 0x000000011414781a */ /* 0x000fc40000000000 */
[----:B------:R-:W-:Y:S02]  /*13ba0*/  SGXT.U32 R23, R23, 0x1 ;  /* 0x000000011717781a */ /* 0x000fe40000000000 */
[----:B------:R-:W-:Y:S02]  /*13bb0*/  LOP3.LUT R20, R20, 0xa6, RZ, 0xfc, !PT ;  /* 0x000000a614147812 */ /* 0x000fe400078efcff */
[----:B------:R-:W-:Y:S02]  /*13bc0*/  LOP3.LUT R23, R23, 0xa4, RZ, 0xfc, !PT ;  /* 0x000000a417177812 */ /* 0x000fe400078efcff */
[----:B--2---:R-:W-:Y:S02]  /*13bd0*/  PRMT R24, RZ, 0x7610, R24 ;  /* 0x00007610ff187816 */ /* 0x004fe40000000018 */
[----:B------:R-:W-:Y:S02]  /*13be0*/  ISETP.GE.AND P4, PT, R23, UR5, PT ;  /* 0x0000000517007c0c */ /* 0x000fe4000bf86270 */
[----:B------:R-:W-:Y:S01]  /*13bf0*/  ISETP.GE.AND P0, PT, R20, UR5, PT ;  /* 0x0000000514007c0c */ /* 0x000fe2000bf06270 */
[----:B------:R-:W2:Y:S04]  /*13c00*/  LDL R23, [R1+0x394] ;  /* 0x0003940001177983 */ /* 0x000ea80000100800 */
[----:B------:R-:W2:Y:S01]  /*13c10*/  LDL R20, [R1+0x398] ;  /* 0x0003980001147983 */ /* 0x000ea20000100800 */
[----:B-1----:R-:W-:-:S02]  /*13c20*/  SHF.R.U32.HI R21, RZ, 0x6, R0 ;  /* 0x00000006ff157819 */ /* 0x002fc40000011600 */
[----:B------:R-:W-:Y:S02]  /*13c30*/  SHF.R.U32.HI R0, RZ, 0x6, R0 ;  /* 0x00000006ff007819 */ /* 0x000fe40000011600 */
[----:B------:R-:W-:Y:S02]  /*13c40*/  SGXT.U32 R21, R21, 0x1 ;  /* 0x000000011515781a */ /* 0x000fe40000000000 */
[----:B------:R-:W-:Y:S02]  /*13c50*/  SGXT.U32 R0, R0, 0x1 ;  /* 0x000000010000781a */ /* 0x000fe40000000000 */
[----:B------:R-:W-:Y:S02]  /*13c60*/  LOP3.LUT R21, R21, 0xaa, RZ, 0xfc, !PT ;  /* 0x000000aa15157812 */ /* 0x000fe400078efcff */
[----:B------:R-:W-:Y:S02]  /*13c70*/  LOP3.LUT R0, R0, 0xac, RZ, 0xfc, !PT ;  /* 0x000000ac00007812 */ /* 0x000fe400078efcff */
[----:B------:R-:W-:-:S02]  /*13c80*/  ISETP.GE.AND P1, PT, R21, UR5, PT ;  /* 0x0000000515007c0c */ /* 0x000fc4000bf26270 */
[----:B------:R-:W-:Y:S01]  /*13c90*/  ISETP.GE.AND P3, PT, R0, UR5, PT ;  /* 0x0000000500007c0c */ /* 0x000fe2000bf66270 */
[----:B---3--:R1:W-:Y:S04]  /*13ca0*/  STL [R1+0x1e0], R22 ;  /* 0x0001e01601007387 */ /* 0x0083e80000100800 */
[----:B------:R-:W3:Y:S04]  /*13cb0*/  LDL R21, [R1+0x574] ;  /* 0x0005740001157983 */ /* 0x000ee80000100800 */
[----:B-1----:R-:W2:Y:S04]  /*13cc0*/  LDL R22, [R1+0x570] ;  /* 0x0005700001167983 */ /* 0x002ea80000100800 */
[----:B------:R-:W2:Y:S01]  /*13cd0*/  LDL.LU R0, [R1+0xc18] ;  /* 0x000c180001007983 */ /* 0x000ea20000300800 */
[----:B0-----:R-:W-:-:S04]  /*13ce0*/  @!P5 LOP3.LUT R7, R7, R6, RZ, 0x3c, !PT ;  /* 0x000000060707d212 */ /* 0x001fc800078e3cff */
[----:B------:R-:W-:-:S04]  /*13cf0*/  @!P5 LOP3.LUT R6, R7, R6, RZ, 0x3c, !PT ;  /* 0x000000060706d212 */ /* 0x000fc800078e3cff */
[----:B------:R-:W-:-:S05]  /*13d00*/  @!P5 LOP3.LUT R7, R7, R6, RZ, 0x3c, !PT ;  /* 0x000000060707d212 */ /* 0x000fca00078e3cff */
[----:B------:R0:W2:Y:S04]  /*13d10*/  @!P5 LDG.E.U16 R24, desc[UR10][R6.64] ;  /* 0x0000000a0618d981 */ /* 0x0000a8000c1e1500 */
[----:B------:R-:W0:Y:S04]  /*13d20*/  LDL R6, [R1+0x558] ;  /* 0x0005580001067983 */ /* 0x000e280000100800 */
[----:B------:R-:W0:Y:S01]  /*13d30*/  LDL R7, [R1+0x55c] ;  /* 0x00055c0001077983 */ /* 0x000e220000100800 */
[----:B------:R-:W-:Y:S02]  /*13d40*/  PRMT R2, RZ, 0x7610, R2 ;  /* 0x00007610ff027816 */ /* 0x000fe40000000002 */
[----:B------:R-:W-:-:S02]  /*13d50*/  PRMT R3, RZ, 0x7610, R3 ;  /* 0x00007610ff037816 */ /* 0x000fc40000000003 */
[----:B0-----:R-:W-:-:S04]  /*13d60*/  @!P4 LOP3.LUT R7, R7, R6, RZ, 0x3c, !PT ;  /* 0x000000060707c212 */ /* 0x001fc800078e3cff */
[----:B------:R-:W-:-:S04]  /*13d70*/  @!P4 LOP3.LUT R6, R7, R6, RZ, 0x3c, !PT ;  /* 0x000000060706c212 */ /* 0x000fc800078e3cff */
[----:B------:R-:W-:-:S05]  /*13d80*/  @!P4 LOP3.LUT R7, R7, R6, RZ, 0x3c, !PT ;  /* 0x000000060707c212 */ /* 0x000fca00078e3cff */
[----:B------:R2:W3:Y:S02]  /*13d90*/  @!P4 LDG.E.U16 R2, desc[UR10][R6.64] ;  /* 0x0000000a0602c981 */ /* 0x0004e4000c1e1500 */
[----:B--2---:R-:W-:Y:S02]  /*13da0*/  @!P0 IMAD.MOV.U32 R6, RZ, RZ, R20 ;  /* 0x000000ffff068224 */ /* 0x004fe400078e0014 */
[----:B------:R-:W-:-:S05]  /*13db0*/  @!P0 IMAD.MOV.U32 R7, RZ, RZ, R23 ;  /* 0x000000ffff078224 */ /* 0x000fca00078e0017 */
[----:B------:R-:W2:Y:S04]  /*13dc0*/  @!P0 LDG.E.U16 R3, desc[UR10][R6.64] ;  /* 0x0000000a06038981 */ /* 0x000ea8000c1e1500 */
[----:B---3--:R0:W-:Y:S04]  /*13dd0*/  STL [R1+0x1dc], R2 ;  /* 0x0001dc0201007387 */ /* 0x0081e80000100800 */
[----:B------:R-:W3:Y:S04]  /*13de0*/  LDL R6, [R1+0x568] ;  /* 0x0005680001067983 */ /* 0x000ee80000100800 */
[----:B--2---:R1:W-:Y:S04]  /*13df0*/  STL [R1+0x1d8], R3 ;  /* 0x0001d80301007387 */ /* 0x0043e80000100800 */
[----:B------:R-:W3:Y:S01]  /*13e00*/  LDL R7, [R1+0x56c] ;  /* 0x00056c0001077983 */ /* 0x000ee20000100800 */
[----:B------:R-:W-:-:S02]  /*13e10*/  PRMT R0, RZ, 0x7610, R0 ;  /* 0x00007610ff007816 */ /* 0x000fc40000000000 */
[----:B------:R-:W-:Y:S01]  /*13e20*/  PRMT R18, RZ, 0x7610, R18 ;  /* 0x00007610ff127816 */ /* 0x000fe20000000012 */
[----:B0-----:R-:W1:Y:S01]  /*13e30*/  S2R R2, SR_TID.X ;  /* 0x0000000000027919 */ /* 0x001e620000002100 */
[----:B---3--:R-:W-:-:S04]  /*13e40*/  @!P1 LOP3.LUT R7, R7, R6, RZ, 0x3c, !PT ;  /* 0x0000000607079212 */ /* 0x008fc800078e3cff */
[----:B------:R-:W-:-:S04]  /*13e50*/  @!P1 LOP3.LUT R6, R7, R6, RZ, 0x3c, !PT ;  /* 0x0000000607069212 */ /* 0x000fc800078e3cff */
[----:B------:R-:W-:-:S05]  /*13e60*/  @!P1 LOP3.LUT R7, R7, R6, RZ, 0x3c, !PT ;  /* 0x0000000607079212 */ /* 0x000fca00078e3cff */
[----:B------:R0:W2:Y:S02]  /*13e70*/  @!P1 LDG.E.U16 R0, desc[UR10][R6.64] ;  /* 0x0000000a06009981 */ /* 0x0000a4000c1e1500 */
[----:B0-----:R-:W-:Y:S02]  /*13e80*/  @!P3 IMAD.MOV.U32 R6, RZ, RZ, R21 ;  /* 0x000000ffff06b224 */ /* 0x001fe400078e0015 */
[----:B------:R-:W-:-:S05]  /*13e90*/  @!P3 IMAD.MOV.U32 R7, RZ, RZ, R22 ;  /* 0x000000ffff07b224 */ /* 0x000fca00078e0016 */
[----:B------:R-:W3:Y:S01]  /*13ea0*/  @!P3 LDG.E.U16 R18, desc[UR10][R6.64] ;  /* 0x0000000a0612b981 */ /* 0x000ee2000c1e1500 */
[--C-:B-1----:R-:W-:Y:S02]  /*13eb0*/  SHF.R.U32.HI R3, RZ, 0x6, R2.reuse ;  /* 0x00000006ff037819 */ /* 0x102fe40000011602 */
[--C-:B------:R-:W-:Y:S02]  /*13ec0*/  SHF.R.U32.HI R20, RZ, 0x6, R2.reuse ;  /* 0x00000006ff147819 */ /* 0x100fe40000011602 */
[----:B------:R-:W-:Y:S02]  /*13ed0*/  SHF.R.U32.HI R23, RZ, 0x6, R2 ;  /* 0x00000006ff177819 */ /* 0x000fe40000011602 */
[----:B------:R-:W-:Y:S01]  /*13ee0*/  SGXT.U32 R3, R3, 0x1 ;  /* 0x000000010303781a */ /* 0x000fe20000000000 */
[----:B------:R-:W4:Y:S01]  /*13ef0*/  LDL R2, [R1+0x58c] ;  /* 0x00058c0001027983 */ /* 0x000f220000100800 */
[----:B------:R-:W-:Y:S02]  /*13f00*/  SGXT.U32 R20, R20, 0x1 ;  /* 0x000000011414781a */ /* 0x000fe40000000000 */
[----:B------:R-:W-:-:S02]  /*13f10*/  SGXT.U32 R23, R23, 0x1 ;  /* 0x000000011717781a */ /* 0x000fc40000000000 */
[----:B------:R-:W-:Y:S02]  /*13f20*/  LOP3.LUT R3, R3, 0xae, RZ, 0xfc, !PT ;  /* 0x000000ae03037812 */ /* 0x000fe400078efcff */
[----:B------:R-:W-:Y:S02]  /*13f30*/  LOP3.LUT R20, R20, 0xb2, RZ, 0xfc, !PT ;  /* 0x000000b214147812 */ /* 0x000fe400078efcff */
[----:B------:R-:W-:Y:S02]  /*13f40*/  LOP3.LUT R23, R23, 0xb4, RZ, 0xfc, !PT ;  /* 0x000000b417177812 */ /* 0x000fe400078efcff */
[----:B------:R-:W-:Y:S02]  /*13f50*/  ISETP.GE.AND P5, PT, R3, UR5, PT ;  /* 0x0000000503007c0c */ /* 0x000fe4000bfa6270 */
[----:B------:R-:W4:Y:S01]  /*13f60*/  LDL R3, [R1+0x588] ;  /* 0x0005880001037983 */ /* 0x000f220000100800 */
[----:B------:R-:W-:Y:S02]  /*13f70*/  ISETP.GE.AND P4, PT, R20, UR5, PT ;  /* 0x0000000514007c0c */ /* 0x000fe4000bf86270 */
[----:B------:R-:W-:Y:S01]  /*13f80*/  ISETP.GE.AND P0, PT, R23, UR5, PT ;  /* 0x0000000517007c0c */ /* 0x000fe2000bf06270 */
[----:B------:R-:W4:Y:S04]  /*13f90*/  LDL.LU R20, [R1+0xc14] ;  /* 0x000c140001147983 */ /* 0x000f280000300800 */
[----:B------:R-:W4:Y:S04]  /*13fa0*/  LDL.LU R23, [R1+0xc10] ;  /* 0x000c100001177983 */ /* 0x000f280000300800 */
[----:B--2---:R0:W-:Y:S04]  /*13fb0*/  STL [R1+0x1d4], R0 ;  /* 0x0001d40001007387 */ /* 0x0041e80000100800 */
[----:B0-----:R-:W2:Y:S04]  /*13fc0*/  LDL.LU R0, [R1+0xc0c] ;  /* 0x000c0c0001007983 */ /* 0x001ea80000300800 */
[----:B------:R-:W2:Y:S04]  /*13fd0*/  LDL R6, [R1+0x39c] ;  /* 0x00039c0001067983 */ /* 0x000ea80000100800 */
[----:B---3--:R0:W-:Y:S04]  /*13fe0*/  STL [R1+0x1d0], R18 ;  /* 0x0001d01201007387 */ /* 0x0081e80000100800 */
[----:B------:R-:W2:Y:S04]  /*13ff0*/  LDL R7, [R1+0x3a0] ;  /* 0x0003a00001077983 */ /* 0x000ea80000100800 */
[----:B------:R-:W3:Y:S01]  /*14000*/  LDL R22, [R1+0x594] ;  /* 0x0005940001167983 */ /* 0x000ee20000100800 */
[----:B----4-:R-:W-:Y:S01]  /*14010*/  PRMT R23, RZ, 0x7610, R23 ;  /* 0x00007610ff177816 */ /* 0x010fe20000000017 */
[----:B0-----:R-:W0:Y:S01]  /*14020*/  S2R R18, SR_TID.X ;  /* 0x0000000000127919 */ /* 0x001e220000002100 */
[----:B--2---:R-:W-:-:S04]  /*14030*/  @!P5 LOP3.LUT R7, R7, R6, RZ, 0x3c, !PT ;  /* 0x000000060707d212 */ /* 0x004fc800078e3cff */
[----:B------:R-:W-:-:S04]  /*14040*/  @!P5 LOP3.LUT R6, R7, R6, RZ, 0x3c, !PT ;  /* 0x000000060706d212 */ /* 0x000fc800078e3cff */
[----:B------:R-:W-:-:S05]  /*14050*/  @!P5 LOP3.LUT R7, R7, R6, RZ, 0x3c, !PT ;  /* 0x000000060707d212 */ /* 0x000fca00078e3cff */
[----:B------:R-:W2:Y:S01]  /*14060*/  @!P5 LDG.E.U16 R23, desc[UR10][R6.64] ;  /* 0x0000000a0617d981 */ /* 0x000ea2000c1e1500 */
[--C-:B0-----:R-:W-:Y:S02]  /*14070*/  SHF.R.U32.HI R21, RZ, 0x6, R18.reuse ;  /* 0x00000006ff157819 */ /* 0x101fe40000011612 */
[----:B------:R-:W-:Y:S02]  /*14080*/  SHF.R.U32.HI R18, RZ, 0x6, R18 ;  /* 0x00000006ff127819 */ /* 0x000fe40000011612 */
[----:B------:R-:W-:Y:S02]  /*14090*/  SGXT.U32 R21, R21, 0x1 ;  /* 0x000000011515781a */ /* 0x000fe40000000000 */
[----:B------:R-:W-:Y:S02]  /*140a0*/  SGXT.U32 R18, R18, 0x1 ;  /* 0x000000011212781a */ /* 0x000fe40000000000 */
[----:B------:R-:W-:Y:S02]  /*140b0*/  LOP3.LUT R21, R21, 0xb8, RZ, 0xfc, !PT ;  /* 0x000000b815157812 */ /* 0x000fe400078efcff */
[----:B------:R-:W-:-:S02]  /*140c0*/  LOP3.LUT R18, R18, 0xb6, RZ, 0xfc, !PT ;  /* 0x000000b612127812 */ /* 0x000fc400078efcff */
[----:B------:R-:W-:Y:S02]  /*140d0*/  ISETP.GE.AND P3, PT, R21, UR5, PT ;  /* 0x0000000515007c0c */ /* 0x000fe4000bf66270 */
        /* <DEDUP_REMOVED lines=23> */
[----:B------:R-:W3:Y:S01]  /*14250*/  @!P1 LDG.E.U16 R23, desc[UR10][R6.64] ;  /* 0x0000000a06179981 */ /* 0x000ee2000c1e1500 */
[----:B-1----:R-:W-:-:S03]  /*14260*/  SHF.R.U32.HI R2, RZ, 0x6, R3 ;  /* 0x00000006ff027819 */ /* 0x002fc60000011603 */
[----:B--2---:R0:W-:Y:S04]  /*14270*/  STL [R1+0x1c4], R0 ;  /* 0x0001c40001007387 */ /* 0x0041e80000100800 */
[----:B0-----:R-:W2:Y:S04]  /*14280*/  LDL R0, [R1+0x5a4] ;  /* 0x0005a40001007983 */ /* 0x001ea80000100800 */
[----:B------:R0:W-:Y:S01]  /*14290*/  STL [R1+0x1c8], R20 ;  /* 0x0001c81401007387 */ /* 0x0001e20000100800 */
[----:B------:R-:W-:Y:S02]  /*142a0*/  SGXT.U32 R2, R2, 0x1 ;  /* 0x000000010202781a */ /* 0x000fe40000000000 */
[----:B0-----:R-:W-:-:S02]  /*142b0*/  SHF.R.U32.HI R20, RZ, 0x6, R3 ;  /* 0x00000006ff147819 */ /* 0x001fc40000011603 */
[----:B------:R-:W-:Y:S02]  /*142c0*/  SHF.R.U32.HI R3, RZ, 0x6, R3 ;  /* 0x00000006ff037819 */ /* 0x000fe40000011603 */
[----:B------:R-:W-:Y:S02]  /*142d0*/  SGXT.U32 R20, R20, 0x1 ;  /* 0x000000011414781a */ /* 0x000fe40000000000 */
[----:B------:R-:W-:Y:S02]  /*142e0*/  SGXT.U32 R3, R3, 0x1 ;  /* 0x000000010303781a */ /* 0x000fe40000000000 */
[----:B------:R-:W-:Y:S02]  /*142f0*/  LOP3.LUT R20, R20, 0xbc, RZ, 0xfc, !PT ;  /* 0x000000bc14147812 */ /* 0x000fe400078efcff */
[----:B------:R-:W-:Y:S02]  /*14300*/  LOP3.LUT R3, R3, 0xba, RZ, 0xfc, !PT ;  /* 0x000000ba03037812 */ /* 0x000fe400078efcff */
[----:B------:R-:W-:-:S02]  /*14310*/  LOP3.LUT R2, R2, 0xbe, RZ, 0xfc, !PT ;  /* 0x000000be02027812 */ /* 0x000fc400078efcff */
[----:B------:R-:W-:Y:S02]  /*14320*/  ISETP.GE.AND P5, PT, R3, UR5, PT ;  /* 0x0000000503007c0c */ /* 0x000fe4000bfa6270 */
[----:B------:R-:W2:Y:S01]  /*14330*/  LDL.LU R3, [R1+0xbfc] ;  /* 0x000bfc0001037983 */ /* 0x000ea20000300800 */
[----:B------:R-:W-:Y:S02]  /*14340*/  ISETP.GE.AND P4, PT, R20, UR5, PT ;  /* 0x0000000514007c0c */ /* 0x000fe4000bf86270 */
[----:B------:R-:W-:Y:S01]  /*14350*/  ISETP.GE.AND P0, PT, R2, UR5, PT ;  /* 0x0000000502007c0c */ /* 0x000fe2000bf06270 */
[----:B------:R-:W4:Y:S04]  /*14360*/  LDL.LU R20, [R1+0xbf8] ;  /* 0x000bf80001147983 */ /* 0x000f280000300800 */
[----:B------:R-:W4:Y:S04]  /*14370*/  LDL.LU R2, [R1+0xbf4] ;  /* 0x000bf40001027983 */ /* 0x000f280000300800 */
[----:B---3--:R0:W-:Y:S04]  /*14380*/  STL [R1+0x1c0], R23 ;  /* 0x0001c01701007387 */ /* 0x0081e80000100800 */
[----:B0-----:R-:W3:Y:S04]  /*14390*/  LDL.LU R23, [R1+0xbf0] ;  /* 0x000bf00001177983 */ /* 0x001ee80000300800 */
[----:B------:R-:W3:Y:S01]  /*143a0*/  LDL R7, [R1+0x590] ;  /* 0x0005900001077983 */ /* 0x000ee20000100800 */
[----:B------:R-:W-:Y:S01]  /*143b0*/  @!P3 IMAD.MOV.U32 R6, RZ, RZ, R22 ;  /* 0x000000ffff06b224 */ /* 0x000fe200078e0016 */
[----:B--2---:R-:W-:-:S06]  /*143c0*/  PRMT R3, RZ, 0x7610, R3 ;  /* 0x00007610ff037816 */ /* 0x004fcc0000000003 */
[----:B---3--:R0:W2:Y:S04]  /*143d0*/  @!P3 LDG.E.U16 R3, desc[UR10][R6.64] ;  /* 0x0000000a0603b981 */ /* 0x0080a8000c1e1500 */
[----:B------:R-:W0:Y:S04]  /*143e0*/  LDL R6, [R1+0x598] ;  /* 0x0005980001067983 */ /* 0x000e280000100800 */
[----:B------:R-:W0:Y:S01]  /*143f0*/  LDL R7, [R1+0x59c] ;  /* 0x00059c0001077983 */ /* 0x000e220000100800 */
[----:B----4-:R-:W-:Y:S01]  /*14400*/  PRMT R2, RZ, 0x7610, R2 ;  /* 0x00007610ff027816 */ /* 0x010fe20000000002 */
[----:B------:R-:W1:Y:S01]  /*14410*/  S2R R22, SR_TID.X ;  /* 0x0000000000167919 */ /* 0x000e620000002100 */
[----:B0-----:R-:W-:-:S04]  /*14420*/  @!P5 LOP3.LUT R7, R7, R6, RZ, 0x3c, !PT ;  /* 0x000000060707d212 */ /* 0x001fc800078e3cff */
[----:B------:R-:W-:-:S04]  /*14430*/  @!P5 LOP3.LUT R6, R7, R6, RZ, 0x3c, !PT ;  /* 0x000000060706d212 */ /* 0x000fc800078e3cff */
[----:B------:R-:W-:-:S05]  /*14440*/  @!P5 LOP3.LUT R7, R7, R6, RZ, 0x3c, !PT ;  /* 0x000000060707d212 */ /* 0x000fca00078e3cff */
[----:B------:R-:W3:Y:S04]  /*14450*/  @!P5 LDG.E.U16 R2, desc[UR10][R6.64] ;  /* 0x0000000a0602d981 */ /* 0x000ee8000c1e1500 */
[----:B--2---:R1:W-:Y:S02]  /*14460*/  STL [R1+0x1bc], R3 ;  /* 0x0001bc0301007387 */ /* 0x0043e40000100800 */
[--C-:B-1----:R-:W-:Y:S02]  /*14470*/  SHF.R.U32.HI R3, RZ, 0x6, R22.reuse ;  /* 0x00000006ff037819 */ /* 0x102fe40000011616 */
[----:B------:R-:W-:Y:S02]  /*14480*/  SHF.R.U32.HI R22, RZ, 0x6, R22 ;  /* 0x00000006ff167819 */ /* 0x000fe40000011616 */
[----:B------:R-:W-:-:S02]  /*14490*/  SGXT.U32 R3, R3, 0x1 ;  /* 0x000000010303781a */ /* 0x000fc40000000000 */
[----:B------:R-:W-:Y:S02]  /*144a0*/  SGXT.U32 R22, R22, 0x1 ;  /* 0x000000011616781a */ /* 0x000fe40000000000 */
[----:B------:R-:W-:Y:S02]  /*144b0*/  LOP3.LUT R3, R3, 0xc2, RZ, 0xfc, !PT ;  /* 0x000000c203037812 */ /* 0x000fe400078efcff */
[----:B------:R-:W-:Y:S02]  /*144c0*/  LOP3.LUT R22, R22, 0xc0, RZ, 0xfc, !PT ;  /* 0x000000c016167812 */ /* 0x000fe400078efcff */
[----:B------:R-:W-:Y:S02]  /*144d0*/  ISETP.GE.AND P3, PT, R3, UR5, PT ;  /* 0x0000000503007c0c */ /* 0x000fe4000bf66270 */
[----:B------:R-:W-:Y:S02]  /*144e0*/  ISETP.GE.AND P1, PT, R22, UR5, PT ;  /* 0x0000000516007c0c */ /* 0x000fe4000bf26270 */
[----:B------:R-:W2:Y:S04]  /*144f0*/  LDL.LU R22, [R1+0xbec] ;  /* 0x000bec0001167983 */ /* 0x000ea80000300800 */
[----:B------:R-:W4:Y:S04]  /*14500*/  LDL.LU R3, [R1+0xbe8] ;  /* 0x000be80001037983 */ /* 0x000f280000300800 */
[----:B---3--:R0:W-:Y:S04]  /*14510*/  STL [R1+0x1b8], R2 ;  /* 0x0001b80201007387 */ /* 0x0081e80000100800 */
[----:B0-----:R-:W3:Y:S04]  /*14520*/  LDL.LU R2, [R1+0xbe4] ;  /* 0x000be40001027983 */ /* 0x001ee80000300800 */
[----:B------:R-:W2:Y:S01]  /*14530*/  LDL R7, [R1+0x5a0] ;  /* 0x0005a00001077983 */ /* 0x000ea20000100800 */
[----:B------:R-:W-:Y:S01]  /*14540*/  PRMT R23, RZ, 0x7610, R23 ;  /* 0x00007610ff177816 */ /* 0x000fe20000000017 */
[----:B------:R-:W-:-:S05]  /*14550*/  @!P4 IMAD.MOV.U32 R6, RZ, RZ, R0 ;  /* 0x000000ffff06c224 */ /* 0x000fca00078e0000 */
[----:B--2---:R-:W2:Y:S04]  /*14560*/  @!P4 LDG.E.U16 R23, desc[UR10][R6.64] ;  /* 0x0000000a0617c981 */ /* 0x004ea8000c1e1500 */
        /* <DEDUP_REMOVED lines=8> */
[----:B------:R-:W2:Y:S04]  /*145f0*/  @!P0 LDG.E.U16 R22, desc[UR10][R6.64] ;  /* 0x0000000a06168981 */ /* 0x000ea8000c1e1500 */
        /* <DEDUP_REMOVED lines=17> */
[----:B------:R-:W2:Y:S01]  /*14710*/  @!P3 LDG.E.U16 R22, desc[UR10][R6.64] ;  /* 0x0000000a0616b981 */ /* 0x000ea2000c1e1500 */
[----:B------:R-:W0:Y:S03]  /*14720*/  S2R R0, SR_TID.X ;  /* 0x0000000000007919 */ /* 0x000e260000002100 */
[----:B--2---:R1:W-:Y:S04]  /*14730*/  STL [R1+0x1a8], R22 ;  /* 0x0001a81601007387 */ /* 0x0043e80000100800 */
[----:B-1----:R-:W2:Y:S04]  /*14740*/  LDL.LU R22, [R1+0xbd4] ;  /* 0x000bd40001167983 */ /* 0x002ea80000300800 */
[----:B------:R-:W3:Y:S04]  /*14750*/  LDL R6, [R1+0x5b8] ;  /* 0x0005b80001067983 */ /* 0x000ee80000100800 */
[----:B------:R-:W3:Y:S01]  /*14760*/  LDL R7, [R1+0x5bc] ;  /* 0x0005bc0001077983 */ /* 0x000ee20000100800 */
[----:B0-----:R-:W-:-:S04]  /*14770*/  SHF.R.U32.HI R0, RZ, 0x6, R0 ;  /* 0x00000006ff007819 */ /* 0x001fc80000011600 */
[----:B------:R-:W-:-:S04]  /*14780*/  SGXT.U32 R0, R0, 0x1 ;  /* 0x000000010000781a */ /* 0x000fc80000000000 */
[----:B------:R-:W-:-:S04]  /*14790*/  LOP3.LUT R0, R0, 0xc4, RZ, 0xfc, !PT ;  /* 0x000000c400007812 */ /* 0x000fc800078efcff */
[----:B------:R-:W-:Y:S02]  /*147a0*/  ISETP.GE.AND P0, PT, R0, UR5, PT ;  /* 0x0000000500007c0c */ /* 0x000fe4000bf06270 */
[----:B------:R-:W0:Y:S01]  /*147b0*/  S2R R0, SR_TID.X ;  /* 0x0000000000007919 */ /* 0x000e220000002100 */
[----:B--2---:R-:W-:-:S10]  /*147c0*/  PRMT R22, RZ, 0x7610, R22 ;  /* 0x00007610ff167816 */ /* 0x004fd40000000016 */
[----:B---3--:R-:W-:-:S04]  /*147d0*/  @!P0 LOP3.LUT R7, R7, R6, RZ, 0x3c, !PT ;  /* 0x0000000607078212 */ /* 0x008fc800078e3cff */
[----:B------:R-:W-:-:S04]  /*147e0*/  @!P0 LOP3.LUT R6, R7, R6, RZ, 0x3c, !PT ;  /* 0x0000000607068212 */ /* 0x000fc800078e3cff */
[----:B------:R-:W-:-:S05]  /*147f0*/  @!P0 LOP3.LUT R7, R7, R6, RZ, 0x3c, !PT ;  /* 0x0000000607078212 */ /* 0x000fca00078e3cff */
[----:B------:R-:W2:Y:S01]  /*14800*/  @!P0 LDG.E.U16 R22, desc[UR10][R6.64] ;  /* 0x0000000a06168981 */ /* 0x000ea2000c1e1500 */
[----:B0-----:R-:W-:-:S04]  /*14810*/  SHF.R.U32.HI R0, RZ, 0x6, R0 ;  /* 0x00000006ff007819 */ /* 0x001fc80000011600 */
[----:B------:R-:W-:-:S04]  /*14820*/  SGXT.U32 R0, R0, 0x1 ;  /* 0x000000010000781a */ /* 0x000fc80000000000 */
[----:B------:R-:W-:-:S04]  /*14830*/  LOP3.LUT R0, R0, 0xc6, RZ, 0xfc, !PT ;  /* 0x000000c600007812 */ /* 0x000fc800078efcff */
[----:B------:R-:W-:Y:S02]  /*14840*/  ISETP.GE.AND P1, PT, R0, UR5, PT ;  /* 0x0000000500007c0c */ /* 0x000fe4000bf26270 */
[----:B------:R-:W0:Y:S01]  /*14850*/  S2R R0, SR_TID.X ;  /* 0x0000000000007919 */ /* 0x000e220000002100 */
[----:B--2---:R0:W-:Y:S04]  /*14860*/  STL [R1+0x1a4], R22 ;  /* 0x0001a41601007387 */ /* 0x0041e80000100800 */
[----:B------:R-:W2:Y:S04]  /*14870*/  LDL R6, [R1+0x3b4] ;  /* 0x0003b40001067983 */ /* 0x000ea80000100800 */
[----:B------:R-:W2:Y:S01]  /*14880*/  LDL R7, [R1+0x3b8] ;  /* 0x0003b80001077983 */ /* 0x000ea20000100800 */
[----:B0-----:R-:W-:-:S04]  /*14890*/  SHF.R.U32.HI R22, RZ, 0x6, R0 ;  /* 0x00000006ff167819 */ /* 0x001fc80000011600 */
[----:B------:R-:W-:-:S04]  /*148a0*/  SGXT.U32 R22, R22, 0x1 ;  /* 0x000000011616781a */ /* 0x000fc80000000000 */
[----:B------:R-:W-:-:S04]  /*148b0*/  LOP3.LUT R22, R22, 0xc8, RZ, 0xfc, !PT ;  /* 0x000000c816167812 */ /* 0x000fc800078efcff */
[----:B------:R-:W-:Y:S02]  /*148c0*/  ISETP.GE.AND P0, PT, R22, UR5, PT ;  /* 0x0000000516007c0c */ /* 0x000fe4000bf06270 */
[----:B------:R-:W3:Y:S01]  /*148d0*/  LDL.LU R22, [R1+0xbd0] ;  /* 0x000bd00001167983 */ /* 0x000ee20000300800 */
[----:B--2---:R-:W-:-:S04]  /*148e0*/  @!P1 LOP3.LUT R7, R7, R6, RZ, 0x3c, !PT ;  /* 0x0000000607079212 */ /* 0x004fc800078e3cff */
[----:B------:R-:W-:-:S04]  /*148f0*/  @!P1 LOP3.LUT R6, R7, R6, RZ, 0x3c, !PT ;  /* 0x0000000607069212 */ /* 0x000fc800078e3cff */
[----:B------:R-:W-:Y:S02]  /*14900*/  @!P1 LOP3.LUT R7, R7, R6, RZ, 0x3c, !PT ;  /* 0x0000000607079212 */ /* 0x000fe400078e3cff */
[----:B---3--:R-:W-:-:S06]  /*14910*/  PRMT R22, RZ, 0x7610, R22 ;  /* 0x00007610ff167816 */ /* 0x008fcc0000000016 */
[----:B------:R-:W2:Y:S04]  /*14920*/  @!P1 LDG.E.U16 R22, desc[UR10][R6.64] ;  /* 0x0000000a06169981 */ /* 0x000ea8000c1e1500 */
[----:B--2---:R0:W-:Y:S04]  /*14930*/  STL [R1+0x1a0], R22 ;  /* 0x0001a01601007387 */ /* 0x0041e80000100800 */
[----:B0-----:R-:W2:Y:S04]  /*14940*/  LDL.LU R22, [R1+0xbcc] ;  /* 0x000bcc0001167983 */ /* 0x001ea80000300800 */
[----:B------:R-:W3:Y:S04]  /*14950*/  LDL R6, [R1+0x5c0] ;  /* 0x0005c00001067983 */ /* 0x000ee80000100800 */
[----:B------:R-:W3:Y:S01]  /*14960*/  LDL R7, [R1+0x5c4] ;  /* 0x0005c40001077983 */ /* 0x000ee20000100800 */
[----:B------:R-:W-:-:S04]  /*14970*/  SHF.R.U32.HI R0, RZ, 0x6, R0 ;  /* 0x00000006ff007819 */ /* 0x000fc80000011600 */
[----:B------:R-:W-:-:S04]  /*14980*/  SGXT.U32 R0, R0, 0x1 ;  /* 0x000000010000781a */ /* 0x000fc80000000000 */
[----:B------:R-:W-:-:S04]  /*14990*/  LOP3.LUT R0, R0, 0xca, RZ, 0xfc, !PT ;  /* 0x000000ca00007812 */ /* 0x000fc800078efcff */
[----:B------:R-:W-:Y:S02]  /*149a0*/  ISETP.GE.AND P1, PT, R0, UR5, PT ;  /* 0x0000000500007c0c */ /* 0x000fe4000bf26270 */
[----:B------:R-:W0:Y:S01]  /*149b0*/  S2R R0, SR_TID.X ;  /* 0x0000000000007919 */ /* 0x000e220000002100 */
[----:B--2---:R-:W-:Y:S02]  /*149c0*/  PRMT R22, RZ, 0x7610, R22 ;  /* 0x00007610ff167816 */ /* 0x004fe40000000016 */
[----:B---3--:R-:W-:-:S04]  /*149d0*/  @!P0 LOP3.LUT R7, R7, R6, RZ, 0x3c, !PT ;  /* 0x0000000607078212 */ /* 0x008fc800078e3cff */
[----:B------:R-:W-:-:S04]  /*149e0*/  @!P0 LOP3.LUT R6, R7, R6, RZ, 0x3c, !PT ;  /* 0x0000000607068212 */ /* 0x000fc800078e3cff */
[----:B------:R-:W-:-:S05]  /*149f0*/  @!P0 LOP3.LUT R7, R7, R6, RZ, 0x3c, !PT ;  /* 0x0000000607078212 */ /* 0x000fca00078e3cff */
[----:B------:R-:W2:Y:S04]  /*14a00*/  @!P0 LDG.E.U16 R22, desc[UR10][R6.64] ;  /* 0x0000000a06168981 */ /* 0x000ea8000c1e1500 */
        /* <DEDUP_REMOVED lines=323> */
[----:B------:R-:W2:Y:S01]  /*15e40*/  @!P0 LDG.E.U16 R22, desc[UR10][R6.64] ;  /* 0x0000000a06168981 */ /* 0x000ea2000c1e1500 */
[----:B0-----:R-:W-:-:S04]  /*15e50*/  SHF.R.U32.HI R0, RZ, 0x6, R0 ;  /* 0x00000006ff007819 */ /* 0x001fc80000011600 */
[----:B------:R-:W-:-:S04]  /*15e60*/  SGXT.U32 R0, R0, 0x1 ;  /* 0x000000010000781a */ /* 0x000fc80000000000 */
[----:B------:R-:W-:Y:S01]  /*15e70*/  LOP3.LUT R0, R0, 0xfc, RZ, 0xfc, !PT ;  /* 0x000000fc00007812 */ /* 0x000fe200078efcff */
[----:B------:R-:W3:Y:S04]  /*15e80*/  LDL R6, [R1+0x658] ;  /* 0x0006580001067983 */ /* 0x000ee80000100800 */
[----:B------:R-:W3:Y:S01]  /*15e90*/  LDL R7, [R1+0x65c] ;  /* 0x00065c0001077983 */ /* 0x000ee20000100800 */
[----:B------:R-:W-:-:S03]  /*15ea0*/  ISETP.GE.AND P0, PT, R0, UR5, PT ;  /* 0x0000000500007c0c */ /* 0x000fc6000bf06270 */
[----:B--2---:R-:W-:Y:S04]  /*15eb0*/  STL [R1+0x7c], R22 ;  /* 0x00007c1601007387 */ /* 0x004fe80000100800 */
[----:B------:R-:W2:Y:S01]  /*15ec0*/  LDL.LU R0, [R1+0xb68] ;  /* 0x000b680001007983 */ /* 0x000ea20000300800 */
[----:B---3--:R-:W-:-:S04]  /*15ed0*/  @!P1 LOP3.LUT R7, R7, R6, RZ, 0x3c, !PT ;  /* 0x0000000607079212 */ /* 0x008fc800078e3cff */
[----:B------:R-:W-:-:S04]  /*15ee0*/  @!P1 LOP3.LUT R6, R7, R6, RZ, 0x3c, !PT ;  /* 0x0000000607069212 */ /* 0x000fc800078e3cff */
[----:B------:R-:W-:Y:S02]  /*15ef0*/  @!P1 LOP3.LUT R7, R7, R6, RZ, 0x3c, !PT ;  /* 0x0000000607079212 */ /* 0x000fe400078e3cff */
[----:B--2---:R-:W-:-:S06]  /*15f00*/  PRMT R0, RZ, 0x7610, R0 ;  /* 0x00007610ff007816 */ /* 0x004fcc0000000000 */
[----:B------:R-:W2:Y:S04]  /*15f10*/  @!P1 LDG.E.U16 R0, desc[UR10][R6.64] ;  /* 0x0000000a06009981 */ /* 0x000ea8000c1e1500 */
[----:B--2---:R0:W-:Y:S04]  /*15f20*/  STL [R1+0x78], R0 ;  /* 0x0000780001007387 */ /* 0x0041e80000100800 */
[----:B0-----:R-:W4:Y:S04]  /*15f30*/  LDL.LU R0, [R1+0xb64] ;  /* 0x000b640001007983 */ /* 0x001f280000300800 */
[----:B------:R-:W2:Y:S04]  /*15f40*/  LDL R6, [R1+0x660] ;  /* 0x0006600001067983 */ /* 0x000ea80000100800 */
[----:B------:R-:W2:Y:S01]  /*15f50*/  LDL R7, [R1+0x664] ;  /* 0x0006640001077983 */ /* 0x000ea20000100800 */
[----:B------:R-:W-:Y:S01]  /*15f60*/  PRMT R23, RZ, 0x7610, R23 ;  /* 0x00007610ff177816 */ /* 0x000fe20000000017 */
[----:B------:R-:W0:Y:S01]  /*15f70*/  S2R R22, SR_TID.X ;  /* 0x0000000000167919 */ /* 0x000e220000002100 */
[----:B--2---:R-:W-:-:S04]  /*15f80*/  @!P0 LOP3.LUT R7, R7, R6, RZ, 0x3c, !PT ;  /* 0x0000000607078212 */ /* 0x004fc800078e3cff */
[----:B------:R-:W-:-:S04]  /*15f90*/  @!P0 LOP3.LUT R6, R7, R6, RZ, 0x3c, !PT ;  /* 0x0000000607068212 */ /* 0x000fc800078e3cff */
[----:B------:R-:W-:-:S05]  /*15fa0*/  @!P0 LOP3.LUT R7, R7, R6, RZ, 0x3c, !PT ;  /* 0x0000000607078212 */ /* 0x000fca00078e3cff */
[----:B------:R-:W2:Y:S01]  /*15fb0*/  @!P0 LDG.E.U16 R23, desc[UR10][R6.64] ;  /* 0x0000000a06178981 */ /* 0x000ea2000c1e1500 */
[----:B0-----:R-:W-:-:S04]  /*15fc0*/  SHF.R.U32.HI R22, RZ, 0x6, R22 ;  /* 0x00000006ff167819 */ /* 0x001fc80000011616 */
[----:B------:R-:W-:-:S04]  /*15fd0*/  SGXT.U32 R22, R22, 0x1 ;  /* 0x000000011616781a */ /* 0x000fc80000000000 */
[----:B------:R-:W-:-:S04]  /*15fe0*/  LOP3.LUT R22, R22, 0xfe, RZ, 0xfc, !PT ;  /* 0x000000fe16167812 */ /* 0x000fc800078efcff */
[----:B------:R-:W-:Y:S02]  /*15ff0*/  ISETP.GE.AND P1, PT, R22, UR5, PT ;  /* 0x0000000516007c0c */ /* 0x000fe4000bf26270 */
        /* <DEDUP_REMOVED lines=10> */
[----:B------:R-:W-:Y:S06]  /*160a0*/  BAR.SYNC.DEFER_BLOCKING 0x0 ;  /* 0x0000000000007b1d */ /* 0x000fec0000010000 */
[----:B----4-:R0:W-:Y:S04]  /*160b0*/  STS.U16 [R0+UR9+0x8000], R3 ;  /* 0x0080000300007988 */ /* 0x0101e80008000409 */
[----:B------:R1:W-:Y:S04]  /*160c0*/  STS.U16 [R0+UR9+0x8400], R20 ;  /* 0x0084001400007988 */ /* 0x0003e80008000409 */
[----:B------:R4:W-:Y:S04]  /*160d0*/  STS.U16 [R0+UR9+0x8800], R21 ;  /* 0x0088001500007988 */ /* 0x0009e80008000409 */
[----:B------:R0:W-:Y:S04]  /*160e0*/  STS.U16 [R0+UR9+0x8c00], R18 ;  /* 0x008c001200007988 */ /* 0x0001e80008000409 */
[----:B------:R0:W-:Y:S04]  /*160f0*/  STS.U16 [R0+UR9+0x9000], R19 ;  /* 0x0090001300007988 */ /* 0x0001e80008000409 */
[----:B------:R0:W-:Y:S04]  /*16100*/  STS.U16 [R0+UR9+0x9400], R16 ;  /* 0x0094001000007988 */ /* 0x0001e80008000409 */
[----:B------:R0:W-:Y:S04]  /*16110*/  STS.U16 [R0+UR9+0x9800], R17 ;  /* 0x0098001100007988 */ /* 0x0001e80008000409 */
[----:B--2---:R-:W-:Y:S04]  /*16120*/  STL [R1+0x974], R2 ;  /* 0x0009740201007387 */ /* 0x004fe80000100800 */
[----:B0-----:R-:W2:Y:S04]  /*16130*/  LDL.LU R3, [R1+0xb58] ;  /* 0x000b580001037983 */ /* 0x001ea80000300800 */
[----:B-1----:R-:W2:Y:S04]  /*16140*/  LDL.LU R20, [R1+0xb54] ;  /* 0x000b540001147983 */ /* 0x002ea80000300800 */
[----:B----4-:R-:W4:Y:S04]  /*16150*/  LDL.LU R21, [R1+0xb50] ;  /* 0x000b500001157983 */ /* 0x010f280000300800 */
[----:B------:R-:W4:Y:S04]  /*16160*/  LDL.LU R18, [R1+0xb4c] ;  /* 0x000b4c0001127983 */ /* 0x000f280000300800 */
[----:B------:R-:W4:Y:S04]  /*16170*/  LDL.LU R19, [R1+0xb48] ;  /* 0x000b480001137983 */ /* 0x000f280000300800 */
[----:B------:R-:W4:Y:S04]  /*16180*/  LDL.LU R16, [R1+0xb44] ;  /* 0x000b440001107983 */ /* 0x000f280000300800 */
[----:B------:R-:W4:Y:S04]  /*16190*/  LDL.LU R17, [R1+0xb40] ;  /* 0x000b400001117983 */ /* 0x000f280000300800 */
[----:B------:R0:W-:Y:S02]  /*161a0*/  STS.U16 [R0+UR9+0xbc00], R5 ;  /* 0x00bc000500007988 */ /* 0x0001e40008000409 */
[----:B0-----:R-:W0:Y:S02]  /*161b0*/  LDC R5, c[0x0][0x3ac] ;  /* 0x0000eb00ff057b82 */ /* 0x001e240000000800 */
[----:B------:R1:W-:Y:S04]  /*161c0*/  STS.U16 [R0+UR9+0x9c00], R14 ;  /* 0x009c000e00007988 */ /* 0x0003e80008000409 */
[----:B------:R3:W-:Y:S04]  /*161d0*/  STS.U16 [R0+UR9+0xa000], R15 ;  /* 0x00a0000f00007988 */ /* 0x0007e80008000409 */
[----:B-1----:R-:W4:Y:S04]  /*161e0*/  LDL.LU R14, [R1+0xb3c] ;  /* 0x000b3c00010e7983 */ /* 0x002f280000300800 */
[----:B---3--:R-:W3:Y:S01]  /*161f0*/  LDL.LU R15, [R1+0xb38] ;  /* 0x000b3800010f7983 */ /* 0x008ee20000300800 */
[----:B0-----:R-:W-:-:S02]  /*16200*/  IMAD.SHL.U32 R2, R5, 0x100, RZ ;  /* 0x0000010005027824 */ /* 0x001fc400078e00ff */
[----:B------:R-:W0:Y:S02]  /*16210*/  LDC R5, c[0x0][0x3ac] ;  /* 0x0000eb00ff057b82 */ /* 0x000e240000000800 */
[----:B------:R-:W-:Y:S01]  /*16220*/  IMAD.SHL.U32 R2, R2, 0x2, RZ ;  /* 0x0000000202027824 */ /* 0x000fe200078e00ff */
[----:B------:R1:W-:Y:S04]  /*16230*/  STS.U16 [R0+UR9+0xa400], R12 ;  /* 0x00a4000c00007988 */ /* 0x0003e80008000409 */
[-C--:B------:R-:W-:Y:S01]  /*16240*/  IADD3 R22, P0, PT, R22, R2.reuse, RZ ;  /* 0x0000000216167210 */ /* 0x080fe20007f1e0ff */
[----:B-1----:R-:W3:Y:S04]  /*16250*/  LDL.LU R12, [R1+0xb34] ;  /* 0x000b3400010c7983 */ /* 0x002ee80000300800 */
[----:B------:R1:W-:Y:S04]  /*16260*/  STS.U16 [R0+UR9+0xa800], R13 ;  /* 0x00a8000d00007988 */ /* 0x0003e80008000409 */
[----:B------:R1:W-:Y:S04]  /*16270*/  STS.U16 [R0+UR9+0xac00], R10 ;  /* 0x00ac000a00007988 */ /* 0x0003e80008000409 */
[----:B------:R1:W-:Y:S04]  /*16280*/  STS.U16 [R0+UR9+0xb000], R11 ;  /* 0x00b0000b00007988 */ /* 0x0003e80008000409 */
[----:B-1----:R-:W3:Y:S04]  /*16290*/  LDL.LU R13, [R1+0xb30] ;  /* 0x000b3000010d7983 */ /* 0x002ee80000300800 */
[----:B------:R-:W3:Y:S04]  /*162a0*/  LDL.LU R10, [R1+0xb2c] ;  /* 0x000b2c00010a7983 */ /* 0x000ee80000300800 */
[----:B------:R-:W3:Y:S04]  /*162b0*/  LDL.LU R11, [R1+0xb28] ;  /* 0x000b2800010b7983 */ /* 0x000ee80000300800 */
[----:B------:R1:W-:Y:S04]  /*162c0*/  STS.U16 [R0+UR9+0xb400], R8 ;  /* 0x00b4000800007988 */ /* 0x0003e80008000409 */
[----:B------:R0:W-:Y:S04]  /*162d0*/  STS.U16 [R0+UR9+0xb800], R9 ;  /* 0x00b8000900007988 */ /* 0x0001e80008000409 */
[----:B-1----:R-:W3:Y:S04]  /*162e0*/  LDL.LU R8, [R1+0xb24] ;  /* 0x000b240001087983 */ /* 0x002ee80000300800 */
[----:B0-----:R-:W3:Y:S04]  /*162f0*/  LDL.LU R9, [R1+0xb20] ;  /* 0x000b200001097983 */ /* 0x001ee80000300800 */
[----:B------:R-:W-:Y:S04]  /*16300*/  STL [R1+0x9c8], R0 ;  /* 0x0009c80001007387 */ /* 0x000fe80000100800 */
[----:B------:R-:W-:Y:S04]  /*16310*/  STL [R1+0x9e8], R0 ;  /* 0x0009e80001007387 */ /* 0x000fe80000100800 */
[----:B------:R-:W-:Y:S04]  /*16320*/  STL [R1+0xa28], R0 ;  /* 0x000a280001007387 */ /* 0x000fe80000100800 */
[----:B------:R-:W-:Y:S04]  /*16330*/  STL [R1+0xa68], R0 ;  /* 0x000a680001007387 */ /* 0x000fe80000100800 */
[----:B------:R-:W-:Y:S04]  /*16340*/  STL [R1+0xaa8], R0 ;  /* 0x000aa80001007387 */ /* 0x000fe80000100800 */
[----:B------:R-:W-:Y:S04]  /*16350*/  STL [R1+0xae8], R0 ;  /* 0x000ae80001007387 */ /* 0x000fe80000100800 */
[----:B------:R0:W-:Y:S01]  /*16360*/  STS.U16 [R0+UR9+0xc000], R4 ;  /* 0x00c0000400007988 */ /* 0x0001e20008000409 */
[----:B--2---:R-:W-:Y:S01]  /*16370*/  IMAD.X R23, R23, 0x1, R3, P0 ;  /* 0x0000000117177824 */ /* 0x004fe200000e0603 */
[----:B------:R-:W-:-:S05]  /*16380*/  IADD3 R20, P0, PT, R20, R2, RZ ;  /* 0x0000000214147210 */ /* 0x000fca0007f1e0ff */
[----:B----4-:R-:W-:Y:S01]  /*16390*/  IMAD.X R21, R21, 0x1, R3, P0 ;  /* 0x0000000115157824 */ /* 0x010fe200000e0603 */
[----:B------:R-:W-:-:S05]  /*163a0*/  IADD3 R6, P0, PT, R18, R2, RZ ;  /* 0x0000000212067210 */ /* 0x000fca0007f1e0ff */
[----:B------:R-:W-:Y:S02]  /*163b0*/  IMAD.X R18, R19, 0x1, R3, P0 ;  /* 0x0000000113127824 */ /* 0x000fe400000e0603 */
[----:B------:R-:W-:-:S04]  /*163c0*/  IMAD.SHL.U32 R19, R5, 0x100, RZ ;  /* 0x0000010005137824 */ /* 0x000fc800078e00ff */
[----:B------:R-:W-:Y:S01]  /*163d0*/  IMAD.SHL.U32 R19, R19, 0x2, RZ ;  /* 0x0000000213137824 */ /* 0x000fe200078e00ff */
[----:B------:R1:W-:Y:S04]  /*163e0*/  STL.64 [R1+0xaf0], R22 ;  /* 0x000af01601007387 */ /* 0x0003e80000100a00 */
[----:B------:R-:W-:Y:S01]  /*163f0*/  IADD3 R7, P0, PT, R16, R19, RZ ;  /* 0x0000001310077210 */ /* 0x000fe20007f1e0ff */
[----:B------:R2:W-:Y:S04]  /*16400*/  STL.64 [R1+0xaf8], R20 ;  /* 0x000af81401007387 */ /* 0x0005e80000100a00 */
[----:B0-----:R-:W4:Y:S01]  /*16410*/  LDL.LU.64 R4, [R1+0xb8] ;  /* 0x0000b80001047983 */ /* 0x001f220000300a00 */
[----:B------:R-:W-:-:S03]  /*16420*/  IMAD.X R16, R17, 0x1, R3, P0 ;  /* 0x0000000111107824 */ /* 0x000fc600000e0603 */
[----:B-1----:R-:W4:Y:S04]  /*16430*/  LDL.LU.64 R22, [R1+0xd0] ;  /* 0x0000d00001167983 */ /* 0x002f280000300a00 */
[----:B--2---:R-:W2:Y:S04]  /*16440*/  LDL.LU.64 R20, [R1+0xd8] ;  /* 0x0000d80001147983 */ /* 0x004ea80000300a00 */
[----:B------:R0:W-:Y:S04]  /*16450*/  STL.64 [R1+0xb00], R6 ;  /* 0x000b000601007387 */ /* 0x0001e80000100a00 */
[----:B0-----:R-:W2:Y:S04]  /*16460*/  LDL.LU.64 R6, [R1+0xb0] ;  /* 0x0000b00001067983 */ /* 0x001ea80000300a00 */
[----:B------:R0:W-:Y:S04]  /*16470*/  STL [R1+0xb08], R16 ;  /* 0x000b081001007387 */ /* 0x0001e80000100800 */
[----:B0-----:R-:W2:Y:S04]  /*16480*/  LDL.LU.64 R16, [R1+0xa8] ;  /* 0x0000a80001107983 */ /* 0x001ea80000300a00 */
[----:B------:R0:W-:Y:S04]  /*16490*/  STS.U16 [R0+UR9+0xd800], R24 ;  /* 0x00d8001800007988 */ /* 0x0001e80008000409 */
[----:B------:R1:W-:Y:S01]  /*164a0*/  STS.U16 [R0+UR9+0xd400], R25 ;  /* 0x00d4001900007988 */ /* 0x0003e20008000409 */
[----:B0-----:R-:W-:-:S05]  /*164b0*/  IADD3 R24, P0, PT, R14, R19, RZ ;  /* 0x000000130e187210 */ /* 0x001fca0007f1e0ff */
[----:B---3--:R-:W-:Y:S01]  /*164c0*/  IMAD.X R14, R15, 0x1, R3, P0 ;  /* 0x000000010f0e7824 */ /* 0x008fe200000e0603 */
[----:B-1----:R-:W-:-:S04]  /*164d0*/  IADD3 R25, P0, PT, R12, R19, RZ ;  /* 0x000000130c197210 */ /* 0x002fc80007f1e0ff */
[----:B------:R-:W-:Y:S04]  /*164e0*/  STL [R1+0xb0c], R14 ;  /* 0x000b0c0e01007387 */ /* 0x000fe80000100800 */
[----:B------:R0:W-:Y:S04]  /*164f0*/  STL.64 [R1+0xb10], R24 ;  /* 0x000b101801007387 */ /* 0x0001e80000100a00 */
[----:B0-----:R-:W3:Y:S01]  /*16500*/  LDL.LU.64 R24, [R1+0xc8] ;  /* 0x0000c80001187983 */ /* 0x001ee20000300a00 */
[----:B------:R-:W-:-:S03]  /*16510*/  IMAD.X R12, R13, 0x1, R3, P0 ;  /* 0x000000010d0c7824 */ /* 0x000fc600000e0603 */
[----:B------:R0:W-:Y:S04]  /*16520*/  STS.U16 [R0+UR9+0xd000], R26 ;  /* 0x00d0001a00007988 */ /* 0x0001e80008000409 */
[----:B------:R1:W-:Y:S01]  /*16530*/  STS.U16 [R0+UR9+0xcc00], R27 ;  /* 0x00cc001b00007988 */ /* 0x0003e20008000409 */
[----:B0-----:R-:W-:-:S05]  /*16540*/  IADD3 R26, P0, PT, R10, R19, RZ ;  /* 0x000000130a1a7210 */ /* 0x001fca0007f1e0ff */
[--C-:B------:R-:W-:Y:S01]  /*16550*/  IMAD.X R10, R11, 0x1, R3.reuse, P0 ;  /* 0x000000010b0a7824 */ /* 0x100fe200000e0603 */
[----:B-1----:R-:W-:Y:S01]  /*16560*/  IADD3 R27, P0, PT, R8, R19, RZ ;  /* 0x00000013081b7210 */ /* 0x002fe20007f1e0ff */
[----:B------:R-:W-:Y:S04]  /*16570*/  STL [R1+0xb18], R12 ;  /* 0x000b180c01007387 */ /* 0x000fe80000100800 */
[----:B------:R2:W-:Y:S01]  /*16580*/  STS.U16 [R0+UR9+0xc400], R29 ;  /* 0x00c4001d00007988 */ /* 0x0005e20008000409 */
[----:B------:R-:W-:-:S03]  /*16590*/  IMAD.X R8, R9, 0x1, R3, P0 ;  /* 0x0000000109087824 */ /* 0x000fc600000e0603 */
[----:B------:R-:W-:Y:S04]  /*165a0*/  STL [R1+0xb1c], R10 ;  /* 0x000b1c0a01007387 */ /* 0x000fe80000100800 */
[----:B------:R-:W3:Y:S04]  /*165b0*/  LDL.LU.64 R14, [R1+0xe0] ;  /* 0x0000e000010e7983 */ /* 0x000ee80000300a00 */
[----:B------:R0:W-:Y:S01]  /*165c0*/  STS.U16 [R0+UR9+0xc800], R28 ;  /* 0x00c8001c00007988 */ /* 0x0001e20008000409 */
[----:B--2---:R-:W-:-:S05]  /*165d0*/  IADD3 R29, P0, PT, R16, R19, RZ ;  /* 0x00000013101d7210 */ /* 0x004fca0007f1e0ff */
[----:B0-----:R-:W-:Y:S01]  /*165e0*/  IMAD.X R28, R17, 0x1, R3, P0 ;  /* 0x00000001111c7824 */ /* 0x001fe200000e0603 */
[----:B------:R-:W-:-:S05]  /*165f0*/  IADD3 R0, P0, PT, R6, R19, RZ ;  /* 0x0000001306007210 */ /* 0x000fca0007f1e0ff */
[----:B------:R-:W-:Y:S02]  /*16600*/  IMAD.X R2, R7, 0x1, R3, P0 ;  /* 0x0000000107027824 */ /* 0x000fe400000e0603 */
[----:B------:R-:W2:Y:S04]  /*16610*/  LDL.LU.64 R6, [R1+0xe8] ;  /* 0x0000e80001067983 */ /* 0x000ea80000300a00 */
[----:B------:R4:W-:Y:S04]  /*16620*/  STL [R1+0x4], R0 ;  /* 0x0000040001007387 */ /* 0x0009e80000100800 */
[----:B------:R0:W-:Y:S04]  /*16630*/  STL [R1], R2 ;  /* 0x0000000201007387 */ /* 0x0001e80000100800 */
[----:B------:R-:W2:Y:S01]  /*16640*/  LDL.LU.64 R16, [R1+0xc0] ;  /* 0x0000c00001107983 */ /* 0x000ea20000300a00 */
[----:B----4-:R-:W-:-:S05]  /*16650*/  IADD3 R0, P0, PT, R4, R19, RZ ;  /* 0x0000001304007210 */ /* 0x010fca0007f1e0ff */
[----:B0-----:R-:W-:Y:S01]  /*16660*/  IMAD.X R2, R5, 0x1, R3, P0 ;  /* 0x0000000105027824 */ /* 0x001fe200000e0603 */
[----:B------:R3:W-:Y:S04]  /*16670*/  STL [R1+0xc], R0 ;  /* 0x00000c0001007387 */ /* 0x0007e80000100800 */
[----:B------:R-:W-:Y:S04]  /*16680*/  STL [R1+0x8], R2 ;  /* 0x0000080201007387 */ /* 0x000fe80000100800 */
[----:B------:R-:W4:Y:S01]  /*16690*/  LDL.LU.64 R4, [R1+0xf0] ;  /* 0x0000f00001047983 */ /* 0x000f220000300a00 */
[----:B---3--:R-:W-:-:S05]  /*166a0*/  IADD3 R0, P0, PT, R24, R19, RZ ;  /* 0x0000001318007210 */ /* 0x008fca0007f1e0ff */
[----:B------:R-:W-:Y:S01]  /*166b0*/  IMAD.X R9, R25, 0x1, R3, P0 ;  /* 0x0000000119097824 */ /* 0x000fe200000e0603 */
[----:B------:R0:W-:Y:S04]  /*166c0*/  STL [R1+0x14], R0 ;  /* 0x0000140001007387 */ /* 0x0001e80000100800 */
[----:B------:R-:W-:Y:S04]  /*166d0*/  STL [R1+0x10], R9 ;  /* 0x0000100901007387 */ /* 0x000fe80000100800 */
[----:B------:R-:W3:Y:S01]  /*166e0*/  LDL.LU.64 R12, [R1+0xf8] ;  /* 0x0000f800010c7983 */ /* 0x000ee20000300a00 */
[----:B0-----:R-:W-:-:S05]  /*166f0*/  IADD3 R0, P0, PT, R22, R19, RZ ;  /* 0x0000001316007210 */ /* 0x001fca0007f1e0ff */
[----:B------:R-:W-:Y:S01]  /*16700*/  IMAD.X R2, R23, 0x1, R3, P0 ;  /* 0x0000000117027824 */ /* 0x000fe200000e0603 */
[----:B------:R0:W-:Y:S04]  /*16710*/  STL [R1+0x1c], R0 ;  /* 0x00001c0001007387 */ /* 0x0001e80000100800 */
[----:B------:R1:W-:Y:S04]  /*16720*/  STL [R1+0x18], R2 ;  /* 0x0000180201007387 */ /* 0x0003e80000100800 */
[----:B------:R-:W3:Y:S01]  /*16730*/  LDL.LU.64 R10, [R1+0x100] ;  /* 0x00010000010a7983 */ /* 0x000ee20000300a00 */
[----:B0-----:R-:W-:-:S05]  /*16740*/  IADD3 R0, P0, PT, R20, R19, RZ ;  /* 0x0000001314007210 */ /* 0x001fca0007f1e0ff */
[--C-:B------:R-:W-:Y:S01]  /*16750*/  IMAD.X R9, R21, 0x1, R3.reuse, P0 ;  /* 0x0000000115097824 */ /* 0x100fe200000e0603 */
[----:B-1----:R-:W-:Y:S01]  /*16760*/  IADD3 R2, P0, PT, R14, R19, RZ ;  /* 0x000000130e027210 */ /* 0x002fe20007f1e0ff */
[----:B------:R0:W-:Y:S04]  /*16770*/  STL [R1+0x24], R0 ;  /* 0x0000240001007387 */ /* 0x0001e80000100800 */
[----:B------:R-:W-:Y:S01]  /*16780*/  STL [R1+0x20], R9 ;  /* 0x0000200901007387 */ /* 0x000fe20000100800 */
[----:B0-----:R-:W-:-:S03]  /*16790*/  IMAD.X R0, R15, 0x1, R3, P0 ;  /* 0x000000010f007824 */ /* 0x001fc600000e0603 */
[----:B------:R-:W3:Y:S04]  /*167a0*/  LDL.LU.64 R14, [R1+0x108] ;  /* 0x00010800010e7983 */ /* 0x000ee80000300a00 */
[----:B------:R2:W-:Y:S04]  /*167b0*/  STL [R1+0xe0], R2 ;  /* 0x0000e00201007387 */ /* 0x0005e80000100800 */
[----:B------:R0:W-:Y:S01]  /*167c0*/  STL [R1+0x28], R0 ;  /* 0x0000280001007387 */ /* 0x0001e20000100800 */
[----:B--2---:R-:W-:-:S05]  /*167d0*/  IADD3 R2, P0, PT, R6, R19, RZ ;  /* 0x0000001306027210 */ /* 0x004fca0007f1e0ff */
[----:B0-----:R-:W-:Y:S02]  /*167e0*/  IMAD.X R0, R7, 0x1, R3, P0 ;  /* 0x0000000107007824 */ /* 0x001fe400000e0603 */
[----:B------:R-:W2:Y:S01]  /*167f0*/  LDL.LU.64 R6, [R1+0x110] ;  /* 0x0001100001067983 */ /* 0x000ea20000300a00 */
[----:B------:R-:W-:-:S03]  /*16800*/  IADD3 R9, P0, PT, R16, R19, RZ ;  /* 0x0000001310097210 */ /* 0x000fc60007f1e0ff */
[----:B------:R-:W-:Y:S04]  /*16810*/  STL [R1+0xe8], R2 ;  /* 0x0000e80201007387 */ /* 0x000fe80000100800 */
[----:B------:R0:W-:Y:S04]  /*16820*/  STL [R1+0x2c], R0 ;  /* 0x00002c0001007387 */ /* 0x0001e80000100800 */
[----:B------:R-:W-:Y:S04]  /*16830*/  STL [R1+0xc0], R9 ;  /* 0x0000c00901007387 */ /* 0x000fe80000100800 */
[----:B------:R-:W2:Y:S01]  /*16840*/  LDL.LU.64 R20, [R1+0x118] ;  /* 0x0001180001147983 */ /* 0x000ea20000300a00 */
[----:B0-----:R-:W-:Y:S01]  /*16850*/  IMAD.X R0, R17, 0x1, R3, P0 ;  /* 0x0000000111007824 */ /* 0x001fe200000e0603 */
[----:B----4-:R-:W-:-:S04]  /*16860*/  IADD3 R2, P0, PT, R4, R19, RZ ;  /* 0x0000001304027210 */ /* 0x010fc80007f1e0ff */
[----:B------:R0:W-:Y:S04]  /*16870*/  STL [R1+0x30], R0 ;  /* 0x0000300001007387 */ /* 0x0001e80000100800 */
[----:B------:R1:W-:Y:S04]  /*16880*/  STL [R1+0xf0], R2 ;  /* 0x0000f00201007387 */ /* 0x0003e80000100800 */
[----:B------:R-:W4:Y:S01]  /*16890*/  LDL.LU.64 R22, [R1+0x120] ;  /* 0x0001200001167983 */ /* 0x000f220000300a00 */
[----:B0-----:R-:W-:Y:S01]  /*168a0*/  IMAD.X R0, R5, 0x1, R3, P0 ;  /* 0x0000000105007824 */ /* 0x001fe200000e0603 */
[----:B---3--:R-:W-:-:S05]  /*168b0*/  IADD3 R4, P0, PT, R12, R19, RZ ;  /* 0x000000130c047210 */ /* 0x008fca0007f1e0ff */
[----:B------:R-:W-:Y:S01]  /*168c0*/  IMAD.X R5, R13, 0x1, R3, P0 ;  /* 0x000000010d057824 */ /* 0x000fe200000e0603 */
[----:B------:R0:W-:Y:S01]  /*168d0*/  STL [R1+0x34], R0 ;  /* 0x0000340001007387 */ /* 0x0001e20000100800 */
[----:B-1----:R-:W-:-:S05]  /*168e0*/  IADD3 R2, P0, PT, R10, R19, RZ ;  /* 0x000000130a027210 */ /* 0x002fca0007f1e0ff */
[----:B0-----:R-:W-:Y:S02]  /*168f0*/  IMAD.X R0, R11, 0x1, R3, P0 ;  /* 0x000000010b007824 */ /* 0x001fe400000e0603 */
[----:B------:R-:W3:Y:S04]  /*16900*/  LDL.LU.64 R10, [R1+0x128] ;  /* 0x00012800010a7983 */ /* 0x000ee80000300a00 */
[----:B------:R0:W-:Y:S04]  /*16910*/  STL [R1+0x100], R2 ;  /* 0x0001000201007387 */ /* 0x0001e80000100800 */
[----:B------:R-:W3:Y:S04]  /*16920*/  LDL.LU.64 R12, [R1+0x130] ;  /* 0x00013000010c7983 */ /* 0x000ee80000300a00 */
[----:B------:R2:W-:Y:S01]  /*16930*/  STL [R1+0x3c], R0 ;  /* 0x00003c0001007387 */ /* 0x0005e20000100800 */
[----:B0-----:R-:W-:-:S03]  /*16940*/  IADD3 R2, P0, PT, R14, R19, RZ ;  /* 0x000000130e027210 */ /* 0x001fc60007f1e0ff */
[----:B------:R-:W3:Y:S02]  /*16950*/  LDL.LU.64 R24, [R1+0x138] ;  /* 0x0001380001187983 */ /* 0x000ee40000300a00 */
[----:B------:R-:W-:-:S05]  /*16960*/  IMAD.X R9, R15, 0x1, R3, P0 ;  /* 0x000000010f097824 */ /* 0x000fca00000e0603 */
[----:B------:R-:W-:Y:S04]  /*16970*/  STL [R1+0x40], R9 ;  /* 0x0000400901007387 */ /* 0x000fe80000100800 */
[----:B------:R-:W3:Y:S01]  /*16980*/  LDL.LU.64 R14, [R1+0x140] ;  /* 0x00014000010e7983 */ /* 0x000ee20000300a00 */
[----:B--2---:R-:W-:-:S05]  /*16990*/  IADD3 R0, P0, PT, R6, R19, RZ ;  /* 0x0000001306007210 */ /* 0x004fca0007f1e0ff */
[----:B------:R0:W-:Y:S01]  /*169a0*/  STL [R1+0x110], R0 ;  /* 0x0001100001007387 */ /* 0x0001e20000100800 */
[----:B------:R-:W-:-:S03]  /*169b0*/  IMAD.X R6, R7, 0x1, R3, P0 ;  /* 0x0000000107067824 */ /* 0x000fc600000e0603 */
[----:B------:R-:W2:Y:S04]  /*169c0*/  LDL.LU.64 R16, [R1+0x148] ;  /* 0x0001480001107983 */ /* 0x000ea80000300a00 */
[----:B------:R1:W-:Y:S01]  /*169d0*/  STL [R1+0x44], R6 ;  /* 0x0000440601007387 */ /* 0x0003e20000100800 */
[----:B0-----:R-:W-:-:S03]  /*169e0*/  IADD3 R0, P0, PT, R20, R19, RZ ;  /* 0x0000001314007210 */ /* 0x001fc60007f1e0ff */
[----:B-1----:R-:W2:Y:S02]  /*169f0*/  LDL.LU.64 R6, [R1+0x150] ;  /* 0x0001500001067983 */ /* 0x002ea40000300a00 */
[----:B------:R-:W-:Y:S02]  /*16a00*/  IMAD.X R9, R21, 0x1, R3, P0 ;  /* 0x0000000115097824 */ /* 0x000fe400000e0603 */
[----:B------:R4:W-:Y:S04]  /*16a10*/  STL [R1+0x118], R0 ;  /* 0x0001180001007387 */ /* 0x0009e80000100800 */
[----:B------:R-:W2:Y:S01]  /*16a20*/  LDL.LU.64 R20, [R1+0x158] ;  /* 0x0001580001147983 */ /* 0x000ea20000300a00 */
[----:B----4-:R-:W-:-:S03]  /*16a30*/  IADD3 R0, P0, PT, R22, R19, RZ ;  /* 0x0000001316007210 */ /* 0x010fc60007f1e0ff */
[----:B------:R0:W-:Y:S04]  /*16a40*/  STL [R1+0x48], R9 ;  /* 0x0000480901007387 */ /* 0x0001e80000100800 */
[----:B------:R3:W-:Y:S01]  /*16a50*/  STL [R1+0x120], R0 ;  /* 0x0001200001007387 */ /* 0x0007e20000100800 */
[----:B0-----:R-:W-:-:S03]  /*16a60*/  IMAD.X R9, R23, 0x1, R3, P0 ;  /* 0x0000000117097824 */ /* 0x001fc600000e0603 */
[----:B------:R-:W4:Y:S04]  /*16a70*/  LDL.LU.64 R22, [R1+0x160] ;  /* 0x0001600001167983 */ /* 0x000f280000300a00 */
[----:B------:R0:W-:Y:S01]  /*16a80*/  STL [R1+0x4c], R9 ;  /* 0x00004c0901007387 */ /* 0x0001e20000100800 */
[----:B---3--:R-:W-:-:S03]  /*16a90*/  IADD3 R0, P0, PT, R10, R19, RZ ;  /* 0x000000130a007210 */ /* 0x008fc60007f1e0ff */
[----:B------:R-:W3:Y:S02]  /*16aa0*/  LDL.LU R10, [R1+0xb1c] ;  /* 0x000b1c00010a7983 */ /* 0x000ee40000300800 */
[----:B0-----:R-:W-:Y:S02]  /*16ab0*/  IMAD.X R9, R11, 0x1, R3, P0 ;  /* 0x000000010b097824 */ /* 0x001fe400000e0603 */
[----:B------:R0:W-:Y:S04]  /*16ac0*/  STL [R1+0x128], R0 ;  /* 0x0001280001007387 */ /* 0x0001e80000100800 */
[----:B------:R-:W-:Y:S01]  /*16ad0*/  STL [R1+0x50], R9 ;  /* 0x0000500901007387 */ /* 0x000fe20000100800 */
[----:B0-----:R-:W-:-:S03]  /*16ae0*/  IADD3 R0, P0, PT, R12, R19, RZ ;  /* 0x000000130c007210 */ /* 0x001fc60007f1e0ff */
[----:B------:R-:W3:Y:S02]  /*16af0*/  LDL.LU R12, [R1+0xb18] ;  /* 0x000b1800010c7983 */ /* 0x000ee40000300800 */
[----:B------:R-:W-:Y:S02]  /*16b00*/  IMAD.X R11, R13, 0x1, R3, P0 ;  /* 0x000000010d0b7824 */ /* 0x000fe400000e0603 */
[----:B------:R0:W-:Y:S04]  /*16b10*/  STL [R1+0x130], R0 ;  /* 0x0001300001007387 */ /* 0x0001e80000100800 */
[----:B------:R-:W-:Y:S01]  /*16b20*/  STL [R1+0x54], R11 ;  /* 0x0000540b01007387 */ /* 0x000fe20000100800 */
[----:B0-----:R-:W-:-:S05]  /*16b30*/  IADD3 R0, P0, PT, R24, R19, RZ ;  /* 0x0000001318007210 */ /* 0x001fca0007f1e0ff */
[----:B------:R-:W-:Y:S02]  /*16b40*/  IMAD.X R9, R25, 0x1, R3, P0 ;  /* 0x0000000119097824 */ /* 0x000fe400000e0603 */
[----:B------:R-:W3:Y:S04]  /*16b50*/  LDL.LU.64 R24, [R1+0xb10] ;  /* 0x000b100001187983 */ /* 0x000ee80000300a00 */
[----:B------:R0:W-:Y:S04]  /*16b60*/  STL [R1+0x138], R0 ;  /* 0x0001380001007387 */ /* 0x0001e80000100800 */
[----:B------:R-:W-:Y:S01]  /*16b70*/  STL [R1+0x58], R9 ;  /* 0x0000580901007387 */ /* 0x000fe20000100800 */
[----:B0-----:R-:W-:-:S03]  /*16b80*/  IADD3 R0, P0, PT, R14, R19, RZ ;  /* 0x000000130e007210 */ /* 0x001fc60007f1e0ff */
[----:B------:R-:W3:Y:S02]  /*16b90*/  LDL.LU R14, [R1+0xb0c] ;  /* 0x000b0c00010e7983 */ /* 0x000ee40000300800 */
[----:B------:R-:W-:Y:S02]  /*16ba0*/  IMAD.X R11, R15, 0x1, R3, P0 ;  /* 0x000000010f0b7824 */ /* 0x000fe400000e0603 */
[----:B------:R2:W-:Y:S04]  /*16bb0*/  STL [R1+0x140], R0 ;  /* 0x0001400001007387 */ /* 0x0005e80000100800 */
[----:B------:R-:W-:Y:S01]  /*16bc0*/  STL [R1+0x5c], R11 ;  /* 0x00005c0b01007387 */ /* 0x000fe20000100800 */
[----:B--2---:R-:W-:-:S03]  /*16bd0*/  IADD3 R0, P0, PT, R16, R19, RZ ;  /* 0x0000001310007210 */ /* 0x004fc60007f1e0ff */
[----:B------:R-:W2:Y:S02]  /*16be0*/  LDL.LU R16, [R1+0xb08] ;  /* 0x000b080001107983 */ /* 0x000ea40000300800 */
[----:B------:R-:W-:Y:S02]  /*16bf0*/  IMAD.X R9, R17, 0x1, R3, P0 ;  /* 0x0000000111097824 */ /* 0x000fe400000e0603 */
[----:B------:R0:W-:Y:S02]  /*16c00*/  STL [R1+0x148], R0 ;  /* 0x0001480001007387 */ /* 0x0001e40000100800 */
[----:B0-----:R-:W-:-:S05]  /*16c10*/  IADD3 R0, P0, PT, R6, R19, RZ ;  /* 0x0000001306007210 */ /* 0x001fca0007f1e0ff */
[----:B------:R-:W-:Y:S04]  /*16c20*/  STL [R1+0xaec], R0 ;  /* 0x000aec0001007387 */ /* 0x000fe80000100800 */
[----:B------:R0:W-:Y:S02]  /*16c30*/  STL [R1+0x60], R9 ;  /* 0x0000600901007387 */ /* 0x0001e40000100800 */
[--C-:B0-----:R-:W-:Y:S01]  /*16c40*/  IMAD.X R9, R7, 0x1, R3.reuse, P0 ;  /* 0x0000000107097824 */ /* 0x101fe200000e0603 */
[-C--:B------:R-:W-:Y:S01]  /*16c50*/  IADD3 R0, P0, PT, R20, R19.reuse, RZ ;  /* 0x0000001314007210 */ /* 0x080fe20007f1e0ff */
[----:B------:R-:W2:Y:S04]  /*16c60*/  LDL.LU.64 R6, [R1+0xb00] ;  /* 0x000b000001067983 */ /* 0x000ea80000300a00 */
[----:B------:R-:W-:Y:S01]  /*16c70*/  IMAD.X R11, R21, 0x1, R3, P0 ;  /* 0x00000001150b7824 */ /* 0x000fe200000e0603 */
[----:B------:R-:W-:Y:S04]  /*16c80*/  STL [R1+0x64], R9 ;  /* 0x0000640901007387 */ /* 0x000fe80000100800 */
[----:B------:R-:W3:Y:S04]  /*16c90*/  LDL.LU.64 R20, [R1+0xaf8] ;  /* 0x000af80001147983 */ /* 0x000ee80000300a00 */
[----:B------:R4:W-:Y:S04]  /*16ca0*/  STL [R1+0x158], R0 ;  /* 0x0001580001007387 */ /* 0x0009e80000100800 */
[----:B------:R-:W-:Y:S01]  /*16cb0*/  STL [R1+0x68], R11 ;  /* 0x0000680b01007387 */ /* 0x000fe20000100800 */
[----:B----4-:R-:W-:-:S05]  /*16cc0*/  IADD3 R0, P0, PT, R22, R19, RZ ;  /* 0x0000001316007210 */ /* 0x010fca0007f1e0ff */
[----:B------:R-:W-:Y:S02]  /*16cd0*/  IMAD.X R9, R23, 0x1, R3, P0 ;  /* 0x0000000117097824 */ /* 0x000fe400000e0603 */
[----:B------:R-:W4:Y:S04]  /*16ce0*/  LDL.LU.64 R22, [R1+0xaf0] ;  /* 0x000af00001167983 */ /* 0x000f280000300a00 */
[----:B------:R0:W-:Y:S01]  /*16cf0*/  STL [R1+0x160], R0 ;  /* 0x0001600001007387 */ /* 0x0001e20000100800 */
[----:B------:R-:W-:-:S03]  /*16d00*/  IMAD.MOV.U32 R19, RZ, RZ, R18 ;  /* 0x000000ffff137224 */ /* 0x000fc600078e0012 */
[----:B0-----:R-:W3:Y:S04]  /*16d10*/  LDL.LU R0, [R1+0x4] ;  /* 0x0000040001007983 */ /* 0x001ee80000300800 */
[----:B------:R-:W-:Y:S04]  /*16d20*/  STL [R1+0x914], R3 ;  /* 0x0009140301007387 */ /* 0x000fe80000100800 */
[----:B------:R-:W-:Y:S04]  /*16d30*/  STL [R1+0x6c], R9 ;  /* 0x00006c0901007387 */ /* 0x000fe80000100800 */
[----:B------:R0:W-:Y:S04]  /*16d40*/  STL [R1+0x9b8], R3 ;  /* 0x0009b80301007387 */ /* 0x0001e80000100800 */
[----:B0-----:R-:W3:Y:S01]  /*16d50*/  LDL.LU R3, [R1+0x24] ;  /* 0x0000240001037983 */ /* 0x001ee20000300800 */
[----:B--2---:R-:W-:-:S03]  /*16d60*/  IMAD.MOV.U32 R18, RZ, RZ, R6 ;  /* 0x000000ffff127224 */ /* 0x004fc600078e0006 */
[----:B----4-:R0:W-:Y:S04]  /*16d70*/  STL.64 [R1+0x9a0], R22 ;  /* 0x0009a01601007387 */ /* 0x0101e80000100a00 */
[----:B0-----:R-:W2:Y:S04]  /*16d80*/  LDL.LU R22, [R1+0x10] ;  /* 0x0000100001167983 */ /* 0x001ea80000300800 */
[----:B------:R-:W4:Y:S04]  /*16d90*/  LDL.LU R23, [R1+0x14] ;  /* 0x0000140001177983 */ /* 0x000f280000300800 */
[----:B---3--:R0:W-:Y:S04]  /*16da0*/  STL.64 [R1+0x9b0], R20 ;  /* 0x0009b01401007387 */ /* 0x0081e80000100a00 */
[----:B0-----:R-:W3:Y:S04]  /*16db0*/  LDL.LU R20, [R1+0x1c] ;  /* 0x00001c0001147983 */ /* 0x001ee80000300800 */
[----:B------:R-:W2:Y:S04]  /*16dc0*/  LDL.LU R21, [R1+0x20] ;  /* 0x0000200001157983 */ /* 0x000ea80000300800 */
[----:B------:R0:W-:Y:S04]  /*16dd0*/  STL.64 [R1+0x9c0], R18 ;  /* 0x0009c01201007387 */ /* 0x0001e80000100a00 */
[----:B0-----:R-:W2:Y:S01]  /*16de0*/  LDL.LU R19, [R1] ;  /* 0x0000000001137983 */ /* 0x001ea20000300800 */
[----:B------:R-:W-:-:S02]  /*16df0*/  IMAD.MOV.U32 R17, RZ, RZ, R16 ;  /* 0x000000ffff117224 */ /* 0x000fc400078e0010 */
[----:B------:R-:W-:Y:S01]  /*16e00*/  IMAD.MOV.U32 R16, RZ, RZ, R7 ;  /* 0x000000ffff107224 */ /* 0x000fe200078e0007 */
[----:B------:R-:W3:Y:S01]  /*16e10*/  LDL.LU R18, [R1+0xe8] ;  /* 0x0000e80001127983 */ /* 0x000ee20000300800 */
[----:B------:R-:W-:Y:S02]  /*16e20*/  IMAD.MOV.U32 R15, RZ, RZ, R14 ;  /* 0x000000ffff0f7224 */ /* 0x000fe400078e000e */
[----:B------:R-:W-:Y:S01]  /*16e30*/  IMAD.MOV.U32 R14, RZ, RZ, R24 ;  /* 0x000000ffff0e7224 */ /* 0x000fe200078e0018 */
[----:B------:R-:W-:Y:S04]  /*16e40*/  STL.64 [R1+0x9f0], R6 ;  /* 0x0009f00601007387 */ /* 0x000fe80000100a00 */
[----:B------:R0:W-:Y:S01]  /*16e50*/  STL.64 [R1+0x9d0], R16 ;  /* 0x0009d01001007387 */ /* 0x0001e20000100a00 */
[----:B------:R-:W-:-:S02]  /*16e60*/  IMAD.MOV.U32 R13, RZ, RZ, R12 ;  /* 0x000000ffff0d7224 */ /* 0x000fc400078e000c */
[----:B------:R-:W-:Y:S01]  /*16e70*/  IMAD.MOV.U32 R12, RZ, RZ, R25 ;  /* 0x000000ffff0c7224 */ /* 0x000fe200078e0019 */
[----:B0-----:R-:W3:Y:S04]  /*16e80*/  LDL.LU R16, [R1+0xe0] ;  /* 0x0000e00001107983 */ /* 0x001ee80000300800 */
[----:B------:R-:W3:Y:S04]  /*16e90*/  LDL.LU R17, [R1+0x2c] ;  /* 0x00002c0001117983 */ /* 0x000ee80000300800 */
[----:B------:R0:W-:Y:S04]  /*16ea0*/  STL.64 [R1+0x9e0], R14 ;  /* 0x0009e00e01007387 */ /* 0x0001e80000100a00 */
[----:B0-----:R-:W3:Y:S04]  /*16eb0*/  LDL.LU R14, [R1+0x18] ;  /* 0x00001800010e7983 */ /* 0x001ee80000300800 */
[----:B------:R-:W3:Y:S04]  /*16ec0*/  LDL.LU R15, [R1+0x28] ;  /* 0x00002800010f7983 */ /* 0x000ee80000300800 */
[----:B------:R-:W-:Y:S04]  /*16ed0*/  STL [R1+0x9d8], R24 ;  /* 0x0009d81801007387 */ /* 0x000fe80000100800 */
[----:B------:R-:W-:Y:S04]  /*16ee0*/  STL [R1+0x9f8], R24 ;  /* 0x0009f81801007387 */ /* 0x000fe80000100800 */
[----:B------:R-:W-:Y:S04]  /*16ef0*/  STL [R1+0xa08], R25 ;  /* 0x000a081901007387 */ /* 0x000fe80000100800 */
[----:B------:R0:W-:Y:S04]  /*16f00*/  STL.64 [R1+0xa30], R24 ;  /* 0x000a301801007387 */ /* 0x0001e80000100a00 */
[----:B0-----:R-:W3:Y:S04]  /*16f10*/  LDL.LU R24, [R1+0x8] ;  /* 0x0000080001187983 */ /* 0x001ee80000300800 */
[----:B------:R-:W3:Y:S01]  /*16f20*/  LDL.LU R25, [R1+0xc] ;  /* 0x00000c0001197983 */ /* 0x000ee20000300800 */
[----:B------:R-:W-:-:S02]  /*16f30*/  IMAD.MOV.U32 R11, RZ, RZ, R10 ;  /* 0x000000ffff0b7224 */ /* 0x000fc400078e000a */
[----:B------:R-:W-:Y:S01]  /*16f40*/  IMAD.MOV.U32 R10, RZ, RZ, R26 ;  /* 0x000000ffff0a7224 */ /* 0x000fe200078e001a */
[----:B------:R0:W-:Y:S01]  /*16f50*/  STL.64 [R1+0xa00], R12 ;  /* 0x000a000c01007387 */ /* 0x0001e20000100a00 */
[----:B------:R-:W-:Y:S02]  /*16f60*/  IMAD.MOV.U32 R9, RZ, RZ, R8 ;  /* 0x000000ffff097224 */ /* 0x000fe400078e0008 */
[----:B------:R-:W-:Y:S01]  /*16f70*/  IMAD.MOV.U32 R8, RZ, RZ, R27 ;  /* 0x000000ffff087224 */ /* 0x000fe200078e001b */
[----:B------:R-:W-:Y:S04]  /*16f80*/  STL [R1+0xa18], R26 ;  /* 0x000a181a01007387 */ /* 0x000fe80000100800 */
[----:B------:R-:W-:Y:S04]  /*16f90*/  STL [R1+0xa38], R26 ;  /* 0x000a381a01007387 */ /* 0x000fe80000100800 */
[----:B------:R-:W-:Y:S04]  /*16fa0*/  STL.64 [R1+0xa10], R10 ;  /* 0x000a100a01007387 */ /* 0x000fe80000100a00 */
[----:B------:R-:W-:Y:S01]  /*16fb0*/  STL [R1+0xa48], R27 ;  /* 0x000a481b01007387 */ /* 0x000fe20000100800 */
[----:B0-----:R-:W-:-:S03]  /*16fc0*/  IMAD.MOV.U32 R12, RZ, RZ, R0 ;  /* 0x000000ffff0c7224 */ /* 0x001fc600078e0000 */
[----:B------:R-:W-:Y:S04]  /*16fd0*/  STL.64 [R1+0xa70], R26 ;  /* 0x000a701a01007387 */ /* 0x000fe80000100a00 */
[----:B------:R-:W-:Y:S04]  /*16fe0*/  STL.64 [R1+0xa20], R8 ;  /* 0x000a200801007387 */ /* 0x000fe80000100a00 */
[----:B------:R0:W-:Y:S01]  /*16ff0*/  STL.64 [R1+0xa40], R28 ;  /* 0x000a401c01007387 */ /* 0x0001e20000100a00 */
[----:B--2---:R-:W-:-:S03]  /*17000*/  IMAD.MOV.U32 R13, RZ, RZ, R19 ;  /* 0x000000ffff0d7224 */ /* 0x004fc600078e0013 */
[----:B------:R-:W2:Y:S04]  /*17010*/  LDL.LU R19, [R1+0x30] ;  /* 0x0000300001137983 */ /* 0x000ea80000300800 */
[----:B------:R-:W2:Y:S01]  /*17020*/  LDL.LU R0, [R1+0xc0] ;  /* 0x0000c00001007983 */ /* 0x000ea20000300800 */
[----:B------:R-:W-:Y:S02]  /*17030*/  IMAD.MOV.U32 R6, RZ, RZ, R29 ;  /* 0x000000ffff067224 */ /* 0x000fe400078e001d */
[----:B------:R-:W-:Y:S02]  /*17040*/  IMAD.MOV.U32 R7, RZ, RZ, R28 ;  /* 0x000000ffff077224 */ /* 0x000fe400078e001c */
[----:B0-----:R-:W-:Y:S02]  /*17050*/  IMAD.MOV.U32 R29, RZ, RZ, R22 ;  /* 0x000000ffff1d7224 */ /* 0x001fe400078e0016 */
[----:B----4-:R-:W-:Y:S01]  /*17060*/  IMAD.MOV.U32 R28, RZ, RZ, R23 ;  /* 0x000000ffff1c7224 */ /* 0x010fe200078e0017 */
[----:B------:R-:W4:Y:S04]  /*17070*/  LDL.LU R22, [R1+0x34] ;  /* 0x0000340001167983 */ /* 0x000f280000300800 */
[----:B------:R-:W4:Y:S04]  /*17080*/  LDL.LU R23, [R1+0xf0] ;  /* 0x0000f00001177983 */ /* 0x000f280000300800 */
[----:B------:R-:W-:Y:S04]  /*17090*/  STL.64 [R1+0xa8], R6 ;  /* 0x0000a80601007387 */ /* 0x000fe80000100a00 */
[----:B------:R0:W-:Y:S04]  /*170a0*/  STL.64 [R1+0xa50], R6 ;  /* 0x000a500601007387 */ /* 0x0001e80000100a00 */
[----:B------:R-:W-:Y:S04]  /*170b0*/  STL.64 [R1+0xb0], R12 ;  /* 0x0000b00c01007387 */ /* 0x000fe80000100a00 */
[----:B------:R-:W-:Y:S04]  /*170c0*/  STL [R1+0xa78], R12 ;  /* 0x000a780c01007387 */ /* 0x000fe80000100800 */
[----:B------:R-:W-:Y:S04]  /*170d0*/  STL [R1+0xa58], R13 ;  /* 0x000a580d01007387 */ /* 0x000fe80000100800 */
[----:B------:R-:W-:Y:S01]  /*170e0*/  STL [R1+0xa88], R13 ;  /* 0x000a880d01007387 */ /* 0x000fe20000100800 */
[----:B---3--:R-:W-:-:S03]  /*170f0*/  IMAD.MOV.U32 R26, RZ, RZ, R20 ;  /* 0x000000ffff1a7224 */ /* 0x008fc600078e0014 */
[----:B------:R1:W-:Y:S01]  /*17100*/  STL.64 [R1+0xab0], R12 ;  /* 0x000ab00c01007387 */ /* 0x0003e20000100a00 */
[----:B------:R-:W-:Y:S02]  /*17110*/  IMAD.MOV.U32 R27, RZ, RZ, R14 ;  /* 0x000000ffff1b7224 */ /* 0x000fe400078e000e */
[----:B0-----:R-:W-:Y:S02]  /*17120*/  IMAD.MOV.U32 R6, RZ, RZ, R18 ;  /* 0x000000ffff067224 */ /* 0x001fe400078e0012 */
[----:B------:R-:W-:Y:S02]  /*17130*/  IMAD.MOV.U32 R7, RZ, RZ, R17 ;  /* 0x000000ffff077224 */ /* 0x000fe400078e0011 */
[----:B-1----:R-:W-:Y:S02]  /*17140*/  IMAD.MOV.U32 R12, RZ, RZ, R16 ;  /* 0x000000ffff0c7224 */ /* 0x002fe400078e0010 */
[----:B------:R-:W-:Y:S01]  /*17150*/  IMAD.MOV.U32 R13, RZ, RZ, R15 ;  /* 0x000000ffff0d7224 */ /* 0x000fe200078e000f */
[----:B------:R-:W-:-:S04]  /*17160*/  LOP3.LUT R25, R25, R24, RZ, 0x3c, !PT ;  /* 0x0000001819197212 */ /* 0x000fc800078e3cff */
[----:B------:R-:W-:-:S04]  /*17170*/  LOP3.LUT R24, R25, R24, RZ, 0x3c, !PT ;  /* 0x0000001819187212 */ /* 0x000fc800078e3cff */
[----:B------:R-:W-:-:S05]  /*17180*/  LOP3.LUT R25, R25, R24, RZ, 0x3c, !PT ;  /* 0x0000001819197212 */ /* 0x000fca00078e3cff */
[----:B------:R-:W-:Y:S04]  /*17190*/  STL.64 [R1+0xb8], R24 ;  /* 0x0000b81801007387 */ /* 0x000fe80000100a00 */
[----:B------:R-:W-:Y:S04]  /*171a0*/  STL.64 [R1+0xa60], R24 ;  /* 0x000a601801007387 */ /* 0x000fe80000100a00 */
[----:B------:R-:W-:Y:S04]  /*171b0*/  STL.64 [R1+0xc8], R28 ;  /* 0x0000c81c01007387 */ /* 0x000fe80000100a00 */
[----:B------:R0:W-:Y:S04]  /*171c0*/  STL.64 [R1+0xa80], R28 ;  /* 0x000a801c01007387 */ /* 0x0001e80000100a00 */
[----:B------:R-:W3:Y:S01]  /*171d0*/  LDL.LU R20, [R1+0x3c] ;  /* 0x00003c0001147983 */ /* 0x000ee20000300800 */
[----:B0-----:R-:W-:-:S02]  /*171e0*/  IMAD.MOV.U32 R29, RZ, RZ, R21 ;  /* 0x000000ffff1d7224 */ /* 0x001fc400078e0015 */
[----:B------:R-:W-:Y:S01]  /*171f0*/  IMAD.MOV.U32 R28, RZ, RZ, R3 ;  /* 0x000000ffff1c7224 */ /* 0x000fe200078e0003 */
[----:B------:R-:W3:Y:S04]  /*17200*/  LDL.LU R21, [R1+0x100] ;  /* 0x0001000001157983 */ /* 0x000ee80000300800 */
[----:B------:R-:W3:Y:S04]  /*17210*/  LDL.LU R3, [R1+0x40] ;  /* 0x0000400001037983 */ /* 0x000ee80000300800 */
[----:B------:R-:W-:Y:S04]  /*17220*/  STL.64 [R1+0xd0], R26 ;  /* 0x0000d01a01007387 */ /* 0x000fe80000100a00 */
[----:B------:R-:W-:Y:S04]  /*17230*/  STL.64 [R1+0xa90], R26 ;  /* 0x000a901a01007387 */ /* 0x000fe80000100a00 */
[----:B------:R2:W-:Y:S04]  /*17240*/  STL.64 [R1+0xe8], R6 ;  /* 0x0000e80601007387 */ /* 0x0005e80000100a00 */
[----:B------:R-:W-:Y:S04]  /*17250*/  STL.64 [R1+0xe0], R12 ;  /* 0x0000e00c01007387 */ /* 0x000fe80000100a00 */
[----:B------:R-:W-:Y:S04]  /*17260*/  STL [R1+0xac8], R12 ;  /* 0x000ac80c01007387 */ /* 0x000fe80000100800 */
[----:B------:R-:W-:Y:S04]  /*17270*/  STL [R1+0xab8], R13 ;  /* 0x000ab80d01007387 */ /* 0x000fe80000100800 */
[----:B------:R-:W-:Y:S04]  /*17280*/  STL.64 [R1+0xd8], R28 ;  /* 0x0000d81c01007387 */ /* 0x000fe80000100a00 */
[----:B------:R-:W-:Y:S04]  /*17290*/  STL [R1+0xa98], R29 ;  /* 0x000a981d01007387 */ /* 0x000fe80000100800 */
[----:B------:R-:W-:Y:S01]  /*172a0*/  STL.64 [R1+0xac0], R28 ;  /* 0x000ac01c01007387 */ /* 0x000fe20000100a00 */
[----:B--2---:R-:W-:-:S03]  /*172b0*/  IMAD.MOV.U32 R7, RZ, RZ, R19 ;  /* 0x000000ffff077224 */ /* 0x004fc600078e0013 */
[----:B------:R-:W2:Y:S01]  /*172c0*/  LDL.LU R19, [R1+0x44] ;  /* 0x0000440001137983 */ /* 0x000ea20000300800 */
[----:B------:R-:W-:-:S03]  /*172d0*/  IMAD.MOV.U32 R6, RZ, RZ, R0 ;  /* 0x000000ffff067224 */ /* 0x000fc600078e0000 */
[----:B------:R-:W2:Y:S04]  /*172e0*/  LDL.LU R0, [R1+0x110] ;  /* 0x0001100001007983 */ /* 0x000ea80000300800 */
[----:B------:R0:W-:Y:S04]  /*172f0*/  STL.64 [R1+0xc0], R6 ;  /* 0x0000c00601007387 */ /* 0x0001e80000100a00 */
[----:B------:R-:W2:Y:S04]  /*17300*/  LDL.LU R16, [R1+0x48] ;  /* 0x0000480001107983 */ /* 0x000ea80000300800 */
[----:B------:R-:W2:Y:S04]  /*17310*/  LDL.LU R17, [R1+0x118] ;  /* 0x0001180001117983 */ /* 0x000ea80000300800 */
[----:B------:R-:W2:Y:S04]  /*17320*/  LDL.LU R14, [R1+0x4c] ;  /* 0x00004c00010e7983 */ /* 0x000ea80000300800 */
[----:B------:R-:W2:Y:S04]  /*17330*/  LDL.LU R15, [R1+0x120] ;  /* 0x00012000010f7983 */ /* 0x000ea80000300800 */
[----:B------:R-:W2:Y:S04]  /*17340*/  LDL.LU R10, [R1+0x50] ;  /* 0x00005000010a7983 */ /* 0x000ea80000300800 */
[----:B------:R-:W2:Y:S04]  /*17350*/  LDL.LU R11, [R1+0x128] ;  /* 0x00012800010b7983 */ /* 0x000ea80000300800 */
[----:B------:R-:W2:Y:S04]  /*17360*/  LDL.LU R8, [R1+0x54] ;  /* 0x0000540001087983 */ /* 0x000ea80000300800 */
[----:B------:R-:W2:Y:S04]  /*17370*/  LDL.LU R9, [R1+0x130] ;  /* 0x0001300001097983 */ /* 0x000ea80000300800 */
[----:B0-----:R-:W2:Y:S04]  /*17380*/  LDL.LU R6, [R1+0x58] ;  /* 0x0000580001067983 */ /* 0x001ea80000300800 */
[----:B------:R-:W2:Y:S04]  /*17390*/  LDL.LU R7, [R1+0x138] ;  /* 0x0001380001077983 */ /* 0x000ea80000300800 */
[----:B------:R-:W2:Y:S04]  /*173a0*/  LDL.LU R24, [R1+0x5c] ;  /* 0x00005c0001187983 */ /* 0x000ea80000300800 */
[----:B------:R-:W2:Y:S04]  /*173b0*/  LDL.LU R25, [R1+0x140] ;  /* 0x0001400001197983 */ /* 0x000ea80000300800 */
[----:B------:R-:W2:Y:S04]  /*173c0*/  LDL.LU R26, [R1+0x60] ;  /* 0x00006000011a7983 */ /* 0x000ea80000300800 */
[----:B------:R-:W2:Y:S04]  /*173d0*/  LDL.LU R27, [R1+0x148] ;  /* 0x00014800011b7983 */ /* 0x000ea80000300800 */
[----:B------:R-:W2:Y:S01]  /*173e0*/  LDL.64 R28, [R1+0xe8] ;  /* 0x0000e800011c7983 */ /* 0x000ea20000100a00 */
[----:B----4-:R-:W-:-:S04]  /*173f0*/  LOP3.LUT R23, R23, R22, RZ, 0x3c, !PT ;  /* 0x0000001617177212 */ /* 0x010fc800078e3cff */
[----:B------:R-:W-:-:S04]  /*17400*/  LOP3.LUT R22, R23, R22, RZ, 0x3c, !PT ;  /* 0x0000001617167212 */ /* 0x000fc800078e3cff */
[----:B------:R-:W-:Y:S02]  /*17410*/  LOP3.LUT R23, R23, R22, RZ, 0x3c, !PT ;  /* 0x0000001617177212 */ /* 0x000fe400078e3cff */
[----:B---3--:R-:W-:-:S04]  /*17420*/  LOP3.LUT R21, R21, R20, RZ, 0x3c, !PT ;  /* 0x0000001415157212 */ /* 0x008fc800078e3cff */
[----:B------:R-:W-:-:S04]  /*17430*/  LOP3.LUT R20, R21, R20, RZ, 0x3c, !PT ;  /* 0x0000001415147212 */ /* 0x000fc800078e3cff */
[----:B------:R-:W-:Y:S01]  /*17440*/  LOP3.LUT R21, R21, R20, RZ, 0x3c, !PT ;  /* 0x0000001415157212 */ /* 0x000fe200078e3cff */
[----:B--2---:R0:W-:Y:S04]  /*17450*/  STL.64 [R1+0xad0], R28 ;  /* 0x000ad01c01007387 */ /* 0x0041e80000100a00 */
[----:B0-----:R-:W2:Y:S04]  /*17460*/  LDL.LU R28, [R1+0x68] ;  /* 0x00006800011c7983 */ /* 0x001ea80000300800 */
[----:B------:R-:W2:Y:S04]  /*17470*/  LDL.LU R29, [R1+0x158] ;  /* 0x00015800011d7983 */ /* 0x000ea80000300800 */
[----:B------:R-:W-:Y:S04]  /*17480*/  STL.64 [R1+0xf0], R22 ;  /* 0x0000f01601007387 */ /* 0x000fe80000100a00 */
[----:B------:R0:W-:Y:S04]  /*17490*/  STL.64 [R1+0xaa0], R22 ;  /* 0x000aa01601007387 */ /* 0x0001e80000100a00 */
[----:B0-----:R-:W3:Y:S04]  /*174a0*/  LDL.LU R23, [R1+0x64] ;  /* 0x0000640001177983 */ /* 0x001ee80000300800 */
[----:B------:R-:W-:Y:S04]  /*174b0*/  STL.64 [R1+0xf8], R4 ;  /* 0x0000f80401007387 */ /* 0x000fe80000100a00 */
[----:B------:R-:W-:Y:S04]  /*174c0*/  STL [R1+0xad8], R5 ;  /* 0x000ad80501007387 */ /* 0x000fe80000100800 */
[----:B------:R-:W-:Y:S04]  /*174d0*/  STL.64 [R1+0x100], R20 ;  /* 0x0001001401007387 */ /* 0x000fe80000100a00 */
[----:B------:R0:W-:Y:S04]  /*174e0*/  STL.64 [R1+0xae0], R20 ;  /* 0x000ae01401007387 */ /* 0x0001e80000100a00 */
[----:B0-----:R-:W4:Y:S04]  /*174f0*/  LDL.LU R20, [R1+0x6c] ;  /* 0x00006c0001147983 */ /* 0x001f280000300800 */
[----:B------:R-:W4:Y:S01]  /*17500*/  LDL.LU R21, [R1+0x160] ;  /* 0x0001600001157983 */ /* 0x000f220000300800 */
[----:B------:R-:W-:-:S02]  /*17510*/  IMAD.MOV.U32 R18, RZ, RZ, R0 ;  /* 0x000000ffff127224 */ /* 0x000fc400078e0000 */
[----:B------:R-:W0:Y:S01]  /*17520*/  S2R R0, SR_TID.X ;  /* 0x0000000000007919 */ /* 0x000e220000002100 */
[----:B------:R-:W-:Y:S02]  /*17530*/  LOP3.LUT R17, R17, R16, RZ, 0x3c, !PT ;  /* 0x0000001011117212 */ /* 0x000fe400078e3cff */
[----:B------:R-:W-:Y:S02]  /*17540*/  LOP3.LUT R15, R15, R14, RZ, 0x3c, !PT ;  /* 0x0000000e0f0f7212 */ /* 0x000fe400078e3cff */
[----:B------:R-:W-:Y:S02]  /*17550*/  LOP3.LUT R11, R11, R10, RZ, 0x3c, !PT ;  /* 0x0000000a0b0b7212 */ /* 0x000fe400078e3cff */
[----:B------:R-:W-:Y:S02]  /*17560*/  LOP3.LUT R16, R17, R16, RZ, 0x3c, !PT ;  /* 0x0000001011107212 */ /* 0x000fe400078e3cff */
[----:B------:R-:W-:Y:S02]  /*17570*/  LOP3.LUT R14, R15, R14, RZ, 0x3c, !PT ;  /* 0x0000000e0f0e7212 */ /* 0x000fe400078e3cff */
[----:B------:R-:W-:-:S02]  /*17580*/  LOP3.LUT R10, R11, R10, RZ, 0x3c, !PT ;  /* 0x0000000a0b0a7212 */ /* 0x000fc400078e3cff */
[----:B------:R-:W-:Y:S02]  /*17590*/  LOP3.LUT R17, R17, R16, RZ, 0x3c, !PT ;  /* 0x0000001011117212 */ /* 0x000fe400078e3cff */
[----:B------:R-:W-:Y:S01]  /*175a0*/  LOP3.LUT R15, R15, R14, RZ, 0x3c, !PT ;  /* 0x0000000e0f0f7212 */ /* 0x000fe200078e3cff */
[----:B------:R-:W-:Y:S01]  /*175b0*/  STL.64 [R1+0x108], R2 ;  /* 0x0001080201007387 */ /* 0x000fe20000100a00 */
[----:B------:R-:W-:-:S03]  /*175c0*/  LOP3.LUT R11, R11, R10, RZ, 0x3c, !PT ;  /* 0x0000000a0b0b7212 */ /* 0x000fc600078e3cff */
[----:B------:R-:W-:Y:S04]  /*175d0*/  STL.64 [R1+0x110], R18 ;  /* 0x0001101201007387 */ /* 0x000fe80000100a00 */
[----:B------:R-:W-:Y:S01]  /*175e0*/  STL.64 [R1+0x118], R16 ;  /* 0x0001181001007387 */ /* 0x000fe20000100a00 */
[----:B0-----:R-:W-:-:S03]  /*175f0*/  LOP3.LUT R0, R0, 0x7f, RZ, 0xc0, !PT ;  /* 0x0000007f00007812 */ /* 0x001fc600078ec0ff */
[----:B------:R-:W-:Y:S01]  /*17600*/  STL.64 [R1+0x120], R14 ;  /* 0x0001200e01007387 */ /* 0x000fe20000100a00 */
[----:B------:R-:W-:-:S03]  /*17610*/  ISETP.GE.AND P0, PT, R0, UR5, PT ;  /* 0x0000000500007c0c */ /* 0x000fc6000bf06270 */
[----:B------:R-:W-:Y:S01]  /*17620*/  STL.64 [R1+0x128], R10 ;  /* 0x0001280a01007387 */ /* 0x000fe20000100a00 */
[----:B------:R-:W-:-:S03]  /*17630*/  LOP3.LUT R22, R0, 0x80, RZ, 0xfc, !PT ;  /* 0x0000008000167812 */ /* 0x000fc600078efcff */
[----:B------:R-:W3:Y:S01]  /*17640*/  LDL.LU R0, [R1+0xaec] ;  /* 0x000aec0001007983 */ /* 0x000ee20000300800 */
[----:B------:R-:W-:Y:S02]  /*17650*/  PRMT R5, RZ, 0x7610, R5 ;  /* 0x00007610ff057816 */ /* 0x000fe40000000005 */
[----:B----4-:R-:W-:-:S04]  /*17660*/  LOP3.LUT R21, R21, R20, RZ, 0x3c, !PT ;  /* 0x0000001415157212 */ /* 0x010fc800078e3cff */
[----:B------:R-:W-:-:S04]  /*17670*/  LOP3.LUT R20, R21, R20, RZ, 0x3c, !PT ;  /* 0x0000001415147212 */ /* 0x000fc800078e3cff */
[----:B------:R-:W-:-:S05]  /*17680*/  LOP3.LUT R21, R21, R20, RZ, 0x3c, !PT ;  /* 0x0000001415157212 */ /* 0x000fca00078e3cff */
[----:B------:R-:W4:Y:S01]  /*17690*/  @!P0 LDG.E.U16 R5, desc[UR10][R20.64] ;  /* 0x0000000a14058981 */ /* 0x000f22000c1e1500 */
[----:B------:R-:W-:Y:S02]  /*176a0*/  LOP3.LUT R9, R9, R8, RZ, 0x3c, !PT ;  /* 0x0000000809097212 */ /* 0x000fe400078e3cff */
[----:B------:R-:W-:Y:S02]  /*176b0*/  LOP3.LUT R7, R7, R6, RZ, 0x3c, !PT ;  /* 0x0000000607077212 */ /* 0x000fe400078e3cff */
[----:B------:R-:W-:Y:S02]  /*176c0*/  LOP3.LUT R25, R25, R24, RZ, 0x3c, !PT ;  /* 0x0000001819197212 */ /* 0x000fe400078e3cff */
[----:B------:R-:W-:Y:S02]  /*176d0*/  LOP3.LUT R8, R9, R8, RZ, 0x3c, !PT ;  /* 0x0000000809087212 */ /* 0x000fe400078e3cff */
[----:B------:R-:W-:Y:S02]  /*176e0*/  LOP3.LUT R27, R27, R26, RZ, 0x3c, !PT ;  /* 0x0000001a1b1b7212 */ /* 0x000fe400078e3cff */
[----:B------:R-:W-:-:S02]  /*176f0*/  LOP3.LUT R6, R7, R6, RZ, 0x3c, !PT ;  /* 0x0000000607067212 */ /* 0x000fc400078e3cff */
[----:B--2---:R-:W-:Y:S02]  /*17700*/  LOP3.LUT R29, R29, R28, RZ, 0x3c, !PT ;  /* 0x0000001c1d1d7212 */ /* 0x004fe400078e3cff */
[----:B------:R-:W-:Y:S02]  /*17710*/  LOP3.LUT R24, R25, R24, RZ, 0x3c, !PT ;  /* 0x0000001819187212 */ /* 0x000fe400078e3cff */
[----:B------:R-:W-:Y:S02]  /*17720*/  LOP3.LUT R9, R9, R8, RZ, 0x3c, !PT ;  /* 0x0000000809097212 */ /* 0x000fe400078e3cff */
[----:B------:R-:W-:Y:S02]  /*17730*/  LOP3.LUT R26, R27, R26, RZ, 0x3c, !PT ;  /* 0x0000001a1b1a7212 */ /* 0x000fe400078e3cff */
[----:B------:R-:W-:Y:S02]  /*17740*/  LOP3.LUT R7, R7, R6, RZ, 0x3c, !PT ;  /* 0x0000000607077212 */ /* 0x000fe400078e3cff */
[----:B------:R-:W-:-:S02]  /*17750*/  ISETP.GE.AND P1, PT, R22, UR5, PT ;  /* 0x0000000516007c0c */ /* 0x000fc4000bf26270 */
[----:B------:R-:W-:Y:S02]  /*17760*/  LOP3.LUT R28, R29, R28, RZ, 0x3c, !PT ;  /* 0x0000001c1d1c7212 */ /* 0x000fe400078e3cff */
[----:B------:R-:W-:Y:S01]  /*17770*/  LOP3.LUT R25, R25, R24, RZ, 0x3c, !PT ;  /* 0x0000001819197212 */ /* 0x000fe200078e3cff */
[----:B------:R-:W-:Y:S01]  /*17780*/  STL.64 [R1+0x130], R8 ;  /* 0x0001300801007387 */ /* 0x000fe20000100a00 */
[----:B------:R-:W-:Y:S02]  /*17790*/  LOP3.LUT R27, R27, R26, RZ, 0x3c, !PT ;  /* 0x0000001a1b1b7212 */ /* 0x000fe400078e3cff */
[----:B------:R-:W-:Y:S01]  /*177a0*/  LOP3.LUT R29, R29, R28, RZ, 0x3c, !PT ;  /* 0x0000001c1d1d7212 */ /* 0x000fe200078e3cff */
[----:B---3--:R-:W-:Y:S01]  /*177b0*/  IMAD.MOV.U32 R22, RZ, RZ, R0 ;  /* 0x000000ffff167224 */ /* 0x008fe200078e0000 */
[----:B------:R-:W-:Y:S01]  /*177c0*/  STL.64 [R1+0x138], R6 ;  /* 0x0001380601007387 */ /* 0x000fe20000100a00 */
[----:B------:R-:W-:-:S03]  /*177d0*/  PRMT R12, RZ, 0x7610, R12 ;  /* 0x00007610ff0c7816 */ /* 0x000fc6000000000c */
[----:B------:R-:W2:Y:S04]  /*177e0*/  LDL.LU R0, [R1+0xae8] ;  /* 0x000ae80001007983 */ /* 0x000ea80000300800 */
[----:B------:R-:W-:Y:S04]  /*177f0*/  STL.64 [R1+0x140], R24 ;  /* 0x0001401801007387 */ /* 0x000fe80000100a00 */
[----:B------:R-:W-:Y:S04]  /*17800*/  STL.64 [R1+0x148], R26 ;  /* 0x0001481a01007387 */ /* 0x000fe80000100a00 */
[----:B------:R-:W-:Y:S04]  /*17810*/  STL.64 [R1+0x150], R22 ;  /* 0x0001501601007387 */ /* 0x000fe80000100a00 */
[----:B------:R-:W-:Y:S04]  /*17820*/  STL.64 [R1+0x158], R28 ;  /* 0x0001581c01007387 */ /* 0x000fe80000100a00 */
[----:B------:R0:W-:Y:S04]  /*17830*/  STL.64 [R1+0x160], R20 ;  /* 0x0001601401007387 */ /* 0x0001e80000100a00 */
[----:B------:R-:W3:Y:S04]  /*17840*/  @!P1 LDG.E.U16 R12, desc[UR10][R28.64] ;  /* 0x0000000a1c0c9981 */ /* 0x000ee8000c1e1500 */
[----:B0-----:R-:W2:Y:S04]  /*17850*/  LDL.LU.64 R20, [R1+0xae0] ;  /* 0x000ae00001147983 */ /* 0x001ea80000300a00 */
[----:B----4-:R0:W-:Y:S04]  /*17860*/  STL [R1+0x5c], R5 ;  /* 0x00005c0501007387 */ /* 0x0101e80000100800 */
[----:B0-----:R-:W4:Y:S04]  /*17870*/  LDL.LU R5, [R1+0xad8] ;  /* 0x000ad80001057983 */ /* 0x001f280000300800 */
[----:B------:R-:W2:Y:S01]  /*17880*/  LDL.LU.64 R28, [R1+0xad0] ;  /* 0x000ad000011c7983 */ /* 0x000ea20000300a00 */
[----:B------:R-:W-:-:S06]  /*17890*/  PRMT R13, RZ, 0x7610, R13 ;  /* 0x00007610ff0d7816 */ /* 0x000fcc000000000d */
[----:B--2---:R-:W2:Y:S04]  /*178a0*/  @!P0 LDG.E.U16 R13, desc[UR10][R28.64] ;  /* 0x0000000a1c0d8981 */ /* 0x004ea8000c1e1500 */
[----:B---3--:R0:W-:Y:S04]  /*178b0*/  STL [R1+0x58], R12 ;  /* 0x0000580c01007387 */ /* 0x0081e80000100800 */
[----:B0-----:R-:W3:Y:S04]  /*178c0*/  LDL.LU R12, [R1+0xac8] ;  /* 0x000ac800010c7983 */ /* 0x001ee80000300800 */
[----:B------:R-:W3:Y:S04]  /*178d0*/  LDL.LU.64 R28, [R1+0xac0] ;  /* 0x000ac000011c7983 */ /* 0x000ee80000300a00 */
[----:B--2---:R0:W-:Y:S04]  /*178e0*/  STL [R1+0x1c], R13 ;  /* 0x00001c0d01007387 */ /* 0x0041e80000100800 */
[----:B0-----:R-:W2:Y:S01]  /*178f0*/  LDL.LU R13, [R1+0xab8] ;  /* 0x000ab800010d7983 */ /* 0x001ea20000300800 */
[----:B------:R-:W-:-:S02]  /*17900*/  PRMT R0, RZ, 0x7610, R0 ;  /* 0x00007610ff007816 */ /* 0x000fc40000000000 */
[----:B---3--:R-:W-:-:S06]  /*17910*/  PRMT R29, RZ, 0x7610, R29 ;  /* 0x00007610ff1d7816 */ /* 0x008fcc000000001d */
[----:B------:R-:W3:Y:S04]  /*17920*/  @!P0 LDG.E.U16 R29, desc[UR10][R22.64] ;  /* 0x0000000a161d8981 */ /* 0x000ee8000c1e1500 */
[----:B--2---:R-:W2:Y:S04]  /*17930*/  @!P1 LDG.E.U16 R0, desc[UR10][R12.64] ;  /* 0x0000000a0c009981 */ /* 0x004ea8000c1e1500 */
[----:B------:R-:W3:Y:S04]  /*17940*/  LDL.LU.64 R12, [R1+0xab0] ;  /* 0x000ab000010c7983 */ /* 0x000ee80000300a00 */
[----:B--2---:R0:W-:Y:S04]  /*17950*/  STL [R1+0x18], R0 ;  /* 0x0000180001007387 */ /* 0x0041e80000100800 */
[----:B0-----:R-:W2:Y:S04]  /*17960*/  LDL.LU R0, [R1+0xaa8] ;  /* 0x000aa80001007983 */ /* 0x001ea80000300800 */
[----:B------:R-:W4:Y:S04]  /*17970*/  LDL.LU.64 R22, [R1+0xaa0] ;  /* 0x000aa00001167983 */ /* 0x000f280000300a00 */
[----:B---3--:R0:W-:Y:S01]  /*17980*/  STL [R1+0x54], R29 ;  /* 0x0000541d01007387 */ /* 0x0081e20000100800 */
[----:B------:R-:W-:-:S06]  /*17990*/  PRMT R13, RZ, 0x7610, R13 ;  /* 0x00007610ff0d7816 */ /* 0x000fcc000000000d */
[----:B------:R-:W3:Y:S04]  /*179a0*/  @!P1 LDG.E.U16 R13, desc[UR10][R26.64] ;  /* 0x0000000a1a0d9981 */ /* 0x000ee8000c1e1500 */
[----:B0-----:R-:W3:Y:S04]  /*179b0*/  LDL.LU R29, [R1+0xa98] ;  /* 0x000a9800011d7983 */ /* 0x001ee80000300800 */
[----:B------:R-:W4:Y:S01]  /*179c0*/  LDL.LU.64 R26, [R1+0xa90] ;  /* 0x000a9000011a7983 */ /* 0x000f220000300a00 */
[----:B------:R-:W-:Y:S02]  /*179d0*/  PRMT R12, RZ, 0x7610, R12 ;  /* 0x00007610ff0c7816 */ /* 0x000fe4000000000c */
[----:B--2---:R-:W-:-:S04]  /*179e0*/  PRMT R0, RZ, 0x7610, R0 ;  /* 0x00007610ff007816 */ /* 0x004fc80000000000 */
[----:B---3--:R-:W2:Y:S04]  /*179f0*/  @!P0 LDG.E.U16 R12, desc[UR10][R28.64] ;  /* 0x0000000a1c0c8981 */ /* 0x008ea8000c1e1500 */
[----:B------:R0:W-:Y:S04]  /*17a00*/  STL [R1+0x50], R13 ;  /* 0x0000500d01007387 */ /* 0x0001e80000100800 */
[----:B----4-:R-:W3:Y:S04]  /*17a10*/  @!P1 LDG.E.U16 R0, desc[UR10][R26.64] ;  /* 0x0000000a1a009981 */ /* 0x010ee8000c1e1500 */
[----:B0-----:R-:W4:Y:S04]  /*17a20*/  LDL.LU R13, [R1+0xa88] ;  /* 0x000a8800010d7983 */ /* 0x001f280000300800 */
[----:B------:R-:W3:Y:S04]  /*17a30*/  LDL.LU.64 R28, [R1+0xa80] ;  /* 0x000a8000011c7983 */ /* 0x000ee80000300a00 */
[----:B--2---:R0:W-:Y:S04]  /*17a40*/  STL [R1+0x14], R12 ;  /* 0x0000140c01007387 */ /* 0x0041e80000100800 */
[----:B0-----:R-:W2:Y:S04]  /*17a50*/  LDL.LU R12, [R1+0xa78] ;  /* 0x000a7800010c7983 */ /* 0x001ea80000300800 */
[----:B------:R-:W2:Y:S01]  /*17a60*/  LDL.LU.64 R26, [R1+0xa70] ;  /* 0x000a7000011a7983 */ /* 0x000ea20000300a00 */
[----:B----4-:R-:W-:-:S03]  /*17a70*/  PRMT R13, RZ, 0x7610, R13 ;  /* 0x00007610ff0d7816 */ /* 0x010fc6000000000d */
[----:B---3--:R0:W-:Y:S04]  /*17a80*/  STL [R1+0x10], R0 ;  /* 0x0000100001007387 */ /* 0x0081e80000100800 */
[----:B------:R-:W3:Y:S04]  /*17a90*/  @!P0 LDG.E.U16 R13, desc[UR10][R24.64] ;  /* 0x0000000a180d8981 */ /* 0x000ee8000c1e1500 */
[----:B0-----:R-:W4:Y:S04]  /*17aa0*/  LDL.LU R0, [R1+0xa68] ;  /* 0x000a680001007983 */ /* 0x001f280000300800 */
[----:B------:R-:W3:Y:S01]  /*17ab0*/  LDL.LU.64 R24, [R1+0xa60] ;  /* 0x000a600001187983 */ /* 0x000ee20000300a00 */
[----:B--2---:R-:W-:-:S02]  /*17ac0*/  PRMT R27, RZ, 0x7610, R27 ;  /* 0x00007610ff1b7816 */ /* 0x004fc4000000001b */
[----:B------:R-:W-:-:S04]  /*17ad0*/  PRMT R26, RZ, 0x7610, R26 ;  /* 0x00007610ff1a7816 */ /* 0x000fc8000000001a */
[----:B------:R-:W2:Y:S04]  /*17ae0*/  @!P1 LDG.E.U16 R27, desc[UR10][R6.64] ;  /* 0x0000000a061b9981 */ /* 0x000ea8000c1e1500 */
[----:B------:R-:W2:Y:S01]  /*17af0*/  @!P0 LDG.E.U16 R26, desc[UR10][R28.64] ;  /* 0x0000000a1c1a8981 */ /* 0x000ea2000c1e1500 */
[----:B----4-:R-:W-:-:S06]  /*17b00*/  PRMT R0, RZ, 0x7610, R0 ;  /* 0x00007610ff007816 */ /* 0x010fcc0000000000 */
[----:B---3--:R-:W3:Y:S04]  /*17b10*/  @!P1 LDG.E.U16 R0, desc[UR10][R24.64] ;  /* 0x0000000a18009981 */ /* 0x008ee8000c1e1500 */
[----:B------:R0:W-:Y:S04]  /*17b20*/  STL [R1+0x4c], R13 ;  /* 0x00004c0d01007387 */ /* 0x0001e80000100800 */
[----:B0-----:R-:W4:Y:S04]  /*17b30*/  LDL.LU R13, [R1+0xa58] ;  /* 0x000a5800010d7983 */ /* 0x001f280000300800 */
[----:B------:R-:W3:Y:S04]  /*17b40*/  LDL.LU.64 R6, [R1+0xa50] ;  /* 0x000a500001067983 */ /* 0x000ee80000300a00 */
[----:B--2---:R0:W-:Y:S04]  /*17b50*/  STL [R1+0x48], R27 ;  /* 0x0000481b01007387 */ /* 0x0041e80000100800 */
[----:B0-----:R-:W2:Y:S04]  /*17b60*/  LDL.LU R27, [R1+0xa48] ;  /* 0x000a4800011b7983 */ /* 0x001ea80000300800 */
[----:B------:R-:W2:Y:S04]  /*17b70*/  LDL.LU.64 R28, [R1+0xa40] ;  /* 0x000a4000011c7983 */ /* 0x000ea80000300a00 */
[----:B------:R0:W-:Y:S04]  /*17b80*/  STL [R1+0xc], R26 ;  /* 0x00000c1a01007387 */ /* 0x0001e80000100800 */
[----:B0-----:R-:W2:Y:S04]  /*17b90*/  LDL.LU R26, [R1+0xa38] ;  /* 0x000a3800011a7983 */ /* 0x001ea80000300800 */
[----:B------:R-:W4:Y:S04]  /*17ba0*/  LDL.LU.64 R24, [R1+0xa30] ;  /* 0x000a300001187983 */ /* 0x000f280000300a00 */
[----:B---3--:R0:W-:Y:S04]  /*17bb0*/  STL [R1+0x8], R0 ;  /* 0x0000080001007387 */ /* 0x0081e80000100800 */
[----:B0-----:R-:W3:Y:S01]  /*17bc0*/  LDL.LU R0, [R1+0xa28] ;  /* 0x000a280001007983 */ /* 0x001ee20000300800 */
[----:B--2---:R-:W-:-:S02]  /*17bd0*/  PRMT R26, RZ, 0x7610, R26 ;  /* 0x00007610ff1a7816 */ /* 0x004fc4000000001a */
[----:B----4-:R-:W-:Y:S02]  /*17be0*/  PRMT R25, RZ, 0x7610, R25 ;  /* 0x00007610ff197816 */ /* 0x010fe40000000019 */
[----:B------:R-:W-:Y:S02]  /*17bf0*/  PRMT R24, RZ, 0x7610, R24 ;  /* 0x00007610ff187816 */ /* 0x000fe40000000018 */
[----:B------:R-:W2:Y:S04]  /*17c00*/  @!P0 LDG.E.U16 R26, desc[UR10][R8.64] ;  /* 0x0000000a081a8981 */ /* 0x000ea8000c1e1500 */
[----:B------:R-:W4:Y:S04]  /*17c10*/  @!P1 LDG.E.U16 R25, desc[UR10][R10.64] ;  /* 0x0000000a0a199981 */ /* 0x000f28000c1e1500 */
[----:B------:R-:W4:Y:S01]  /*17c20*/  @!P0 LDG.E.U16 R24, desc[UR10][R12.64] ;  /* 0x0000000a0c188981 */ /* 0x000f22000c1e1500 */
[----:B---3--:R-:W-:-:S03]  /*17c30*/  PRMT R0, RZ, 0x7610, R0 ;  /* 0x00007610ff007816 */ /* 0x008fc60000000000 */
[----:B------:R-:W3:Y:S04]  /*17c40*/  LDL.LU.64 R8, [R1+0xa20] ;  /* 0x000a200001087983 */ /* 0x000ee80000300a00 */
[----:B------:R-:W3:Y:S04]  /*17c50*/  @!P1 LDG.E.U16 R0, desc[UR10][R6.64] ;  /* 0x0000000a06009981 */ /* 0x000ee8000c1e1500 */
[----:B--2---:R0:W-:Y:S04]  /*17c60*/  STL [R1+0x44], R26 ;  /* 0x0000441a01007387 */ /* 0x0041e80000100800 */
[----:B0-----:R-:W2:Y:S04]  /*17c70*/  LDL.LU R26, [R1+0xa18] ;  /* 0x000a1800011a7983 */ /* 0x001ea80000300800 */
[----:B------:R-:W2:Y:S04]  /*17c80*/  LDL.LU.64 R10, [R1+0xa10] ;  /* 0x000a1000010a7983 */ /* 0x000ea80000300a00 */
[----:B----4-:R0:W-:Y:S04]  /*17c90*/  STL [R1+0x40], R25 ;  /* 0x0000401901007387 */ /* 0x0101e80000100800 */
[----:B0-----:R-:W4:Y:S04]  /*17ca0*/  LDL.LU R25, [R1+0xa08] ;  /* 0x000a080001197983 */ /* 0x001f280000300800 */
[----:B------:R-:W2:Y:S04]  /*17cb0*/  LDL.LU.64 R12, [R1+0xa00] ;  /* 0x000a0000010c7983 */ /* 0x000ea80000300a00 */
[----:B------:R0:W-:Y:S04]  /*17cc0*/  STL [R1+0x4], R24 ;  /* 0x0000041801007387 */ /* 0x0001e80000100800 */
[----:B0-----:R-:W2:Y:S04]  /*17cd0*/  LDL.LU R24, [R1+0x9f8] ;  /* 0x0009f80001187983 */ /* 0x001ea80000300800 */
[----:B------:R-:W4:Y:S04]  /*17ce0*/  LDL.LU.64 R6, [R1+0x9f0] ;  /* 0x0009f00001067983 */ /* 0x000f280000300a00 */
[----:B---3--:R0:W-:Y:S04]  /*17cf0*/  STL [R1], R0 ;  /* 0x0000000001007387 */ /* 0x0081e80000100800 */
[----:B0-----:R-:W3:Y:S01]  /*17d00*/  LDL.LU R0, [R1+0x9e8] ;  /* 0x0009e80001007983 */ /* 0x001ee20000300800 */
[----:B--2---:R-:W-:-:S02]  /*17d10*/  PRMT R24, RZ, 0x7610, R24 ;  /* 0x00007610ff187816 */ /* 0x004fc40000000018 */
[----:B----4-:R-:W-:-:S04]  /*17d20*/  PRMT R6, RZ, 0x7610, R6 ;  /* 0x00007610ff067816 */ /* 0x010fc80000000006 */
[----:B------:R-:W2:Y:S01]  /*17d30*/  @!P0 LDG.E.U16 R24, desc[UR10][R14.64] ;  /* 0x0000000a0e188981 */ /* 0x000ea2000c1e1500 */
[----:B------:R-:W-:-:S03]  /*17d40*/  PRMT R7, RZ, 0x7610, R7 ;  /* 0x00007610ff077816 */ /* 0x000fc60000000007 */
        /* <DEDUP_REMOVED lines=8> */
[----:B---3--:R0:W-:Y:S04]  /*17dd0*/  STL [R1+0x38], R0 ;  /* 0x0000380001007387 */ /* 0x0081e80000100800 */
[----:B0-----:R-:W3:Y:S04]  /*17de0*/  LDL.LU R0, [R1+0x9c8] ;  /* 0x0009c80001007983 */ /* 0x001ee80000300800 */
[----:B----4-:R-:W-:Y:S04]  /*17df0*/  STL [R1+0x928], R6 ;  /* 0x0009280601007387 */ /* 0x010fe80000100800 */
[----:B------:R-:W-:Y:S04]  /*17e00*/  STL [R1+0x91c], R8 ;  /* 0x00091c0801007387 */ /* 0x000fe80000100800 */
[----:B------:R-:W-:Y:S04]  /*17e10*/  STL [R1+0x918], R9 ;  /* 0x0009180901007387 */ /* 0x000fe80000100800 */
[----:B------:R-:W-:Y:S04]  /*17e20*/  STL [R1+0x92c], R7 ;  /* 0x00092c0701007387 */ /* 0x000fe80000100800 */
[----:B------:R-:W-:Y:S04]  /*17e30*/  STL [R1+0x924], R10 ;  /* 0x0009240a01007387 */ /* 0x000fe80000100800 */
[----:B------:R0:W-:Y:S02]  /*17e40*/  STL [R1+0x920], R11 ;  /* 0x0009200b01007387 */ /* 0x0001e40000100800 */
[----:B0-----:R-:W-:-:S06]  /*17e50*/  PRMT R11, RZ, 0x7610, R11 ;  /* 0x00007610ff0b7816 */ /* 0x001fcc000000000b */
[----:B------:R-:W4:Y:S01]  /*17e60*/  @!P0 LDG.E.U16 R11, desc[UR10][R18.64] ;  /* 0x0000000a120b8981 */ /* 0x000f22000c1e1500 */
[----:B------:R-:W-:Y:S02]  /*17e70*/  PRMT R8, RZ, 0x7610, R8 ;  /* 0x00007610ff087816 */ /* 0x000fe40000000008 */
[----:B------:R-:W-:Y:S02]  /*17e80*/  PRMT R25, RZ, 0x7610, R25 ;  /* 0x00007610ff197816 */ /* 0x000fe40000000019 */
[----:B------:R-:W-:Y:S02]  /*17e90*/  PRMT R9, RZ, 0x7610, R9 ;  /* 0x00007610ff097816 */ /* 0x000fe40000000009 */
[----:B------:R-:W3:Y:S04]  /*17ea0*/  @!P1 LDG.E.U16 R8, desc[UR10][R2.64] ;  /* 0x0000000a02089981 */ /* 0x000ee8000c1e1500 */
[----:B------:R-:W3:Y:S04]  /*17eb0*/  LDL.LU.64 R18, [R1+0x9c0] ;  /* 0x0009c00001127983 */ /* 0x000ee80000300a00 */
[----:B------:R-:W3:Y:S04]  /*17ec0*/  @!P1 LDG.E.U16 R25, desc[UR10][R14.64] ;  /* 0x0000000a0e199981 */ /* 0x000ee8000c1e1500 */
[----:B------:R-:W3:Y:S01]  /*17ed0*/  @!P0 LDG.E.U16 R9, desc[UR10][R20.64] ;  /* 0x0000000a14098981 */ /* 0x000ee2000c1e1500 */
[----:B--2---:R-:W-:-:S06]  /*17ee0*/  PRMT R24, RZ, 0x7610, R24 ;  /* 0x00007610ff187816 */ /* 0x004fcc0000000018 */
[----:B------:R-:W2:Y:S04]  /*17ef0*/  @!P0 LDG.E.U16 R24, desc[UR10][R12.64] ;  /* 0x0000000a0c188981 */ /* 0x000ea8000c1e1500 */
[----:B----4-:R-:W-:Y:S04]  /*17f00*/  STL [R1+0x930], R11 ;  /* 0x0009300b01007387 */ /* 0x010fe80000100800 */
[----:B------:R-:W4:Y:S04]  /*17f10*/  LDL.LU R3, [R1+0x9b8] ;  /* 0x0009b80001037983 */ /* 0x000f280000300800 */
[----:B------:R-:W4:Y:S04]  /*17f20*/  LDL.64 R6, [R1+0xc0] ;  /* 0x0000c00001067983 */ /* 0x000f280000100a00 */
[----:B---3--:R-:W-:Y:S01]  /*17f30*/  STL [R1+0x934], R8 ;  /* 0x0009340801007387 */ /* 0x008fe20000100800 */
[----:B------:R-:W-:-:S02]  /*17f40*/  PRMT R26, RZ, 0x7610, R26 ;  /* 0x00007610ff1a7816 */ /* 0x000fc4000000001a */
[----:B------:R-:W-:-:S04]  /*17f50*/  PRMT R27, RZ, 0x7610, R27 ;  /* 0x00007610ff1b7816 */ /* 0x000fc8000000001b */
[----:B------:R-:W3:Y:S04]  /*17f60*/  @!P0 LDG.E.U16 R26, desc[UR10][R16.64] ;  /* 0x0000000a101a8981 */ /* 0x000ee8000c1e1500 */
[----:B------:R-:W3:Y:S04]  /*17f70*/  @!P1 LDG.E.U16 R27, desc[UR10][R18.64] ;  /* 0x0000000a121b9981 */ /* 0x000ee8000c1e1500 */
[----:B--2---:R0:W-:Y:S04]  /*17f80*/  STL [R1+0x940], R24 ;  /* 0x0009401801007387 */ /* 0x0041e80000100800 */
[----:B------:R-:W-:Y:S04]  /*17f90*/  STL [R1+0x93c], R12 ;  /* 0x00093c0c01007387 */ /* 0x000fe80000100800 */
[----:B------:R-:W-:Y:S04]  /*17fa0*/  STL [R1+0x938], R13 ;  /* 0x0009380d01007387 */ /* 0x000fe80000100800 */
[----:B------:R-:W-:Y:S04]  /*17fb0*/  STL [R1+0x94c], R25 ;  /* 0x00094c1901007387 */ /* 0x000fe80000100800 */
[----:B------:R-:W-:Y:S04]  /*17fc0*/  STL [R1+0x948], R14 ;  /* 0x0009480e01007387 */ /* 0x000fe80000100800 */
[----:B------:R-:W-:Y:S04]  /*17fd0*/  STL [R1+0x944], R15 ;  /* 0x0009440f01007387 */ /* 0x000fe80000100800 */
[----:B------:R-:W2:Y:S04]  /*17fe0*/  LDL.LU.64 R20, [R1+0x9b0] ;  /* 0x0009b00001147983 */ /* 0x000ea80000300a00 */
[----:B------:R-:W-:Y:S01]  /*17ff0*/  STL [R1+0x950], R9 ;  /* 0x0009500901007387 */ /* 0x000fe20000100800 */
[----:B----4-:R-:W-:-:S06]  /*18000*/  PRMT R3, RZ, 0x7610, R3 ;  /* 0x00007610ff037816 */ /* 0x010fcc0000000003 */
[----:B------:R-:W4:Y:S04]  /*18010*/  @!P1 LDG.E.U16 R3, desc[UR10][R4.64] ;  /* 0x0000000a04039981 */ /* 0x000f28000c1e1500 */
[----:B------:R-:W2:Y:S04]  /*18020*/  LDL.LU.64 R4, [R1+0x9a8] ;  /* 0x0009a80001047983 */ /* 0x000ea80000300a00 */
[----:B0-----:R-:W2:Y:S04]  /*18030*/  LDL.LU R24, [R1+0x1bc] ;  /* 0x0001bc0001187983 */ /* 0x001ea80000300800 */
[----:B------:R-:W2:Y:S04]  /*18040*/  LDL.LU R2, [R1+0x1ac] ;  /* 0x0001ac0001027983 */ /* 0x000ea80000300800 */
[----:B------:R-:W2:Y:S04]  /*18050*/  LDL.LU R11, [R1+0x19c] ;  /* 0x00019c00010b7983 */ /* 0x000ea80000300800 */
[----:B------:R-:W2:Y:S04]  /*18060*/  LDL.LU R10, [R1+0x18c] ;  /* 0x00018c00010a7983 */ /* 0x000ea80000300800 */
[----:B----4-:R-:W-:Y:S04]  /*18070*/  STL [R1+0x954], R3 ;  /* 0x0009540301007387 */ /* 0x010fe80000100800 */
[----:B---3--:R-:W-:Y:S04]  /*18080*/  STL [R1+0x960], R26 ;  /* 0x0009601a01007387 */ /* 0x008fe80000100800 */
[----:B------:R-:W-:Y:S01]  /*18090*/  STL [R1+0x95c], R16 ;  /* 0x00095c1001007387 */ /* 0x000fe20000100800 */
[----:B--2---:R-:W-:-:S03]  /*180a0*/  PRMT R5, RZ, 0x7610, R5 ;  /* 0x00007610ff057816 */ /* 0x004fc60000000005 */
[----:B------:R-:W-:Y:S04]  /*180b0*/  STL [R1+0x958], R17 ;  /* 0x0009581101007387 */ /* 0x000fe80000100800 */
[----:B------:R-:W-:Y:S04]  /*180c0*/  STL [R1+0x970], R27 ;  /* 0x0009701b01007387 */ /* 0x000fe80000100800 */
[----:B------:R-:W-:Y:S04]  /*180d0*/  STL [R1+0x968], R18 ;  /* 0x0009681201007387 */ /* 0x000fe80000100800 */
[----:B------:R-:W-:Y:S04]  /*180e0*/  STL [R1+0x964], R19 ;  /* 0x0009641301007387 */ /* 0x000fe80000100800 */
[----:B------:R-:W2:Y:S04]  /*180f0*/  @!P0 LDG.E.U16 R5, desc[UR10][R22.64] ;  /* 0x0000000a16058981 */ /* 0x000ea8000c1e1500 */
[----:B------:R-:W3:Y:S01]  /*18100*/  LDL.LU.64 R22, [R1+0x9a0] ;  /* 0x0009a00001167983 */ /* 0x000ee20000300a00 */
[----:B------:R-:W-:-:S02]  /*18110*/  PRMT R4, RZ, 0x7610, R4 ;  /* 0x00007610ff047816 */ /* 0x000fc40000000004 */
[----:B------:R-:W-:Y:S02]  /*18120*/  PRMT R28, RZ, 0x7610, R28 ;  /* 0x00007610ff1c7816 */ /* 0x000fe4000000001c */
[----:B------:R-:W-:Y:S02]  /*18130*/  PRMT R29, RZ, 0x7610, R29 ;  /* 0x00007610ff1d7816 */ /* 0x000fe4000000001d */
[----:B------:R-:W4:Y:S04]  /*18140*/  @!P1 LDG.E.U16 R4, desc[UR10][R6.64] ;  /* 0x0000000a06049981 */ /* 0x000f28000c1e1500 */
[----:B------:R-:W4:Y:S04]  /*18150*/  @!P0 LDG.E.U16 R28, desc[UR10][R20.64] ;  /* 0x0000000a141c8981 */ /* 0x000f28000c1e1500 */
[----:B---3--:R-:W3:Y:S04]  /*18160*/  @!P1 LDG.E.U16 R29, desc[UR10][R22.64] ;  /* 0x0000000a161d9981 */ /* 0x008ee8000c1e1500 */
[----:B--2---:R-:W-:Y:S04]  /*18170*/  STL [R1+0x978], R5 ;  /* 0x0009780501007387 */ /* 0x004fe80000100800 */
[----:B------:R-:W2:Y:S04]  /*18180*/  LDL.LU R8, [R1+0x16c] ;  /* 0x00016c0001087983 */ /* 0x000ea80000300800 */
[----:B------:R-:W2:Y:S04]  /*18190*/  LDL.LU R7, [R1+0x9c] ;  /* 0x00009c0001077983 */ /* 0x000ea80000300800 */
[----:B------:R-:W2:Y:S04]  /*181a0*/  LDL.LU R6, [R1+0x8c] ;  /* 0x00008c0001067983 */ /* 0x000ea80000300800 */
[----:B----4-:R-:W-:Y:S04]  /*181b0*/  STL [R1+0x97c], R4 ;  /* 0x00097c0401007387 */ /* 0x010fe80000100800 */
[----:B------:R-:W-:Y:S04]  /*181c0*/  STL [R1+0x988], R28 ;  /* 0x0009881c01007387 */ /* 0x000fe80000100800 */
[----:B------:R0:W-:Y:S04]  /*181d0*/  STL [R1+0x984], R20 ;  /* 0x0009841401007387 */ /* 0x0001e80000100800 */
[----:B0-----:R-:W4:Y:S04]  /*181e0*/  LDL.LU R20, [R1+0x17c] ;  /* 0x00017c0001147983 */ /* 0x001f280000300800 */
[----:B------:R0:W-:Y:S04]  /*181f0*/  STL [R1+0x980], R21 ;  /* 0x0009801501007387 */ /* 0x0001e80000100800 */
[----:B------:R1:W-:Y:S04]  /*18200*/  STS.U16 [R0+UR9+0xe000], R2 ;  /* 0x00e0000200007988 */ /* 0x0003e80008000409 */
[----:B------:R0:W-:Y:S04]  /*18210*/  STS.U16 [R0+UR9+0xe400], R11 ;  /* 0x00e4000b00007988 */ /* 0x0001e80008000409 */
[----:B------:R0:W-:Y:S04]  /*18220*/  STS.U16 [R0+UR9+0xdc00], R24 ;  /* 0x00dc001800007988 */ /* 0x0001e80008000409 */
[----:B------:R0:W-:Y:S04]  /*18230*/  STS.U16 [R0+UR9+0xe800], R10 ;  /* 0x00e8000a00007988 */ /* 0x0001e80008000409 */
[----:B---3--:R-:W-:Y:S04]  /*18240*/  STL [R1+0x994], R29 ;  /* 0x0009941d01007387 */ /* 0x008fe80000100800 */
[----:B------:R-:W-:Y:S04]  /*18250*/  STL [R1+0x990], R22 ;  /* 0x0009901601007387 */ /* 0x000fe80000100800 */
[----:B------:R-:W-:Y:S04]  /*18260*/  STL [R1+0x98c], R23 ;  /* 0x00098c1701007387 */ /* 0x000fe80000100800 */
[----:B0-----:R-:W3:Y:S04]  /*18270*/  LDL.LU R21, [R1+0x7c] ;  /* 0x00007c0001157983 */ /* 0x001ee80000300800 */
[----:B------:R-:W3:Y:S04]  /*18280*/  LDL.LU R28, [R1+0x6d8] ;  /* 0x0006d800011c7983 */ /* 0x000ee80000300800 */
[----:B------:R-:W3:Y:S04]  /*18290*/  LDL.LU R4, [R1+0x6cc] ;  /* 0x0006cc0001047983 */ /* 0x000ee80000300800 */
[----:B-1----:R-:W3:Y:S04]  /*182a0*/  LDL.LU R2, [R1+0x6ac] ;  /* 0x0006ac0001027983 */ /* 0x002ee80000300800 */
[----:B------:R-:W3:Y:S04]  /*182b0*/  LDL.LU R11, [R1+0x688] ;  /* 0x00068800010b7983 */ /* 0x000ee80000300800 */
        /* <DEDUP_REMOVED lines=16> */
[----:B--2---:R0:W-:Y:S04]  /*183c0*/  STS.U16 [R0+UR9+0xf400], R7 ;  /* 0x00f4000700007988 */ /* 0x0041e80008000409 */
[----:B------:R1:W-:Y:S04]  /*183d0*/  STS.U16 [R0+UR9+0xf000], R8 ;  /* 0x00f0000800007988 */ /* 0x0003e80008000409 */
[----:B0-----:R-:W2:Y:S04]  /*183e0*/  LDL.LU R7, [R1+0x1e0] ;  /* 0x0001e00001077983 */ /* 0x001ea80000300800 */
[----:B------:R0:W-:Y:S04]  /*183f0*/  STS.U16 [R0+UR9+0xf800], R6 ;  /* 0x00f8000600007988 */ /* 0x0001e80008000409 */
[----:B-1----:R-:W2:Y:S04]  /*18400*/  LDL.LU R8, [R1+0x1d4] ;  /* 0x0001d40001087983 */ /* 0x002ea80000300800 */
[----:B0-----:R-:W2:Y:S04]  /*18410*/  LDL.LU R6, [R1+0x1c8] ;  /* 0x0001c80001067983 */ /* 0x001ea80000300800 */
[----:B----4-:R0:W-:Y:S02]  /*18420*/  STS.U16 [R0+UR9+0xec00], R20 ;  /* 0x00ec001400007988 */ /* 0x0101e40008000409 */
[----:B0-----:R-:W-:-:S02]  /*18430*/  LOP3.LUT R20, R0, 0x20, RZ, 0x3c, !PT ;  /* 0x0000002000147812 */ /* 0x001fc400078e3cff */
[----:B---3--:R-:W-:Y:S04]  /*18440*/  STS.U16 [R0+UR9+0xfc00], R21 ;  /* 0x00fc001500007988 */ /* 0x008fe80008000409 */
[----:B------:R-:W-:Y:S04]  /*18450*/  STS.U16 [R20+UR9+0x8100], R28 ;  /* 0x0081001c14007988 */ /* 0x000fe80008000409 */
[----:B------:R-:W-:Y:S04]  /*18460*/  STS.U16 [R20+UR9+0x8500], R4 ;  /* 0x0085000414007988 */ /* 0x000fe80008000409 */
[----:B------:R0:W-:Y:S04]  /*18470*/  STS.U16 [R20+UR9+0x8900], R2 ;  /* 0x0089000214007988 */ /* 0x0001e80008000409 */
[----:B------:R1:W-:Y:S04]  /*18480*/  STS.U16 [R20+UR9+0x8d00], R11 ;  /* 0x008d000b14007988 */ /* 0x0003e80008000409 */
[----:B------:R-:W-:Y:S04]  /*18490*/  STS.U16 [R20+UR9+0x9100], R5 ;  /* 0x0091000514007988 */ /* 0x000fe80008000409 */
[----:B------:R-:W-:Y:S04]  /*184a0*/  STS.U16 [R20+UR9+0x9500], R19 ;  /* 0x0095001314007988 */ /* 0x000fe80008000409 */
[----:B0-----:R-:W3:Y:S04]  /*184b0*/  LDL.LU R2, [R1+0x1b8] ;  /* 0x0001b80001027983 */ /* 0x001ee80000300800 */
        /* <DEDUP_REMOVED lines=9> */
[----:B-1----:R-:W4:Y:S04]  /*18550*/  LDL.LU R11, [R1+0x1a8] ;  /* 0x0001a800010b7983 */ /* 0x002f280000300800 */
[----:B------:R-:W-:Y:S04]  /*18560*/  STS.U16 [R20+UR9+0xbd00], R25 ;  /* 0x00bd001914007988 */ /* 0x000fe80008000409 */
[----:B------:R-:W-:Y:S04]  /*18570*/  STS.U16 [R20+UR9+0xc100], R13 ;  /* 0x00c1000d14007988 */ /* 0x000fe80008000409 */
[----:B------:R-:W4:Y:S04]  /*18580*/  LDL.LU R22, [R1+0x198] ;  /* 0x0001980001167983 */ /* 0x000f280000300800 */
[----:B------:R-:W-:Y:S04]  /*18590*/  STS.U16 [R20+UR9+0xc500], R12 ;  /* 0x00c5000c14007988 */ /* 0x000fe80008000409 */
[----:B------:R-:W4:Y:S04]  /*185a0*/  LDL.LU R29, [R1+0x188] ;  /* 0x00018800011d7983 */ /* 0x000f280000300800 */
[----:B------:R-:W-:Y:S04]  /*185b0*/  STS.U16 [R20+UR9+0xc900], R24 ;  /* 0x00c9001814007988 */ /* 0x000fe80008000409 */
[----:B------:R-:W4:Y:S04]  /*185c0*/  LDL.LU R4, [R1+0x178] ;  /* 0x0001780001047983 */ /* 0x000f280000300800 */
[----:B------:R0:W-:Y:S04]  /*185d0*/  STS.U16 [R20+UR9+0xcd00], R10 ;  /* 0x00cd000a14007988 */ /* 0x0001e80008000409 */
[----:B--2---:R1:W-:Y:S04]  /*185e0*/  STS.U16 [R20+UR9+0xd100], R7 ;  /* 0x00d1000714007988 */ /* 0x0043e80008000409 */
[----:B0-----:R-:W2:Y:S04]  /*185f0*/  LDL.LU R10, [R1+0x168] ;  /* 0x00016800010a7983 */ /* 0x001ea80000300800 */
[----:B-1----:R-:W2:Y:S04]  /*18600*/  LDL.LU R7, [R1+0x98] ;  /* 0x0000980001077983 */ /* 0x002ea80000300800 */
[----:B------:R-:W2:Y:S04]  /*18610*/  LDL.LU R21, [R1+0x88] ;  /* 0x0000880001157983 */ /* 0x000ea80000300800 */
[----:B------:R-:W-:Y:S04]  /*18620*/  STS.U16 [R20+UR9+0xd500], R8 ;  /* 0x00d5000814007988 */ /* 0x000fe80008000409 */
[----:B------:R-:W2:Y:S04]  /*18630*/  LDL.LU R28, [R1+0x78] ;  /* 0x00007800011c7983 */ /* 0x000ea80000300800 */
[----:B------:R0:W-:Y:S04]  /*18640*/  STS.U16 [R20+UR9+0xd900], R6 ;  /* 0x00d9000614007988 */ /* 0x0001e80008000409 */
[----:B------:R-:W2:Y:S04]  /*18650*/  LDL.LU R5, [R1+0x6d4] ;  /* 0x0006d40001057983 */ /* 0x000ea80000300800 */
[----:B0-----:R-:W2:Y:S04]  /*18660*/  LDL.LU R6, [R1+0x6c0] ;  /* 0x0006c00001067983 */ /* 0x001ea80000300800 */
[----:B---3--:R0:W-:Y:S04]  /*18670*/  STS.U16 [R20+UR9+0xdd00], R2 ;  /* 0x00dd000214007988 */ /* 0x0081e80008000409 */
[----:B0-----:R-:W3:Y:S04]  /*18680*/  LDL.LU R2, [R1+0x6a8] ;  /* 0x0006a80001027983 */ /* 0x001ee80000300800 */
[----:B------:R-:W3:Y:S04]  /*18690*/  LDL.LU R19, [R1+0x684] ;  /* 0x0006840001137983 */ /* 0x000ee80000300800 */
[----:B------:R-:W3:Y:S04]  /*186a0*/  LDL.LU R18, [R1+0x29c] ;  /* 0x00029c0001127983 */ /* 0x000ee80000300800 */
[----:B------:R-:W3:Y:S04]  /*186b0*/  LDL.LU R27, [R1+0x290] ;  /* 0x00029000011b7983 */ /* 0x000ee80000300800 */
[----:B------:R-:W3:Y:S04]  /*186c0*/  LDL.LU R17, [R1+0x284] ;  /* 0x0002840001117983 */ /* 0x000ee80000300800 */
[----:B------:R-:W3:Y:S04]  /*186d0*/  LDL.LU R16, [R1+0x278] ;  /* 0x0002780001107983 */ /* 0x000ee80000300800 */
[----:B------:R-:W3:Y:S04]  /*186e0*/  LDL.LU R26, [R1+0x26c] ;  /* 0x00026c00011a7983 */ /* 0x000ee80000300800 */
[----:B------:R-:W3:Y:S04]  /*186f0*/  LDL.LU R3, [R1+0x260] ;  /* 0x0002600001037983 */ /* 0x000ee80000300800 */
[----:B----4-:R-:W-:Y:S04]  /*18700*/  STS.U16 [R20+UR9+0xe100], R11 ;  /* 0x00e1000b14007988 */ /* 0x010fe80008000409 */
[----:B------:R-:W4:Y:S04]  /*18710*/  LDL.LU R9, [R1+0x254] ;  /* 0x0002540001097983 */ /* 0x000f280000300800 */
[----:B------:R-:W4:Y:S04]  /*18720*/  LDL.LU R15, [R1+0x248] ;  /* 0x00024800010f7983 */ /* 0x000f280000300800 */
[----:B------:R-:W-:Y:S04]  /*18730*/  STS.U16 [R20+UR9+0xe500], R22 ;  /* 0x00e5001614007988 */ /* 0x000fe80008000409 */
[----:B------:R-:W4:Y:S04]  /*18740*/  LDL.LU R14, [R1+0x23c] ;  /* 0x00023c00010e7983 */ /* 0x000f280000300800 */
[----:B------:R-:W-:Y:S04]  /*18750*/  STS.U16 [R20+UR9+0xe900], R29 ;  /* 0x00e9001d14007988 */ /* 0x000fe80008000409 */
[----:B------:R-:W4:Y:S04]  /*18760*/  LDL.LU R25, [R1+0x230] ;  /* 0x0002300001197983 */ /* 0x000f280000300800 */
[----:B------:R0:W-:Y:S04]  /*18770*/  STS.U16 [R20+UR9+0xed00], R4 ;  /* 0x00ed000414007988 */ /* 0x0001e80008000409 */
[----:B------:R-:W4:Y:S04]  /*18780*/  LDL.LU R13, [R1+0x224] ;  /* 0x00022400010d7983 */ /* 0x000f280000300800 */
[----:B------:R-:W4:Y:S01]  /*18790*/  LDL.LU R12, [R1+0x218] ;  /* 0x00021800010c7983 */ /* 0x000f220000300800 */
[----:B0-----:R-:W-:-:S03]  /*187a0*/  LOP3.LUT R4, R0, 0x40, RZ, 0x3c, !PT ;  /* 0x0000004000047812 */ /* 0x001fc600078e3cff */
[----:B--2---:R0:W-:Y:S04]  /*187b0*/  STS.U16 [R20+UR9+0xf100], R10 ;  /* 0x00f1000a14007988 */ /* 0x0041e80008000409 */
[----:B------:R-:W2:Y:S04]  /*187c0*/  LDL.LU R24, [R1+0x20c] ;  /* 0x00020c0001187983 */ /* 0x000ea80000300800 */
[----:B------:R1:W-:Y:S04]  /*187d0*/  STS.U16 [R20+UR9+0xf500], R7 ;  /* 0x00f5000714007988 */ /* 0x0003e80008000409 */
[----:B------:R-:W2:Y:S04]  /*187e0*/  LDL.LU R8, [R1+0x200] ;  /* 0x0002000001087983 */ /* 0x000ea80000300800 */
[----:B------:R-:W-:Y:S04]  /*187f0*/  STS.U16 [R20+UR9+0xf900], R21 ;  /* 0x00f9001514007988 */ /* 0x000fe80008000409 */
[----:B------:R-:W2:Y:S04]  /*18800*/  LDL.LU R11, [R1+0x1f4] ;  /* 0x0001f400010b7983 */ /* 0x000ea80000300800 */
[----:B------:R-:W-:Y:S04]  /*18810*/  STS.U16 [R20+UR9+0xfd00], R28 ;  /* 0x00fd001c14007988 */ /* 0x000fe80008000409 */
[----:B0-----:R-:W2:Y:S04]  /*18820*/  LDL.LU R10, [R1+0x1e8] ;  /* 0x0001e800010a7983 */ /* 0x001ea80000300800 */
[----:B------:R-:W-:Y:S04]  /*18830*/  STS.U16 [R4+UR9+0x8200], R5 ;  /* 0x0082000504007988 */ /* 0x000fe80008000409 */
[----:B-1----:R-:W2:Y:S04]  /*18840*/  LDL.LU R7, [R1+0x1dc] ;  /* 0x0001dc0001077983 */ /* 0x002ea80000300800 */
[----:B------:R0:W-:Y:S04]  /*18850*/  STS.U16 [R4+UR9+0x8600], R6 ;  /* 0x0086000604007988 */ /* 0x0001e80008000409 */
[----:B0-----:R-:W2:Y:S04]  /*18860*/  LDL.LU R6, [R1+0x1d0] ;  /* 0x0001d00001067983 */ /* 0x001ea80000300800 */
[----:B---3--:R0:W-:Y:S04]  /*18870*/  STS.U16 [R4+UR9+0x8a00], R2 ;  /* 0x008a000204007988 */ /* 0x0081e80008000409 */
[----:B------:R-:W-:Y:S04]  /*18880*/  STS.U16 [R4+UR9+0x8e00], R19 ;  /* 0x008e001304007988 */ /* 0x000fe80008000409 */
[----:B------:R-:W-:Y:S04]  /*18890*/  STS.U16 [R4+UR9+0x9200], R18 ;  /* 0x0092001204007988 */ /* 0x000fe80008000409 */
[----:B------:R1:W-:Y:S04]  /*188a0*/  STS.U16 [R4+UR9+0x9600], R27 ;  /* 0x0096001b04007988 */ /* 0x0003e80008000409 */
[----:B------:R-:W-:Y:S04]  /*188b0*/  STS.U16 [R4+UR9+0x9a00], R17 ;  /* 0x009a001104007988 */ /* 0x000fe80008000409 */
[----:B------:R-:W-:Y:S04]  /*188c0*/  STS.U16 [R4+UR9+0x9e00], R16 ;  /* 0x009e001004007988 */ /* 0x000fe80008000409 */
[----:B------:R-:W-:Y:S04]  /*188d0*/  STS.U16 [R4+UR9+0xa200], R26 ;  /* 0x00a2001a04007988 */ /* 0x000fe80008000409 */
[----:B0-----:R-:W3:Y:S04]  /*188e0*/  LDL.LU R2, [R1+0x1c4] ;  /* 0x0001c40001027983 */ /* 0x001ee80000300800 */
[----:B------:R-:W-:Y:S04]  /*188f0*/  STS.U16 [R4+UR9+0xa600], R3 ;  /* 0x00a6000304007988 */ /* 0x000fe80008000409 */
[----:B----4-:R-:W-:Y:S04]  /*18900*/  STS.U16 [R4+UR9+0xaa00], R9 ;  /* 0x00aa000904007988 */ /* 0x010fe80008000409 */
[----:B------:R-:W4:Y:S04]  /*18910*/  LDL.LU R23, [R1+0x1b4] ;  /* 0x0001b40001177983 */ /* 0x000f280000300800 */
[----:B------:R-:W-:Y:S04]  /*18920*/  STS.U16 [R4+UR9+0xae00], R15 ;  /* 0x00ae000f04007988 */ /* 0x000fe80008000409 */
        /* <DEDUP_REMOVED lines=8> */
[----:B-1----:R-:W4:Y:S04]  /*189b0*/  LDL.LU R27, [R1+0xa4] ;  /* 0x0000a400011b7983 */ /* 0x002f280000300800 */
[----:B--2---:R-:W-:Y:S04]  /*189c0*/  STS.U16 [R4+UR9+0xc200], R24 ;  /* 0x00c2001804007988 */ /* 0x004fe80008000409 */
[----:B------:R-:W-:Y:S04]  /*189d0*/  STS.U16 [R4+UR9+0xc600], R8 ;  /* 0x00c6000804007988 */ /* 0x000fe80008000409 */
[----:B------:R-:W-:Y:S04]  /*189e0*/  STS.U16 [R4+UR9+0xca00], R11 ;  /* 0x00ca000b04007988 */ /* 0x000fe80008000409 */
[----:B------:R-:W2:Y:S04]  /*189f0*/  LDL.LU R28, [R1+0x94] ;  /* 0x00009400011c7983 */ /* 0x000ea80000300800 */
[----:B------:R-:W-:Y:S04]  /*18a00*/  STS.U16 [R4+UR9+0xce00], R10 ;  /* 0x00ce000a04007988 */ /* 0x000fe80008000409 */
[----:B------:R-:W2:Y:S04]  /*18a10*/  LDL.LU R5, [R1+0x84] ;  /* 0x0000840001057983 */ /* 0x000ea80000300800 */
[----:B------:R0:W-:Y:S04]  /*18a20*/  STS.U16 [R4+UR9+0xd200], R7 ;  /* 0x00d2000704007988 */ /* 0x0001e80008000409 */
[----:B------:R-:W2:Y:S04]  /*18a30*/  LDL.LU R19, [R1+0x74] ;  /* 0x0000740001137983 */ /* 0x000ea80000300800 */
[----:B0-----:R-:W2:Y:S04]  /*18a40*/  LDL.LU R7, [R1+0x6d0] ;  /* 0x0006d00001077983 */ /* 0x001ea80000300800 */
[----:B------:R0:W-:Y:S04]  /*18a50*/  STS.U16 [R4+UR9+0xd600], R6 ;  /* 0x00d6000604007988 */ /* 0x0001e80008000409 */
[----:B0-----:R-:W2:Y:S04]  /*18a60*/  LDL.LU R6, [R1+0x6bc] ;  /* 0x0006bc0001067983 */ /* 0x001ea80000300800 */
        /* <DEDUP_REMOVED lines=15> */
[----:B---3--:R0:W-:Y:S04]  /*18b60*/  STS.U16 [R4+UR9+0xda00], R2 ;  /* 0x00da000204007988 */ /* 0x0081e80008000409 */
[----:B0-----:R-:W3:Y:S04]  /*18b70*/  LDL.LU R2, [R1+0x1fc] ;  /* 0x0001fc0001027983 */ /* 0x001ee80000300800 */
[----:B----4-:R-:W-:Y:S04]  /*18b80*/  STS.U16 [R4+UR9+0xde00], R23 ;  /* 0x00de001704007988 */ /* 0x010fe80008000409 */
[----:B------:R-:W-:Y:S04]  /*18b90*/  STS.U16 [R4+UR9+0xe200], R22 ;  /* 0x00e2001604007988 */ /* 0x000fe80008000409 */
[----:B------:R-:W-:Y:S04]  /*18ba0*/  STS.U16 [R4+UR9+0xe600], R29 ;  /* 0x00e6001d04007988 */ /* 0x000fe80008000409 */
[----:B------:R-:W-:Y:S04]  /*18bb0*/  STS.U16 [R4+UR9+0xea00], R21 ;  /* 0x00ea001504007988 */ /* 0x000fe80008000409 */
[----:B------:R-:W-:Y:S04]  /*18bc0*/  STS.U16 [R4+UR9+0xee00], R20 ;  /* 0x00ee001404007988 */ /* 0x000fe80008000409 */
[----:B------:R0:W-:Y:S04]  /*18bd0*/  STS.U16 [R4+UR9+0xf200], R27 ;  /* 0x00f2001b04007988 */ /* 0x0001e80008000409 */
[----:B------:R-:W-:Y:S01]  /*18be0*/  STL [R1+0x998], R0 ;  /* 0x0009980001007387 */ /* 0x000fe20000100800 */
[----:B0-----:R-:W-:-:S03]  /*18bf0*/  LOP3.LUT R27, R0, 0x60, RZ, 0x3c, !PT ;  /* 0x00000060001b7812 */ /* 0x001fc600078e3cff */
[----:B--2---:R-:W-:Y:S04]  /*18c00*/  STS.U16 [R4+UR9+0xf600], R28 ;  /* 0x00f6001c04007988 */ /* 0x004fe80008000409 */
[----:B------:R-:W-:Y:S04]  /*18c10*/  STS.U16 [R4+UR9+0xfa00], R5 ;  /* 0x00fa000504007988 */ /* 0x000fe80008000409 */
[----:B------:R-:W-:Y:S04]  /*18c20*/  STS.U16 [R4+UR9+0xfe00], R19 ;  /* 0x00fe001304007988 */ /* 0x000fe80008000409 */
[----:B------:R0:W-:Y:S04]  /*18c30*/  STS.U16 [R27+UR9+0x8300], R7 ;  /* 0x008300071b007988 */ /* 0x0001e80008000409 */
[----:B0-----:R-:W2:Y:S04]  /*18c40*/  LDL.LU R7, [R1+0x1f0] ;  /* 0x0001f00001077983 */ /* 0x001ea80000300800 */
[----:B------:R0:W-:Y:S04]  /*18c50*/  STS.U16 [R27+UR9+0x8700], R6 ;  /* 0x008700061b007988 */ /* 0x0001e80008000409 */
[----:B0-----:R-:W4:Y:S04]  /*18c60*/  LDL.LU R6, [R1+0x1e4] ;  /* 0x0001e40001067983 */ /* 0x001f280000300800 */
[----:B------:R-:W2:Y:S04]  /*18c70*/  LDL.LU R0, [R1+0x1cc] ;  /* 0x0001cc0001007983 */ /* 0x000ea80000300800 */
[----:B------:R-:W-:Y:S04]  /*18c80*/  STS.U16 [R27+UR9+0x8b00], R18 ;  /* 0x008b00121b007988 */ /* 0x000fe80008000409 */
[----:B------:R-:W-:Y:S04]  /*18c90*/  STS.U16 [R27+UR9+0x8f00], R17 ;  /* 0x008f00111b007988 */ /* 0x000fe80008000409 */
[----:B------:R-:W-:Y:S04]  /*18ca0*/  STS.U16 [R27+UR9+0x9300], R16 ;  /* 0x009300101b007988 */ /* 0x000fe80008000409 */
[----:B------:R-:W-:Y:S04]  /*18cb0*/  STS.U16 [R27+UR9+0x9700], R26 ;  /* 0x0097001a1b007988 */ /* 0x000fe80008000409 */
[----:B------:R-:W-:Y:S04]  /*18cc0*/  STS.U16 [R27+UR9+0x9b00], R3 ;  /* 0x009b00031b007988 */ /* 0x000fe80008000409 */
[----:B------:R-:W-:Y:S04]  /*18cd0*/  STS.U16 [R27+UR9+0x9f00], R9 ;  /* 0x009f00091b007988 */ /* 0x000fe80008000409 */
[----:B--2---:R0:W-:Y:S04]  /*18ce0*/  STL [R1+0x99c], R0 ;  /* 0x00099c0001007387 */ /* 0x0041e80000100800 */
[----:B0-----:R-:W2:Y:S04]  /*18cf0*/  LDL.LU R0, [R1+0x1d8] ;  /* 0x0001d80001007983 */ /* 0x001ea80000300800 */
[----:B------:R-:W-:Y:S04]  /*18d00*/  STS.U16 [R27+UR9+0xa300], R15 ;  /* 0x00a3000f1b007988 */ /* 0x000fe80008000409 */
[----:B------:R-:W-:Y:S04]  /*18d10*/  STS.U16 [R27+UR9+0xa700], R14 ;  /* 0x00a7000e1b007988 */ /* 0x000fe80008000409 */
[----:B------:R-:W-:Y:S04]  /*18d20*/  STS.U16 [R27+UR9+0xab00], R25 ;  /* 0x00ab00191b007988 */ /* 0x000fe80008000409 */
[----:B------:R-:W2:Y:S04]  /*18d30*/  LDL.LU R29, [R1+0x1c0] ;  /* 0x0001c000011d7983 */ /* 0x000ea80000300800 */
        /* <DEDUP_REMOVED lines=12> */
[----:B---3--:R0:W-:Y:S04]  /*18e00*/  STS.U16 [R27+UR9+0xc700], R2 ;  /* 0x00c700021b007988 */ /* 0x0081e80008000409 */
[----:B------:R-:W3:Y:S04]  /*18e10*/  LDL.LU R5, [R1+0x90] ;  /* 0x0000900001057983 */ /* 0x000ee80000300800 */
        /* <DEDUP_REMOVED lines=16> */
[----:B------:R0:W-:Y:S04]  /*18f20*/  STS.U16 [R27+UR9+0xcb00], R7 ;  /* 0x00cb00071b007988 */ /* 0x0001e80008000409 */
[----:B------:R-:W3:Y:S04]  /*18f30*/  LDL.LU R11, [R1] ;  /* 0x00000000010b7983 */ /* 0x000ee80000300800 */
[----:B----4-:R1:W-:Y:S04]  /*18f40*/  STS.U16 [R27+UR9+0xcf00], R6 ;  /* 0x00cf00061b007988 */ /* 0x0103e80008000409 */
[----:B0-----:R-:W4:Y:S04]  /*18f50*/  LDL.LU R7, [R1+0x3c] ;  /* 0x00003c0001077983 */ /* 0x001f280000300800 */
[----:B-1----:R-:W3:Y:S04]  /*18f60*/  LDL.LU R6, [R1+0x38] ;  /* 0x0000380001067983 */ /* 0x002ee80000300800 */
[----:B--2---:R0:W-:Y:S04]  /*18f70*/  STS.U16 [R27+UR9+0xd300], R0 ;  /* 0x00d300001b007988 */ /* 0x0041e80008000409 */
[----:B0-----:R-:W2:Y:S04]  /*18f80*/  LDL.LU R0, [R1+0x99c] ;  /* 0x00099c0001007983 */ /* 0x001ea80000300800 */
[----:B--2---:R0:W-:Y:S04]  /*18f90*/  STS.U16 [R27+UR9+0xd700], R0 ;  /* 0x00d700001b007988 */ /* 0x0041e80008000409 */
[----:B------:R1:W-:Y:S04]  /*18fa0*/  STS.U16 [R27+UR9+0xdb00], R29 ;  /* 0x00db001d1b007988 */ /* 0x0003e80008000409 */
[----:B------:R2:W-:Y:S04]  /*18fb0*/  STS.U16 [R27+UR9+0xdf00], R22 ;  /* 0x00df00161b007988 */ /* 0x0005e80008000409 */
[----:B0-----:R0:W5:Y:S04]  /*18fc0*/  LDL.LU R0, [R1+0x998] ;  /* 0x0009980001007983 */ /* 0x0011680000300800 */
[----:B-1----:R-:W4:Y:S04]  /*18fd0*/  LDL.LU R29, [R1+0x994] ;  /* 0x00099400011d7983 */ /* 0x002f280000300800 */
[----:B--2---:R0:W5:Y:S04]  /*18fe0*/  LDL.LU R22, [R1+0x990] ;  /* 0x0009900001167983 */ /* 0x0041680000300800 */
[----:B------:R1:W-:Y:S04]  /*18ff0*/  STS.U16 [R27+UR9+0xe300], R23 ;  /* 0x00e300171b007988 */ /* 0x0003e80008000409 */
[----:B------:R2:W-:Y:S04]  /*19000*/  STS.U16 [R27+UR9+0xe700], R28 ;  /* 0x00e7001c1b007988 */ /* 0x0005e80008000409 */
[----:B------:R0:W-:Y:S04]  /*19010*/  STS.U16 [R27+UR9+0xeb00], R20 ;  /* 0x00eb00141b007988 */ /* 0x0001e80008000409 */
[----:B-1----:R1:W5:Y:S04]  /*19020*/  LDL.LU R23, [R1+0x98c] ;  /* 0x00098c0001177983 */ /* 0x0023680000300800 */
[----:B--2---:R-:W2:Y:S04]  /*19030*/  LDL.LU R28, [R1+0x988] ;  /* 0x00098800011c7983 */ /* 0x004ea80000300800 */
[----:B0-----:R1:W5:Y:S04]  /*19040*/  LDL.LU R20, [R1+0x984] ;  /* 0x0009840001147983 */ /* 0x0013680000300800 */
[----:B------:R0:W-:Y:S04]  /*19050*/  STS.U16 [R27+UR9+0xef00], R21 ;  /* 0x00ef00151b007988 */ /* 0x0001e80008000409 */
[----:B------:R1:W-:Y:S04]  /*19060*/  STS.U16 [R27+UR9+0xf300], R4 ;  /* 0x00f300041b007988 */ /* 0x0003e80008000409 */
[----:B---3--:R3:W-:Y:S04]  /*19070*/  STS.U16 [R27+UR9+0xf700], R5 ;  /* 0x00f700051b007988 */ /* 0x0087e80008000409 */
[----:B0-----:R0:W5:Y:S04]  /*19080*/  LDL.LU R21, [R1+0x980] ;  /* 0x0009800001157983 */ /* 0x0011680000300800 */
[----:B-1----:R-:W2:Y:S04]  /*19090*/  LDL.LU R4, [R1+0x97c] ;  /* 0x00097c0001047983 */ /* 0x002ea80000300800 */
[----:B---3--:R-:W3:Y:S04]  /*190a0*/  LDL.LU R5, [R1+0x978] ;  /* 0x0009780001057983 */ /* 0x008ee80000300800 */
[----:B------:R1:W-:Y:S04]  /*190b0*/  STS.U16 [R27+UR9+0xfb00], R2 ;  /* 0x00fb00021b007988 */ /* 0x0003e80008000409 */
[----:B-1----:R-:W2:Y:S04]  /*190c0*/  LDL.LU R2, [R1+0x974] ;  /* 0x0009740001027983 */ /* 0x002ea80000300800 */
[----:B--2---:R1:W-:Y:S04]  /*190d0*/  STS.U16 [R27+UR9+0xff00], R2 ;  /* 0x00ff00021b007988 */ /* 0x0043e80008000409 */
[----:B-1----:R-:W2:Y:S04]  /*190e0*/  LDL.LU R27, [R1+0x970] ;  /* 0x00097000011b7983 */ /* 0x002ea80000300800 */
[----:B------:R-:W2:Y:S04]  /*190f0*/  LDL.LU R2, [R1+0x96c] ;  /* 0x00096c0001027983 */ /* 0x000ea80000300800 */
[----:B--2---:R1:W-:Y:S04]  /*19100*/  STS.U16 [R2+UR9+0x12000], R3 ;  /* 0x0120000302007988 */ /* 0x0043e80008000409 */
[----:B------:R2:W-:Y:S01]  /*19110*/  STS.U16 [R2+UR9+0x13000], R18 ;  /* 0x0130001202007988 */ /* 0x0005e20008000409 */
[----:B-1----:R-:W-:-:S03]  /*19120*/  LOP3.LUT R3, R2, 0x10, RZ, 0x3c, !PT ;  /* 0x0000001002037812 */ /* 0x002fc600078e3cff */
[----:B------:R-:W-:Y:S04]  /*19130*/  STS.U16 [R2+UR9+0x12400], R19 ;  /* 0x0124001302007988 */ /* 0x000fe80008000409 */
[----:B------:R-:W-:Y:S04]  /*19140*/  STS.U16 [R2+UR9+0x13400], R26 ;  /* 0x0134001a02007988 */ /* 0x000fe80008000409 */
[----:B------:R1:W-:Y:S04]  /*19150*/  STS.U16 [R3+UR9+0x12080], R15 ;  /* 0x0120800f03007988 */ /* 0x0003e80008000409 */
[----:B------:R0:W-:Y:S04]  /*19160*/  STS.U16 [R3+UR9+0x13080], R16 ;  /* 0x0130801003007988 */ /* 0x0001e80008000409 */
[----:B--2---:R2:W5:Y:S01]  /*19170*/  LDL.LU R18, [R1+0x968] ;  /* 0x0009680001127983 */ /* 0x0045620000300800 */
[----:B-1----:R-:W-:-:S03]  /*19180*/  LOP3.LUT R15, R2, 0x20, RZ, 0x3c, !PT ;  /* 0x00000020020f7812 */ /* 0x002fc600078e3cff */
[----:B------:R1:W-:Y:S04]  /*19190*/  STS.U16 [R3+UR9+0x12480], R17 ;  /* 0x0124801103007988 */ /* 0x0003e80008000409 */
[----:B------:R2:W5:Y:S04]  /*191a0*/  LDL.LU R19, [R1+0x964] ;  /* 0x0009640001137983 */ /* 0x0005680000300800 */
[----:B------:R-:W-:Y:S04]  /*191b0*/  STS.U16 [R3+UR9+0x13480], R9 ;  /* 0x0134800903007988 */ /* 0x000fe80008000409 */
[----:B------:R-:W2:Y:S04]  /*191c0*/  LDL.LU R26, [R1+0x960] ;  /* 0x00096000011a7983 */ /* 0x000ea80000300800 */
[----:B------:R3:W-:Y:S04]  /*191d0*/  STS.U16 [R15+UR9+0x12100], R8 ;  /* 0x012100080f007988 */ /* 0x0007e80008000409 */
[----:B0-----:R0:W5:Y:S04]  /*191e0*/  LDL.LU R16, [R1+0x95c] ;  /* 0x00095c0001107983 */ /* 0x0011680000300800 */
[----:B-1----:R0:W5:Y:S01]  /*191f0*/  LDL.LU R17, [R1+0x958] ;  /* 0x0009580001117983 */ /* 0x0021620000300800 */
[----:B---3--:R-:W-:-:S03]  /*19200*/  LOP3.LUT R8, R2, 0x30, RZ, 0x3c, !PT ;  /* 0x0000003002087812 */ /* 0x008fc600078e3cff */
[----:B------:R-:W3:Y:S04]  /*19210*/  LDL.LU R3, [R1+0x954] ;  /* 0x0009540001037983 */ /* 0x000ee80000300800 */
[----:B------:R1:W-:Y:S04]  /*19220*/  STS.U16 [R15+UR9+0x13100], R25 ;  /* 0x013100190f007988 */ /* 0x0003e80008000409 */
[----:B------:R-:W2:Y:S04]  /*19230*/  LDL.LU R9, [R1+0x950] ;  /* 0x0009500001097983 */ /* 0x000ea80000300800 */
[----:B------:R0:W-:Y:S04]  /*19240*/  STS.U16 [R15+UR9+0x12500], R14 ;  /* 0x0125000e0f007988 */ /* 0x0001e80008000409 */
[----:B-1----:R-:W2:Y:S04]  /*19250*/  LDL.LU R25, [R1+0x94c] ;  /* 0x00094c0001197983 */ /* 0x002ea80000300800 */
[----:B------:R1:W-:Y:S04]  /*19260*/  STS.U16 [R15+UR9+0x13500], R24 ;  /* 0x013500180f007988 */ /* 0x0003e80008000409 */
[----:B0-----:R0:W5:Y:S04]  /*19270*/  LDL.LU R14, [R1+0x948] ;  /* 0x00094800010e7983 */ /* 0x0011680000300800 */
[----:B------:R0:W-:Y:S04]  /*19280*/  STS.U16 [R8+UR9+0x12180], R10 ;  /* 0x0121800a08007988 */ /* 0x0001e80008000409 */
[----:B-1----:R1:W5:Y:S04]  /*19290*/  LDL.LU R15, [R1+0x944] ;  /* 0x00094400010f7983 */ /* 0x0023680000300800 */
[----:B------:R-:W2:Y:S01]  /*192a0*/  LDL.LU R24, [R1+0x940] ;  /* 0x0009400001187983 */ /* 0x000ea20000300800 */
[----:B0-----:R-:W-:-:S03]  /*192b0*/  LOP3.LUT R10, R2, 0x40, RZ, 0x3c, !PT ;  /* 0x00000040020a7812 */ /* 0x001fc600078e3cff */
[----:B------:R0:W-:Y:S04]  /*192c0*/  STS.U16 [R8+UR9+0x13180], R12 ;  /* 0x0131800c08007988 */ /* 0x0001e80008000409 */
[----:B------:R1:W-:Y:S04]  /*192d0*/  STS.U16 [R8+UR9+0x12580], R13 ;  /* 0x0125800d08007988 */ /* 0x0003e80008000409 */
[----:B------:R4:W-:Y:S04]  /*192e0*/  STS.U16 [R8+UR9+0x13580], R11 ;  /* 0x0135800b08007988 */ /* 0x0009e80008000409 */
[----:B0-----:R0:W5:Y:S04]  /*192f0*/  LDL.LU R12, [R1+0x93c] ;  /* 0x00093c00010c7983 */ /* 0x0011680000300800 */
[----:B-1----:R0:W5:Y:S04]  /*19300*/  LDL.LU R13, [R1+0x938] ;  /* 0x00093800010d7983 */ /* 0x0021680000300800 */
[----:B----4-:R-:W4:Y:S04]  /*19310*/  LDL.LU R8, [R1+0x934] ;  /* 0x0009340001087983 */ /* 0x010f280000300800 */
[----:B------:R-:W2:Y:S04]  /*19320*/  LDL.LU R11, [R1+0x930] ;  /* 0x00093000010b7983 */ /* 0x000ea80000300800 */
[----:B------:R1:W-:Y:S04]  /*19330*/  STS.U16 [R10+UR9+0x12200], R7 ;  /* 0x012200070a007988 */ /* 0x0003e80008000409 */
[----:B------:R0:W-:Y:S04]  /*19340*/  STS.U16 [R10+UR9+0x13200], R6 ;  /* 0x013200060a007988 */ /* 0x0001e80008000409 */
[----:B-1----:R-:W2:Y:S04]  /*19350*/  LDL.LU R7, [R1+0x92c] ;  /* 0x00092c0001077983 */ /* 0x002ea80000300800 */
[----:B0-----:R-:W2:Y:S04]  /*19360*/  LDL.LU R6, [R1+0x928] ;  /* 0x0009280001067983 */ /* 0x001ea80000300800 */
[----:B--2---:R0:W-:Y:S04]  /*19370*/  STS.U16 [R10+UR9+0x12600], R6 ;  /* 0x012600060a007988 */ /* 0x0041e80008000409 */
[----:B------:R1:W-:Y:S01]  /*19380*/  STS.U16 [R10+UR9+0x13600], R7 ;  /* 0x013600070a007988 */ /* 0x0003e20008000409 */
[----:B0-----:R-:W-:-:S02]  /*19390*/  LOP3.LUT R6, R2, 0x50, RZ, 0x3c, !PT ;  /* 0x0000005002067812 */ /* 0x001fc400078e3cff */
[----:B-1----:R-:W-:-:S03]  /*193a0*/  LOP3.LUT R7, R2, 0x60, RZ, 0x3c, !PT ;  /* 0x0000006002077812 */ /* 0x002fc600078e3cff */
[----:B------:R-:W-:Y:S04]  /*193b0*/  STS.U16 [R6+UR9+0x12280], R11 ;  /* 0x0122800b06007988 */ /* 0x000fe80008000409 */
[----:B----4-:R-:W-:Y:S04]  /*193c0*/  STS.U16 [R6+UR9+0x13280], R8 ;  /* 0x0132800806007988 */ /* 0x010fe80008000409 */
[----:B------:R-:W-:Y:S04]  /*193d0*/  STS.U16 [R6+UR9+0x12680], R24 ;  /* 0x0126801806007988 */ /* 0x000fe80008000409 */
[----:B------:R0:W-:Y:S04]  /*193e0*/  STS.U16 [R6+UR9+0x13680], R25 ;  /* 0x0136801906007988 */ /* 0x0001e80008000409 */
[----:B------:R1:W5:Y:S04]  /*193f0*/  LDL.LU R10, [R1+0x924] ;  /* 0x00092400010a7983 */ /* 0x0003680000300800 */
[----:B------:R2:W-:Y:S01]  /*19400*/  STS.U16 [R7+UR9+0x12300], R9 ;  /* 0x0123000907007988 */ /* 0x0005e20008000409 */
[----:B0-----:R-:W-:-:S03]  /*19410*/  LOP3.LUT R6, R2, 0x70, RZ, 0x3c, !PT ;  /* 0x0000007002067812 */ /* 0x001fc600078e3cff */
[----:B------:R1:W5:Y:S04]  /*19420*/  LDL.LU R11, [R1+0x920] ;  /* 0x00092000010b7983 */ /* 0x0003680000300800 */
[----:B---3--:R0:W-:Y:S04]  /*19430*/  STS.U16 [R7+UR9+0x13300], R3 ;  /* 0x0133000307007988 */ /* 0x0081e80008000409 */
[----:B------:R1:W5:Y:S04]  /*19440*/  LDL.LU R8, [R1+0x91c] ;  /* 0x00091c0001087983 */ /* 0x0003680000300800 */
[----:B------:R-:W-:Y:S04]  /*19450*/  STS.U16 [R7+UR9+0x12700], R26 ;  /* 0x0127001a07007988 */ /* 0x000fe80008000409 */
[----:B--2---:R1:W5:Y:S04]  /*19460*/  LDL.LU R9, [R1+0x918] ;  /* 0x0009180001097983 */ /* 0x0043680000300800 */
[----:B------:R-:W-:Y:S04]  /*19470*/  STS.U16 [R7+UR9+0x13700], R27 ;  /* 0x0137001b07007988 */ /* 0x000fe80008000409 */
[----:B0-----:R1:W5:Y:S04]  /*19480*/  LDL.LU R3, [R1+0x914] ;  /* 0x0009140001037983 */ /* 0x0013680000300800 */
[----:B------:R0:W-:Y:S04]  /*19490*/  STS.U16 [R6+UR9+0x12380], R5 ;  /* 0x0123800506007988 */ /* 0x0001e80008000409 */
[----:B------:R2:W-:Y:S04]  /*194a0*/  STS.U16 [R6+UR9+0x13380], R4 ;  /* 0x0133800406007988 */ /* 0x0005e80008000409 */
[----:B0-----:R1:W5:Y:S04]  /*194b0*/  LDL.LU R5, [R1+0x910] ;  /* 0x0009100001057983 */ /* 0x0013680000300800 */
[----:B--2---:R1:W5:Y:S04]  /*194c0*/  LDL.LU R4, [R1+0x90c] ;  /* 0x00090c0001047983 */ /* 0x0043680000300800 */
[----:B------:R1:W-:Y:S04]  /*194d0*/  STS.U16 [R6+UR9+0x12780], R28 ;  /* 0x0127801c06007988 */ /* 0x0003e80008000409 */
[----:B------:R1:W-:Y:S01]  /*194e0*/  STS.U16 [R6+UR9+0x13780], R29 ;  /* 0x0137801d06007988 */ /* 0x0003e20008000409 */
[----:B------:R0:W-:Y:S06]  /*194f0*/  MEMBAR.ALL.CTA ;  /* 0x0000000000007992 */ /* 0x0001ec0000008000 */
[----:B0-----:R-:W0:Y:S01]  /*19500*/  FENCE.VIEW.ASYNC.S ;  /* 0x00000000000073c6 */ /* 0x001e220000000000 */
[----:B------:R-:W-:-:S04]  /*19510*/  ULEA UR4, UR76, UR9, 0x3 ;  /* 0x000000094c047291 */ /* 0x000fc8000f8e18ff */
[----:B------:R-:W-:Y:S01]  /*19520*/  UIADD3 UR4, UPT, UPT, UR4, 0x14000, URZ ;  /* 0x0001400004047890 */ /* 0x000fe2000fffe0ff */
[----:B0-----:R-:W-:Y:S06]  /*19530*/  BAR.SYNC.DEFER_BLOCKING 0x0 ;  /* 0x0000000000007b1d */ /* 0x001fec0000010000 */
[----:B-1----:R-:W-:Y:S05]  /*19540*/  BRA.U UP1, `(.L_x_9) ;  /* 0x00000001016c7547 */ /* 0x002fea000b800000 */
[----:B------:R-:W-:Y:S01]  /*19550*/  MOV.SPILL R6, UR7 ;  /* 0x0000000700067c02 */ /* 0x000fe20009000f00 */
[----:B------:R-:W-:Y:S01]  /*19560*/  UMOV UR73, 0x40004040 ;  /* 0x4000404000497882 */ /* 0x000fe20000000000 */
[----:B------:R-:W-:Y:S01]  /*19570*/  MOV.SPILL R7, UR6 ;  /* 0x0000000600077c02 */ /* 0x000fe20009000f00 */
[----:B------:R-:W-:Y:S01]  /*19580*/  UMOV UR6, 0x0 ;  /* 0x0000000000067882 */ /* 0x000fe20000000000 */
[----:B------:R-:W-:Y:S01]  /*19590*/  UMOV UR7, 0x4048490 ;  /* 0x0404849000077882 */ /* 0x000fe20000000000 */
[----:B------:R-:W-:Y:S01]  /*195a0*/  UMOV UR75, 0x40004040 ;  /* 0x40004040004b7882 */ /* 0x000fe20000000000 */
[----:B------:R-:W-:Y:S01]  /*195b0*/  UMOV UR5, URZ ;  /* 0x000000ff00057c82 */ /* 0x000fe20008000000 */
[----:B------:R-:W-:Y:S01]  /*195c0*/  UTCHMMA gdesc[UR72], gdesc[UR74], tmem[UR8], tmem[UR6], idesc[UR7], UPT ;  /* 0x00ff064a480075ea */ /* 0x000fe2000b800008 */
        /* <DEDUP_REMOVED lines=14> */
[----:B------:R-:W-:Y:S01]  /*196b0*/  UMOV UR5, UR4 ;  /* 0x0000000400057c82 */ /* 0x000fe20008000000 */
[----:B------:R0:W-:Y:S01]  /*196c0*/  UTCHMMA gdesc[UR68], gdesc[UR70], tmem[UR8], tmem[UR6], idesc[UR7], UPT ;  /* 0x00ff0646440075ea */ /* 0x0001e2000b800008 */
[----:B------:R1:W-:Y:S01]  /*196d0*/  UTCBAR [UR5], URZ ;  /* 0x000000ff050073e9 */ /* 0x0003e200080000ff */
[----:B0-----:R-:W-:-:S02]  /*196e0*/  R2UR.FILL UR7, R6 ;  /* 0x00000000060772ca */ /* 0x001fc400004e0000 */
[----:B------:R-:W-:-:S15]  /*196f0*/  R2UR.FILL UR6, R7 ;  /* 0x00000000070672ca */ /* 0x000fde00004e0000 */
.L_x_9:
[----:B------:R-:W-:Y:S01]  /*19700*/  UIADD3 UR76, UPT, UPT, UR76, 0x1, URZ ;  /* 0x000000014c4c7890 */ /* 0x000fe2000fffe0ff */
[----:B-1----:R-:W-:-:S03]  /*19710*/  UMOV UR5, UR7 ;  /* 0x0000000700057c82 */ /* 0x002fc60008000000 */
[----:B------:R-:W-:-:S04]  /*19720*/  UISETP.GT.AND UP2, UPT, UR76, 0x1, UPT ;  /* 0x000000014c00788c */ /* 0x000fc8000bf44270 */
[----:B------:R-:W-:Y:S02]  /*19730*/  USEL UR73, URZ, 0x1, !UP2 ;  /* 0x00000001ff497887 */ /* 0x000fe4000d000000 */
[----:B------:R-:W-:Y:S02]  /*19740*/  USEL UR76, UR76, URZ, !UP2 ;  /* 0x000000ff4c4c7287 */ /* 0x000fe4000d000000 */
[----:B------:R-:W-:Y:S02]  /*19750*/  UISETP.NE.U32.AND UP2, UPT, UR6, UR77, UPT ;  /* 0x0000004d0600728c */ /* 0x000fe4000bf45070 */
[----:B------:R-:W-:-:S07]  /*19760*/  ULOP3.LUT UR73, UR7, UR73, URZ, 0x3c, !UPT ;  /* 0x0000004907497292 */ /* 0x000fce000f8e3cff */
[----:B------:R-:W-:Y:S01]  /*19770*/  UMOV UR7, UR73 ;  /* 0x0000004900077c82 */ /* 0x000fe20008000000 */
[----:B------:R-:W-:Y:S05]  /*19780*/  BRA.U UP2, `(.L_x_10) ;  /* 0xffffff2902647547 */ /* 0x000fea000b83ffff */
.L_x_7:
[----:B------:R-:W2:Y:S02]  /*19790*/  LDL.LU R6, [R1+0x904] ;  /* 0x0009040001067983 */ /* 0x000ea40000300800 */
[----:B--2---:R-:W-:-:S13]  /*197a0*/  R2UR UR6, R6 ;  /* 0x00000000060672ca */ /* 0x004fda00000e0000 */
[----:B------:R-:W-:-:S09]  /*197b0*/  UISETP.GE.AND UP1, UPT, UR6, 0x100, UPT ;  /* 0x000001000600788c */ /* 0x000fd2000bf26270 */
[----:B------:R-:W-:Y:S05]  /*197c0*/  BRA.U !UP1, `(.L_x_11) ;  /* 0x0000000109107547 */ /* 0x000fea000b800000 */
[----:B------:R-:W-:-:S06]  /*197d0*/  USHF.L.U32 UR5, UR5, 0x1f, URZ ;  /* 0x0000001f05057899 */ /* 0x000fcc00080006ff */
[----:B-----5:R-:W-:-:S04]  /*197e0*/  IMAD.U32 R0, RZ, RZ, UR5 ;  /* 0x00000005ff007e24 */ /* 0x020fc8000f8e00ff */
[----:B------:R-:W0:Y:S02]  /*197f0*/  SYNCS.PHASECHK.TRANS64.TRYWAIT P0, [UR4], R0 ;  /* 0x00000000ff0075a7 */ /* 0x000e240008001104 */
[----:B0-----:R-:W-:Y:S05]  /*19800*/  @!P0 BRA `(.L_x_12) ;  /* 0x0000000800388947 */ /* 0x001fea0003800000 */
.L_x_11:
[----:B------:R-:W2:Y:S01]  /*19810*/  LDL.LU R2, [R1+0x908] ;  /* 0x0009080001027983 */ /* 0x000ea20000300800 */
[----:B------:R-:W0:Y:S03]  /*19820*/  LDCU.128 UR12, c[0x0][0x390] ;  /* 0x00007200ff0c77ac */ /* 0x000e260008000c00 */
[----:B-----5:R-:W3:Y:S01]  /*19830*/  LDL.LU R17, [R1+0x900] ;  /* 0x0009000001117983 */ /* 0x020ee20000300800 */
[----:B------:R-:W1:Y:S03]  /*19840*/  LDCU UR5, c[0x0][0x3b8] ;  /* 0x00007700ff0577ac */ /* 0x000e660008000800 */
[----:B------:R-:W4:Y:S01]  /*19850*/  LDL.LU R20, [R1+0x6dc] ;  /* 0x0006dc0001147983 */ /* 0x000f220000300800 */
[----:B------:R-:W0:Y:S01]  /*19860*/  S2R R16, SR_TID.X ;  /* 0x0000000000107919 */ /* 0x000e220000002100 */
[----:B------:R-:W-:Y:S06]  /*19870*/  BAR.SYNC.DEFER_BLOCKING 0x0 ;  /* 0x0000000000007b1d */ /* 0x000fec0000010000 */
[----:B------:R-:W1:Y:S02]  /*19880*/  @!P2 SYNCS.CCTL.IV [UR9+0x14000] ;  /* 0x01400000ff00a9b1 */ /* 0x000e640008000009 */
[----:B-1----:R-:W-:Y:S01]  /*19890*/  BAR.SYNC.DEFER_BLOCKING 0x0 ;  /* 0x0000000000007b1d */ /* 0x002fe20000010000 */
[----:B0-----:R-:W-:-:S02]  /*198a0*/  IMAD.SHL.U32 R0, R16, 0x20, RZ ;  /* 0x0000002010007824 */ /* 0x001fc400078e00ff */
[----:B------:R-:W-:-:S03]  /*198b0*/  IMAD.SHL.U32 R3, R16, 0x10, RZ ;  /* 0x0000001010037824 */ /* 0x000fc600078e00ff */
[----:B------:R-:W-:Y:S01]  /*198c0*/  LOP3.LUT R0, R0, 0x700, RZ, 0xc0, !PT ;  /* 0x0000070000007812 */ /* 0x000fe200078ec0ff */
[----:B------:R-:W-:Y:S01]  /*198d0*/  IMAD.SHL.U32 R13, R16, 0x4, RZ ;  /* 0x00000004100d7824 */ /* 0x000fe200078e00ff */
[----:B------:R-:W-:Y:S01]  /*198e0*/  SHF.R.S32.HI R12, RZ, 0x2, R16 ;  /* 0x00000002ff0c7819 */ /* 0x000fe20000011410 */
[----:B------:R-:W0:Y:S01]  /*198f0*/  @!P2 SYNCS.CCTL.IV [UR9+0x14008] ;  /* 0x01400800ff00a9b1 */ /* 0x000e220008000009 */
[----:B--2---:R-:W-:-:S13]  /*19900*/  R2UR UR4, R2 ;  /* 0x00000000020472ca */ /* 0x004fda00000e0000 */
[----:B------:R-:W-:Y:S01]  /*19910*/  LDTM.16dp32bit_t0_t15.x8 R4, tmem[UR4] ;  /* 0x00000004000479ee */ /* 0x000fe20008980000 */
[----:B------:R-:W1:Y:S01]  /*19920*/  LDTM.16dp32bit_t16_t31.x8 R4, tmem[UR4+0x8] ;  /* 0x00000804000479ee */ /* 0x000e6200089a0000 */
[----:B------:R-:W-:Y:S01]  /*19930*/  LOP3.LUT R2, R3, 0x30, RZ, 0xc0, !PT ;  /* 0x0000003003027812 */ /* 0x000fe200078ec0ff */
[----:B------:R-:W-:Y:S01]  /*19940*/  NOP ;  /* 0x0000000000007918 */ /* 0x000fe20000000000 */
[----:B------:R-:W-:Y:S01]  /*19950*/  LOP3.LUT R3, R0, 0x70, R3, 0xf8, !PT ;  /* 0x0000007000037812 */ /* 0x000fe200078ef803 */
[----:B------:R-:W-:Y:S01]  /*19960*/  IMAD.SHL.U32 R0, R16, 0x2, RZ ;  /* 0x0000000210007824 */ /* 0x000fe200078e00ff */
[----:B------:R-:W-:Y:S01]  /*19970*/  LOP3.LUT R13, R2, 0x1c0, R13, 0xf8, !PT ;  /* 0x000001c0020d7812 */ /* 0x000fe200078ef80d */
[----:B------:R-:W3:Y:S01]  /*19980*/  LDCU UR4, c[0x0][0x3b4] ;  /* 0x00007680ff0477ac */ /* 0x000ee20008000800 */
[----:B------:R-:W-:Y:S02]  /*19990*/  SGXT R2, R12, 0x1 ;  /* 0x000000010c02781a */ /* 0x000fe40000000200 */
[----:B------:R-:W-:-:S02]  /*199a0*/  LOP3.LUT R0, R3, 0xc0, R0, 0x78, !PT ;  /* 0x000000c003007812 */ /* 0x000fc400078e7800 */
[----:B------:R-:W-:-:S03]  /*199b0*/  LOP3.LUT R2, R13, 0x440, R2, 0x78, !PT ;  /* 0x000004400d027812 */ /* 0x000fc600078e7802 */
[----:B------:R-:W-:Y:S01]  /*199c0*/  VIADD R0, R0, UR9 ;  /* 0x0000000900007c36 */ /* 0x000fe20008000000 */
[----:B-1----:R-:W-:Y:S02]  /*199d0*/  F2FP.BF16.F32.PACK_AB R12, R6, R4 ;  /* 0x00000004060c723e */ /* 0x002fe400000010ff */
[----:B------:R-:W-:Y:S02]  /*199e0*/  F2FP.BF16.F32.PACK_AB R13, R7, R5 ;  /* 0x00000005070d723e */ /* 0x000fe400000010ff */
[----:B------:R-:W-:Y:S02]  /*199f0*/  F2FP.BF16.F32.PACK_AB R14, R10, R8 ;  /* 0x000000080a0e723e */ /* 0x000fe400000010ff */
[----:B------:R-:W-:-:S05]  /*19a00*/  F2FP.BF16.F32.PACK_AB R15, R11, R9 ;  /* 0x000000090b0f723e */ /* 0x000fca00000010ff */
[----:B0-----:R0:W-:Y:S01]  /*19a10*/  STSM.16.M88.4 [R0], R12 ;  /* 0x0000000c00007844 */ /* 0x0011e20000000200 */
[----:B------:R-:W-:-:S05]  /*19a20*/  IMAD.SHL.U32 R3, R16, 0x40, RZ ;  /* 0x0000004010037824 */ /* 0x000fca00078e00ff */
[----:B------:R-:W-:-:S04]  /*19a30*/  LOP3.LUT R3, R3, 0x200, RZ, 0xc0, !PT ;  /* 0x0000020003037812 */ /* 0x000fc800078ec0ff */
[----:B------:R-:W-:Y:S01]  /*19a40*/  IADD3 R4, PT, PT, R2, UR9, R3 ;  /* 0x0000000902047c10 */ /* 0x000fe2000fffe003 */
[----:B------:R-:W-:Y:S01]  /*19a50*/  BAR.SYNC.DEFER_BLOCKING 0x0 ;  /* 0x0000000000007b1d */ /* 0x000fe20000010000 */
[----:B------:R-:W-:-:S05]  /*19a60*/  SHF.R.U32.HI R16, RZ, 0x6, R16 ;  /* 0x00000006ff107819 */ /* 0x000fca0000011610 */
[----:B------:R-:W1:Y:S01]  /*19a70*/  LDSM.16.M88.4 R4, [R4] ;  /* 0x000000000404783b */ /* 0x000e620000000200 */
[----:B------:R-:W-:Y:S01]  /*19a80*/  SGXT.U32 R16, R16, 0x1 ;  /* 0x000000011010781a */ /* 0x000fe20000000000 */
[C---:B---3--:R-:W-:Y:S01]  /*19a90*/  IMAD R2, R17.reuse, UR4, RZ ;  /* 0x0000000411027c24 */ /* 0x048fe2000f8e02ff */
[----:B------:R-:W-:Y:S02]  /*19aa0*/  ISETP.GE.AND P0, PT, R17, UR14, PT ;  /* 0x0000000e11007c0c */ /* 0x000fe4000bf06270 */
[C---:B----4-:R-:W-:Y:S02]  /*19ab0*/  LOP3.LUT R8, R20.reuse, R16, RZ, 0xfc, !PT ;  /* 0x0000001014087212 */ /* 0x050fe400078efcff */
[----:B------:R-:W-:Y:S02]  /*19ac0*/  LOP3.LUT R9, R20, 0x2, R16, 0xfe, !PT ;  /* 0x0000000214097812 */ /* 0x000fe400078efe10 */
[C---:B------:R-:W-:Y:S01]  /*19ad0*/  ISETP.LT.AND P1, PT, R8.reuse, UR15, !P0 ;  /* 0x0000000f08007c0c */ /* 0x040fe2000c721270 */
[----:B------:R-:W-:Y:S01]  /*19ae0*/  IMAD R8, R8, UR5, RZ ;  /* 0x0000000508087c24 */ /* 0x000fe2000f8e02ff */
[----:B------:R-:W-:-:S02]  /*19af0*/  LEA R3, P2, R2, UR12, 0x1 ;  /* 0x0000000c02037c11 */ /* 0x000fc4000f8408ff */
[C---:B------:R-:W-:Y:S01]  /*19b00*/  ISETP.LT.AND P4, PT, R9.reuse, UR15, !P0 ;  /* 0x0000000f09007c0c */ /* 0x040fe2000c781270 */
[----:B------:R-:W-:Y:S01]  /*19b10*/  IMAD R9, R9, UR5, RZ ;  /* 0x0000000509097c24 */ /* 0x000fe2000f8e02ff */
[----:B------:R-:W-:Y:S02]  /*19b20*/  LEA.HI.X.SX32 R2, R2, UR13, 0x1, P2 ;  /* 0x0000000d02027c11 */ /* 0x000fe400090f0eff */
[CC--:B0-----:R-:W-:Y:S02]  /*19b30*/  LEA R12, P2, R8.reuse, R3.reuse, 0x1 ;  /* 0x00000003080c7211 */ /* 0x0c1fe400078408ff */
[C---:B------:R-:W-:Y:S02]  /*19b40*/  LEA R10, P3, R9.reuse, R3, 0x1 ;  /* 0x00000003090a7211 */ /* 0x040fe400078608ff */
[-C--:B------:R-:W-:Y:S02]  /*19b50*/  LEA.HI.X.SX32 R13, R8, R2.reuse, 0x1, P2 ;  /* 0x00000002080d7211 */ /* 0x080fe400010f0eff */
[----:B------:R-:W-:-:S02]  /*19b60*/  LEA.HI.X.SX32 R11, R9, R2, 0x1, P3 ;  /* 0x00000002090b7211 */ /* 0x000fc400018f0eff */
[C-C-:B------:R-:W-:Y:S02]  /*19b70*/  LOP3.LUT R15, R20.reuse, 0x6, R16.reuse, 0xfe, !PT ;  /* 0x00000006140f7812 */ /* 0x140fe400078efe10 */
[C-C-:B------:R-:W-:Y:S02]  /*19b80*/  LOP3.LUT R9, R20.reuse, 0x4, R16.reuse, 0xfe, !PT ;  /* 0x0000000414097812 */ /* 0x140fe400078efe10 */
[C-C-:B------:R-:W-:Y:S02]  /*19b90*/  LOP3.LUT R17, R20.reuse, 0x8, R16.reuse, 0xfe, !PT ;  /* 0x0000000814117812 */ /* 0x140fe400078efe10 */
[----:B------:R-:W-:Y:S02]  /*19ba0*/  LOP3.LUT R19, R20, 0xc, R16, 0xfe, !PT ;  /* 0x0000000c14137812 */ /* 0x000fe400078efe10 */
[----:B-1----:R-:W-:Y:S01]  /*19bb0*/  PRMT R14, R4, 0x7632, R14 ;  /* 0x00007632040e7816 */ /* 0x002fe2000000000e */
[----:B------:R-:W-:Y:S01]  /*19bc0*/  @P1 STG.E.U16 desc[UR10][R12.64], R4 ;  /* 0x000000040c001986 */ /* 0x000fe2000c10150a */
[----:B------:R-:W-:-:S03]  /*19bd0*/  ISETP.LT.AND P5, PT, R9, UR15, !P0 ;  /* 0x0000000f09007c0c */ /* 0x000fc6000c7a1270 */
[----:B------:R0:W-:Y:S01]  /*19be0*/  @P4 STG.E.U16 desc[UR10][R10.64], R14 ;  /* 0x0000000e0a004986 */ /* 0x0001e2000c10150a */
[C---:B------:R-:W-:Y:S01]  /*19bf0*/  ISETP.LT.AND P4, PT, R15.reuse, UR15, !P0 ;  /* 0x0000000f0f007c0c */ /* 0x040fe2000c781270 */
[----:B------:R-:W-:Y:S01]  /*19c00*/  IMAD R15, R15, UR5, RZ ;  /* 0x000000050f0f7c24 */ /* 0x000fe2000f8e02ff */
[C-C-:B------:R-:W-:Y:S01]  /*19c10*/  LOP3.LUT R18, R20.reuse, 0xa, R16.reuse, 0xfe, !PT ;  /* 0x0000000a14127812 */ /* 0x140fe200078efe10 */
[----:B------:R-:W-:Y:S01]  /*19c20*/  IMAD R9, R9, UR5, RZ ;  /* 0x0000000509097c24 */ /* 0x000fe2000f8e02ff */
[C---:B------:R-:W-:Y:S01]  /*19c30*/  ISETP.LT.AND P3, PT, R17.reuse, UR15, !P0 ;  /* 0x0000000f11007c0c */ /* 0x040fe2000c761270 */
[----:B------:R-:W-:Y:S01]  /*19c40*/  IMAD R17, R17, UR5, RZ ;  /* 0x0000000511117c24 */ /* 0x000fe2000f8e02ff */
[----:B------:R-:W-:Y:S01]  /*19c50*/  LOP3.LUT R0, R20, 0xe, R16, 0xfe, !PT ;  /* 0x0000000e14007812 */ /* 0x000fe200078efe10 */
[----:B------:R-:W-:Y:S01]  /*19c60*/  IMAD R21, R19, UR5, RZ ;  /* 0x0000000513157c24 */ /* 0x000fe2000f8e02ff */
[-C--:B------:R-:W-:Y:S01]  /*19c70*/  LEA R8, P6, R9, R3.reuse, 0x1 ;  /* 0x0000000309087211 */ /* 0x080fe200078c08ff */
[----:B------:R-:W-:Y:S01]  /*19c80*/  IMAD R20, R18, UR5, RZ ;  /* 0x0000000512147c24 */ /* 0x000fe2000f8e02ff */
[----:B0-----:R-:W-:-:S02]  /*19c90*/  LEA R10, P1, R15, R3, 0x1 ;  /* 0x000000030f0a7211 */ /* 0x001fc400078208ff */
[-C--:B------:R-:W-:Y:S02]  /*19ca0*/  LEA R12, P2, R17, R3.reuse, 0x1 ;  /* 0x00000003110c7211 */ /* 0x080fe400078408ff */
[-C--:B------:R-:W-:Y:S02]  /*19cb0*/  LEA.HI.X.SX32 R11, R15, R2.reuse, 0x1, P1 ;  /* 0x000000020f0b7211 */ /* 0x080fe400008f0eff */
[-C--:B------:R-:W-:Y:S01]  /*19cc0*/  LEA R16, P1, R21, R3.reuse, 0x1 ;  /* 0x0000000315107211 */ /* 0x080fe200078208ff */
[----:B------:R-:W-:Y:S01]  /*19cd0*/  IMAD R4, R0, UR5, RZ ;  /* 0x0000000500047c24 */ /* 0x000fe2000f8e02ff */
[-C--:B------:R-:W-:Y:S02]  /*19ce0*/  LEA.HI.X.SX32 R9, R9, R2.reuse, 0x1, P6 ;  /* 0x0000000209097211 */ /* 0x080fe400030f0eff */
[----:B------:R-:W-:Y:S02]  /*19cf0*/  LEA R14, P6, R20, R3, 0x1 ;  /* 0x00000003140e7211 */ /* 0x000fe400078c08ff */
[----:B------:R-:W-:-:S02]  /*19d00*/  LEA.HI.X.SX32 R13, R17, R2, 0x1, P2 ;  /* 0x00000002110d7211 */ /* 0x000fc400010f0eff */
[----:B------:R-:W-:Y:S02]  /*19d10*/  ISETP.LT.AND P2, PT, R18, UR15, !P0 ;  /* 0x0000000f12007c0c */ /* 0x000fe4000c741270 */
[-C--:B------:R-:W-:Y:S02]  /*19d20*/  LEA.HI.X.SX32 R17, R21, R2.reuse, 0x1, P1 ;  /* 0x0000000215117211 */ /* 0x080fe400008f0eff */
[----:B------:R-:W-:Y:S02]  /*19d30*/  ISETP.LT.AND P1, PT, R19, UR15, !P0 ;  /* 0x0000000f13007c0c */ /* 0x000fe4000c721270 */
[----:B------:R-:W-:Y:S02]  /*19d40*/  LEA.HI.X.SX32 R15, R20, R2, 0x1, P6 ;  /* 0x00000002140f7211 */ /* 0x000fe400030f0eff */
[----:B------:R-:W-:Y:S02]  /*19d50*/  ISETP.LT.AND P0, PT, R0, UR15, !P0 ;  /* 0x0000000f00007c0c */ /* 0x000fe4000c701270 */
[----:B------:R-:W-:-:S02]  /*19d60*/  LEA R18, P6, R4, R3, 0x1 ;  /* 0x0000000304127211 */ /* 0x000fc400078c08ff */
[----:B------:R-:W-:Y:S02]  /*19d70*/  PRMT R0, R5, 0x7632, R0 ;  /* 0x0000763205007816 */ /* 0x000fe40000000000 */
[----:B------:R-:W-:Y:S01]  /*19d80*/  LEA.HI.X.SX32 R19, R4, R2, 0x1, P6 ;  /* 0x0000000204137211 */ /* 0x000fe200030f0eff */
[----:B------:R0:W-:Y:S01]  /*19d90*/  @P5 STG.E.U16 desc[UR10][R8.64], R5 ;  /* 0x0000000508005986 */ /* 0x0001e2000c10150a */
[----:B------:R-:W-:-:S03]  /*19da0*/  PRMT R2, R6, 0x7632, R2 ;  /* 0x0000763206027816 */ /* 0x000fc60000000002 */
[----:B------:R1:W-:Y:S04]  /*19db0*/  @P4 STG.E.U16 desc[UR10][R10.64], R0 ;  /* 0x000000000a004986 */ /* 0x0003e8000c10150a */
[----:B------:R1:W-:Y:S01]  /*19dc0*/  @P3 STG.E.U16 desc[UR10][R12.64], R6 ;  /* 0x000000060c003986 */ /* 0x0003e2000c10150a */
[----:B0-----:R-:W-:-:S03]  /*19dd0*/  PRMT R9, R7, 0x7632, R9 ;  /* 0x0000763207097816 */ /* 0x001fc60000000009 */
[----:B------:R1:W-:Y:S04]  /*19de0*/  @P2 STG.E.U16 desc[UR10][R14.64], R2 ;  /* 0x000000020e002986 */ /* 0x0003e8000c10150a */
[----:B------:R1:W-:Y:S04]  /*19df0*/  @P1 STG.E.U16 desc[UR10][R16.64], R7 ;  /* 0x0000000710001986 */ /* 0x0003e8000c10150a */
[----:B------:R1:W-:Y:S01]  /*19e00*/  @P0 STG.E.U16 desc[UR10][R18.64], R9 ;  /* 0x0000000912000986 */ /* 0x0003e2000c10150a */
[----:B------:R-:W-:Y:S06]  /*19e10*/  BAR.SYNC.DEFER_BLOCKING 0x0 ;  /* 0x0000000000007b1d */ /* 0x000fec0000010000 */
[----:B------:R-:W-:Y:S05]  /*19e20*/  BRA.U UP0, `(.L_x_13) ;  /* 0x00000001009c7547 */ /* 0x000fea000b800000 */
[----:B------:R-:W0:Y:S01]  /*19e30*/  S2UR UR5, SR_CgaCtaId ;  /* 0x00000000000579c3 */ /* 0x000e220000008800 */
[----:B------:R-:W-:Y:S01]  /*19e40*/  NOP ;  /* 0x0000000000007918 */ /* 0x000fe20000000000 */
[----:B------:R-:W-:Y:S01]  /*19e50*/  UMOV UR4, 0x50 ;  /* 0x0000005000047882 */ /* 0x000fe20000000000 */
[----:B-1----:R-:W-:Y:S02]  /*19e60*/  IMAD.U32 R0, RZ, RZ, UR8 ;  /* 0x00000008ff007e24 */ /* 0x002fe4000f8e00ff */
[----:B------:R-:W-:-:S03]  /*19e70*/  IMAD.MOV.U32 R3, RZ, RZ, 0x1 ;  /* 0x00000001ff037424 */ /* 0x000fc600078e00ff */
[----:B------:R-:W-:-:S04]  /*19e80*/  LOP3.LUT R0, R0, 0xffff, RZ, 0xc0, !PT ;  /* 0x0000ffff00007812 */ /* 0x000fc800078ec0ff */
[----:B------:R-:W-:-:S05]  /*19e90*/  SHF.R.U32.HI R0, RZ, 0x5, R0 ;  /* 0x00000005ff007819 */ /* 0x000fca0000011600 */
[----:B------:R-:W-:Y:S01]  /*19ea0*/  VIADD R2, R0, 0x10 ;  /* 0x0000001000027836 */ /* 0x000fe20000000000 */
[----:B------:R-:W-:Y:S01]  /*19eb0*/  SHF.L.U32 R0, R3, R0, RZ ;  /* 0x0000000003007219 */ /* 0x000fe200000006ff */
[----:B0-----:R-:W-:-:S03]  /*19ec0*/  ULEA UR6, UR5, UR4, 0x18 ;  /* 0x0000000405067291 */ /* 0x001fc6000f8ec0ff */
[----:B------:R-:W-:-:S04]  /*19ed0*/  SHF.L.U32 R3, R3, R2, RZ ;  /* 0x0000000203037219 */ /* 0x000fc800000006ff */
[----:B------:R-:W-:Y:S02]  /*19ee0*/  LOP3.LUT R0, R3, R0, RZ, 0xfc, !PT ;  /* 0x0000000003007212 */ /* 0x000fe400078efcff */
[----:B------:R-:W0:Y:S02]  /*19ef0*/  LDS R5, [UR6] ;  /* 0x00000006ff057984 */ /* 0x000e240008000800 */
[C---:B------:R-:W-:Y:S02]  /*19f00*/  LOP3.LUT R2, R0.reuse, 0xffff, RZ, 0xc0, !PT ;  /* 0x0000ffff00027812 */ /* 0x040fe400078ec0ff */
[----:B0-----:R-:W-:-:S04]  /*19f10*/  LOP3.LUT R3, R0, 0xffff, R5, 0x80, !PT ;  /* 0x0000ffff00037812 */ /* 0x001fc800078e8005 */
[----:B------:R-:W-:-:S13]  /*19f20*/  ISETP.NE.AND P0, PT, R3, R2, PT ;  /* 0x000000020300720c */ /* 0x000fda0003f05270 */
[----:B------:R-:W-:Y:S05]  /*19f30*/  @P0 BRA `(.L_x_14) ;  /* 0x0000000000500947 */ /* 0x000fea0003800000 */
[----:B------:R-:W-:Y:S02]  /*19f40*/  SHF.R.U32.HI R5, RZ, 0x10, R5 ;  /* 0x00000010ff057819 */ /* 0x000fe40000011605 */
[----:B------:R-:W-:-:S04]  /*19f50*/  SHF.R.U32.HI R2, RZ, 0x10, R0 ;  /* 0x00000010ff027819 */ /* 0x000fc80000011600 */
[----:B------:R-:W-:-:S04]  /*19f60*/  LOP3.LUT R5, R5, R2, RZ, 0xc0, !PT ;  /* 0x0000000205057212 */ /* 0x000fc800078ec0ff */
[----:B------:R-:W-:-:S13]  /*19f70*/  ISETP.NE.AND P0, PT, R5, R2, PT ;  /* 0x000000020500720c */ /* 0x000fda0003f05270 */
[----:B------:R-:W-:Y:S05]  /*19f80*/  @P0 BRA `(.L_x_15) ;  /* 0x0000000000300947 */ /* 0x000fea0003800000 */
[----:B------:R-:W-:Y:S01]  /*19f90*/  R2UR UR4, R0 ;  /* 0x00000000000472ca */ /* 0x000fe200000e0000 */
[----:B------:R-:W-:Y:S01]  /*19fa0*/  VOTEU.ANY UR5, UPT, PT ;  /* 0x0000000000057886 */ /* 0x000fe200038e0100 */
[----:B------:R-:W0:Y:S01]  /*19fb0*/  S2R R0, SR_LANEID ;  /* 0x0000000000007919 */ /* 0x000e220000000000 */
[----:B------:R-:W-:-:S10]  /*19fc0*/  UFLO.U32 UR5, UR5 ;  /* 0x00000005000572bd */ /* 0x000fd400080e0000 */
[----:B------:R-:W-:-:S06]  /*19fd0*/  ULOP3.LUT UR4, URZ, UR4, URZ, 0x33, !UPT ;  /* 0x00000004ff047292 */ /* 0x000fcc000f8e33ff */
[----:B------:R-:W-:-:S04]  /*19fe0*/  IMAD.U32 R2, RZ, RZ, UR4 ;  /* 0x00000004ff027e24 */ /* 0x000fc8000f8e00ff */
[----:B------:R-:W1:Y:S02]  /*19ff0*/  REDUX UR7, R2 ;  /* 0x00000000020773c4 */ /* 0x000e640000000000 */
[----:B------:R2:W-:Y:S01]  /*1a000*/  UTCATOMSWS.AND URZ, UR4 ;  /* 0x0000000400ff79e3 */ /* 0x0005e20008000000 */
[----:B0-----:R-:W-:Y:S01]  /*1a010*/  ISETP.EQ.U32.AND P0, PT, R0, UR5, PT ;  /* 0x0000000500007c0c */ /* 0x001fe2000bf02070 */
[----:B-1----:R-:W-:-:S12]  /*1a020*/  IMAD.U32 R0, RZ, RZ, UR7 ;  /* 0x00000007ff007e24 */ /* 0x002fd8000f8e00ff */
[----:B------:R2:W-:Y:S01]  /*1a030*/  @P0 ATOMS.AND RZ, [UR6], R0 ;  /* 0x00000000ffff098c */ /* 0x0005e2000a800006 */
[----:B------:R-:W-:Y:S05]  /*1a040*/  BRA `(.L_x_13) ;  /* 0x0000000000147947 */ /* 0x000fea0003800000 */
.L_x_15:
[----:B------:R-:W-:-:S07]  /*1a050*/  MOV R2, 0x1a070 ;  /* 0x0001a07000027802 */ /* 0x000fce0000000f00 */
[----:B------:R-:W-:Y:S05]  /*1a060*/  CALL.REL.NOINC `($__internal_0_$__cuda_sm10x_tcgen05_guardrail_trap_col_being_dealloced_not_returned_by_alloc) ;  /* 0x00000000002c7944 */ /* 0x000fea0003c00000 */
[----:B------:R-:W-:Y:S05]  /*1a070*/  BRA `(.L_x_13) ;  /* 0x0000000000087947 */ /* 0x000fea0003800000 */
.L_x_14:
[----:B------:R-:W-:-:S07]  /*1a080*/  MOV R2, 0x1a0a0 ;  /* 0x0001a0a000027802 */ /* 0x000fce0000000f00 */
[----:B------:R-:W-:Y:S05]  /*1a090*/  CALL.REL.NOINC `($__internal_2_$__cuda_sm10x_tcgen05_guardrail_trap_unallocated_columns_being_dealloced) ;  /* 0x0000000000387944 */ /* 0x000fea0003c00000 */
.L_x_13:
[----:B------:R-:W-:Y:S01]  /*1a0a0*/  NOP ;  /* 0x0000000000007918 */ /* 0x000fe20000000000 */
[----:B--2---:R-:W-:Y:S05]  /*1a0b0*/  EXIT ;  /* 0x000000000000794d */ /* 0x004fea0003800000 */
.L_x_8:
[----:B------:R-:W1:Y:S02]  /*1a0c0*/  SYNCS.PHASECHK.TRANS64.TRYWAIT P4, [UR4], R6 ;  /* 0x00000006ff0075a7 */ /* 0x000e640008081104 */
[----:B-1----:R-:W-:Y:S05]  /*1a0d0*/  @!P4 BRA `(.L_x_8) ;  /* 0xfffffffc00f8c947 */ /* 0x002fea000383ffff */
[----:B------:R-:W-:Y:S05]  /*1a0e0*/  BRA `(.L_x_16) ;  /* 0xffffff5000a47947 */ /* 0x000fea000383ffff */
.L_x_12:
[----:B------:R-:W0:Y:S02]  /*1a0f0*/  SYNCS.PHASECHK.TRANS64.TRYWAIT P0, [UR4], R0 ;  /* 0x00000000ff0075a7 */ /* 0x000e240008001104 */
[----:B0-----:R-:W-:Y:S05]  /*1a100*/  @!P0 BRA `(.L_x_12) ;  /* 0xfffffffc00f88947 */ /* 0x001fea000383ffff */
[----:B------:R-:W-:Y:S05]  /*1a110*/  BRA `(.L_x_11) ;  /* 0xfffffff400bc7947 */ /* 0x000fea000383ffff */
        .weak           $__internal_0_$__cuda_sm10x_tcgen05_guardrail_trap_col_being_dealloced_not_returned_by_alloc
        .type           $__internal_0_$__cuda_sm10x_tcgen05_guardrail_trap_col_being_dealloced_not_returned_by_alloc,@function
        .size           $__internal_0_$__cuda_sm10x_tcgen05_guardrail_trap_col_being_dealloced_not_returned_by_alloc,($__internal_1_$__cuda_sm10x_tcgen05_guardrail_trap_phase_invalid_during_alloc - $__internal_0_$__cuda_sm10x_tcgen05_guardrail_trap_col_being_dealloced_not_returned_by_alloc)
$__internal_0_$__cuda_sm10x_tcgen05_guardrail_trap_col_being_dealloced_not_returned_by_alloc:
[----:B------:R-:W-:Y:S05]  /*1a120*/  BPT.TRAP 0x1 ;  /* 0x000000040000795c */ /* 0x000fea0000300000 */
[----:B------:R-:W-:-:S04]  /*1a130*/  IMAD.MOV.U32 R3, RZ, RZ, 0x0 ;  /* 0x00000000ff037424 */ /* 0x000fc800078e00ff */
[----:B------:R-:W-:Y:S05]  /*1a140*/  RET.REL.NODEC R2 `(matmul_kernel) ;  /* 0xfffffe5c02ac7950 */ /* 0x000fea0003c3ffff */
        .weak           $__internal_1_$__cuda_sm10x_tcgen05_guardrail_trap_phase_invalid_during_alloc
        .type           $__internal_1_$__cuda_sm10x_tcgen05_guardrail_trap_phase_invalid_during_alloc,@function
        .size           $__internal_1_$__cuda_sm10x_tcgen05_guardrail_trap_phase_invalid_during_alloc,($__internal_2_$__cuda_sm10x_tcgen05_guardrail_trap_unallocated_columns_being_dealloced - $__internal_1_$__cuda_sm10x_tcgen05_guardrail_trap_phase_invalid_during_alloc)
$__internal_1_$__cuda_sm10x_tcgen05_guardrail_trap_phase_invalid_during_alloc:
[----:B------:R-:W-:Y:S05]  /*1a150*/  BPT.TRAP 0x1 ;  /* 0x000000040000795c */ /* 0x000fea0000300000 */
[----:B------:R-:W-:-:S04]  /*1a160*/  IMAD.MOV.U32 R3, RZ, RZ, 0x0 ;  /* 0x00000000ff037424 */ /* 0x000fc800078e00ff */
[----:B------:R-:W-:Y:S05]  /*1a170*/  RET.REL.NODEC R2 `(matmul_kernel) ;  /* 0xfffffe5c02a07950 */ /* 0x000fea0003c3ffff */
        .weak           $__internal_2_$__cuda_sm10x_tcgen05_guardrail_trap_unallocated_columns_being_dealloced
        .type           $__internal_2_$__cuda_sm10x_tcgen05_guardrail_trap_unallocated_columns_being_dealloced,@function
        .size           $__internal_2_$__cuda_sm10x_tcgen05_guardrail_trap_unallocated_columns_being_dealloced,(.L_x_20 - $__internal_2_$__cuda_sm10x_tcgen05_guardrail_trap_unallocated_columns_being_dealloced)
$__internal_2_$__cuda_sm10x_tcgen05_guardrail_trap_unallocated_columns_being_dealloced:
[----:B------:R-:W-:Y:S05]  /*1a180*/  BPT.TRAP 0x1 ;  /* 0x000000040000795c */ /* 0x000fea0000300000 */
[----:B------:R-:W-:-:S04]  /*1a190*/  IMAD.MOV.U32 R3, RZ, RZ, 0x0 ;  /* 0x00000000ff037424 */ /* 0x000fc800078e00ff */
[----:B------:R-:W-:Y:S05]  /*1a1a0*/  RET.REL.NODEC R2 `(matmul_kernel) ;  /* 0xfffffe5c02947950 */ /* 0x000fea0003c3ffff */
.L_x_17:
[----:B------:R-:W-:-:S00]  /*1a1b0*/  BRA `(.L_x_17) ;  /* 0xfffffffc00fc7947 */ /* 0x000fc0000383ffff */
[----:B------:R-:W-:-:S00]  /*1a1c0*/  NOP ;  /* 0x0000000000007918 */ /* 0x000fc00000000000 */
        /* <DEDUP_REMOVED lines=11> */
.L_x_20:


//--------------------- .nv.shared.matmul_kernel  --------------------------
	.section	.nv.shared.matmul_kernel,"aw",@nobits
	.sectionflags	@""
	.align	16
	.zero		1024


//--------------------- .nv.shared.reserved.0     --------------------------
	.section	.nv.shared.reserved.0,"aw",@nobits
	.align	8
	.weak		__nv_reservedSMEM_offset_0_alias
	.size		__nv_reservedSMEM_offset_0_alias, 0, 64
	.other		__nv_reservedSMEM_offset_0_alias,@"STO_CUDA_RESERVED_SHARED STV_DEFAULT"
__nv_reservedSMEM_offset_0_alias:
	.zero		0
.nv.shared.reserved.0:
	.zero		64
	.weak		__nv_reservedSMEM_allocation_phase
	.type		__nv_reservedSMEM_allocation_phase,@object
	.size		__nv_reservedSMEM_allocation_phase,(.L_0 - __nv_reservedSMEM_allocation_phase)
__nv_reservedSMEM_allocation_phase:
	.zero		1
.L_0:
	.zero		7
	.weak		__nv_reservedSMEM_devtool_atexit_pc
	.type		__nv_reservedSMEM_devtool_atexit_pc,@object
	.size		__nv_reservedSMEM_devtool_atexit_pc,(__nv_reservedSMEM_allocation_mask - __nv_reservedSMEM_devtool_atexit_pc)
__nv_reservedSMEM_devtool_atexit_pc:
	.zero		8
	.weak		__nv_reservedSMEM_allocation_mask
	.type		__nv_reservedSMEM_allocation_mask,@object
	.size		__nv_reservedSMEM_allocation_mask,(.L_2 - __nv_reservedSMEM_allocation_mask)
__nv_reservedSMEM_allocation_mask:
	.zero		4
.L_2:


//--------------------- .nv.constant0.matmul_kernel --------------------------
	.section	.nv.constant0.matmul_kernel,"a",@progbits
	.sectionflags	@""
	.align	4
.nv.constant0.matmul_kernel:
	.zero		976


//--------------------- SYMBOLS --------------------------

	.type		.nv.reservedSmem.offset0,@object
	.size		.nv.reservedSmem.offset0,0x4
	.type		.nv.reservedSmem.cap,@object
	.size		.nv.reservedSmem.cap,0x4
